// auto-generated by cutlass_sweep.gemm — config: {"arch": "sm_90", "cluster_m": 1, "cluster_n": 1, "dtype": "e4m3", "dtype_b": "e4m3", "layout": "nt", "stages": 0, "tile_k": 64, "tile_m": 384, "tile_n": 256}
#include "cutlass/cutlass.h"
#include "cutlass/gemm/collective/collective_builder.hpp"
#include "cutlass/gemm/device/gemm_universal_adapter.h"
#include "cutlass/gemm/kernel/gemm_universal.hpp"
#include "cutlass/epilogue/collective/collective_builder.hpp"

using ElemA = cutlass::float_e4m3_t;
using ElemB = cutlass::float_e4m3_t;
using ElemCD = cutlass::float_e4m3_t;
using Acc  = float;
using TileShape    = cute::Shape<cute::_384, cute::_256, cute::_64>;
using ClusterShape = cute::Shape<cute::_1, cute::_1, cute::_1>;

using CollectiveEpilogue = typename cutlass::epilogue::collective::CollectiveBuilder<
    cutlass::arch::Sm90, cutlass::arch::OpClassTensorOp,
    TileShape, ClusterShape,
    cutlass::epilogue::collective::EpilogueTileAuto,
    Acc, Acc,
    ElemCD, cutlass::layout::RowMajor, 128 / cutlass::sizeof_bits<ElemCD>::value,
    ElemCD, cutlass::layout::RowMajor, 128 / cutlass::sizeof_bits<ElemCD>::value,
    cutlass::epilogue::collective::EpilogueScheduleAuto
  >::CollectiveOp;

using CollectiveMainloop = typename cutlass::gemm::collective::CollectiveBuilder<
    cutlass::arch::Sm90, cutlass::arch::OpClassTensorOp,
    ElemA, cutlass::layout::RowMajor, 128 / cutlass::sizeof_bits<ElemA>::value,
    ElemB, cutlass::layout::ColumnMajor, 128 / cutlass::sizeof_bits<ElemB>::value,
    Acc,
    TileShape, ClusterShape,
    cutlass::gemm::collective::StageCountAutoCarveout<static_cast<int>(sizeof(typename CollectiveEpilogue::SharedStorage))>,
    cutlass::gemm::collective::KernelScheduleAuto
  >::CollectiveOp;

using GemmKernel = cutlass::gemm::kernel::GemmUniversal<
    cute::Shape<int,int,int,int>,
    CollectiveMainloop,
    CollectiveEpilogue
>;
using Gemm = cutlass::gemm::device::GemmUniversalAdapter<GemmKernel>;

// Force the device kernel symbol into the cubin without needing a host main.
auto* _anchor = &cutlass::device_kernel<GemmKernel>;


// ===== COMPILED SASS (sm_90a) =====

	.target	sm_90a

	.elftype	@"ET_EXEC"


//--------------------- .note.nv.tkinfo           --------------------------
	.section	.note.nv.tkinfo,"",@"SHT_NOTE"
	.sectionflags	@"SHF_NOTE_NV_TKINFO"
	.tkinfo
        /*0018*/ 	.word	0x00000002
        /*0030*/ 	.string	""
        /*0030*/ 	.string	"ptxas"
        /*0030*/ 	.string	"Cuda compilation tools, release 13.0, V13.0.88"
        /*0030*/ 	.string	"Build cuda_13.0.r13.0/compiler.36424714_0"
        /*0030*/ 	.string	"-arch sm_90a -m 64 "



//--------------------- .note.nv.cuinfo           --------------------------
	.section	.note.nv.cuinfo,"",@"SHT_NOTE"
	.sectionflags	@"SHF_NOTE_NV_CUINFO"
        /*0018*/ 	.short	0x0002
        /*001a*/ 	.short	0x005a
        /*001c*/ 	.short	0x0082
	.zero		2


//--------------------- .nv.info                  --------------------------
	.section	.nv.info,"",@"SHT_CUDA_INFO"
	.align	4


	//----- nvinfo : EIATTR_REGCOUNT
	.align		4
        /*0000*/ 	.byte	0x04, 0x2f
        /*0002*/ 	.short	(.L_12 - .L_11)
	.align		4
.L_11:
        /*0004*/ 	.word	index@(_ZN7cutlass13device_kernelINS_4gemm6kernel13GemmUniversalIN4cute5tupleIJiiiiEEENS1_10collective13CollectiveMmaINS1_37MainloopSm90TmaGmmaWarpSpecializedFP8ILi5ENS5_IJNS4_1CILi1EEESB_SB_EEENS1_35KernelTmaWarpSpecializedCooperativeEEENS5_IJNSA_ILi384EEENSA_ILi256EEENSA_ILi64EEEEEENS_12float_e4m3_tENS5_IJlSB_lEEESJ_SK_NS4_8TiledMMAINS4_8MMA_AtomIJNS4_4SM904GMMA31MMA_64x256x32_F32E4M3E4M3_SS_TNILNSO_7ScaleInE1ELSQ_1EEEEEENS4_6LayoutINS5_IJNSA_ILi2EEESB_SB_EEENS5_IJSB_NSA_ILi0EEESW_EEEEENS5_IJNS4_10UnderscoreESZ_SZ_EEEEENS4_13SM90_TMA_LOADENS4_14ComposedLayoutINS4_7SwizzleILi2ELi4ELi3EEENS4_18smem_ptr_flag_bitsILi8EEENST_INS5_IJNSA_ILi8EEESH_EEENS5_IJSH_SB_EEEEEEEvNS4_8identityES12_S1C_vS1D_EENS_8epilogue10collective6detail29Sm90TmaWarpSpecializedAdapterINS1G_15DefaultEpilogueISJ_SK_SK_NS1F_6thread17LinearCombinationISJ_Li1EffLNS1K_9ScaleType4KindE0ELNS_15FloatRoundStyleE2ESJ_EENS1_15EpilogueDefaultEEEEEvvEEEEvNT_6ParamsE)
        /*0008*/ 	.word	0x000000a8


	//----- nvinfo : EIATTR_FRAME_SIZE
	.align		4
.L_12:
        /*000c*/ 	.byte	0x04, 0x11
        /*000e*/ 	.short	(.L_14 - .L_13)
	.align		4
.L_13:
        /*0010*/ 	.word	index@(_ZN7cutlass13device_kernelINS_4gemm6kernel13GemmUniversalIN4cute5tupleIJiiiiEEENS1_10collective13CollectiveMmaINS1_37MainloopSm90TmaGmmaWarpSpecializedFP8ILi5ENS5_IJNS4_1CILi1EEESB_SB_EEENS1_35KernelTmaWarpSpecializedCooperativeEEENS5_IJNSA_ILi384EEENSA_ILi256EEENSA_ILi64EEEEEENS_12float_e4m3_tENS5_IJlSB_lEEESJ_SK_NS4_8TiledMMAINS4_8MMA_AtomIJNS4_4SM904GMMA31MMA_64x256x32_F32E4M3E4M3_SS_TNILNSO_7ScaleInE1ELSQ_1EEEEEENS4_6LayoutINS5_IJNSA_ILi2EEESB_SB_EEENS5_IJSB_NSA_ILi0EEESW_EEEEENS5_IJNS4_10UnderscoreESZ_SZ_EEEEENS4_13SM90_TMA_LOADENS4_14ComposedLayoutINS4_7SwizzleILi2ELi4ELi3EEENS4_18smem_ptr_flag_bitsILi8EEENST_INS5_IJNSA_ILi8EEESH_EEENS5_IJSH_SB_EEEEEEEvNS4_8identityES12_S1C_vS1D_EENS_8epilogue10collective6detail29Sm90TmaWarpSpecializedAdapterINS1G_15DefaultEpilogueISJ_SK_SK_NS1F_6thread17LinearCombinationISJ_Li1EffLNS1K_9ScaleType4KindE0ELNS_15FloatRoundStyleE2ESJ_EENS1_15EpilogueDefaultEEEEEvvEEEEvNT_6ParamsE)
        /*0014*/ 	.word	0x00001080


	//----- nvinfo : EIATTR_MIN_STACK_SIZE
	.align		4
.L_14:
        /*0018*/ 	.byte	0x04, 0x12
        /*001a*/ 	.short	(.L_16 - .L_15)
	.align		4
.L_15:
        /*001c*/ 	.word	index@(_ZN7cutlass13device_kernelINS_4gemm6kernel13GemmUniversalIN4cute5tupleIJiiiiEEENS1_10collective13CollectiveMmaINS1_37MainloopSm90TmaGmmaWarpSpecializedFP8ILi5ENS5_IJNS4_1CILi1EEESB_SB_EEENS1_35KernelTmaWarpSpecializedCooperativeEEENS5_IJNSA_ILi384EEENSA_ILi256EEENSA_ILi64EEEEEENS_12float_e4m3_tENS5_IJlSB_lEEESJ_SK_NS4_8TiledMMAINS4_8MMA_AtomIJNS4_4SM904GMMA31MMA_64x256x32_F32E4M3E4M3_SS_TNILNSO_7ScaleInE1ELSQ_1EEEEEENS4_6LayoutINS5_IJNSA_ILi2EEESB_SB_EEENS5_IJSB_NSA_ILi0EEESW_EEEEENS5_IJNS4_10UnderscoreESZ_SZ_EEEEENS4_13SM90_TMA_LOADENS4_14ComposedLayoutINS4_7SwizzleILi2ELi4ELi3EEENS4_18smem_ptr_flag_bitsILi8EEENST_INS5_IJNSA_ILi8EEESH_EEENS5_IJSH_SB_EEEEEEEvNS4_8identityES12_S1C_vS1D_EENS_8epilogue10collective6detail29Sm90TmaWarpSpecializedAdapterINS1G_15DefaultEpilogueISJ_SK_SK_NS1F_6thread17LinearCombinationISJ_Li1EffLNS1K_9ScaleType4KindE0ELNS_15FloatRoundStyleE2ESJ_EENS1_15EpilogueDefaultEEEEEvvEEEEvNT_6ParamsE)
        /*0020*/ 	.word	0x00001080
.L_16:


//--------------------- .nv.compat                --------------------------
	.section	.nv.compat,"",@"SHT_CUDA_COMPAT_INFO"
	.align	4
        /*0000*/ 	.byte	0x02, 0x09, 0x01, 0x00, 0x02, 0x02, 0x04, 0x00, 0x02, 0x05, 0x05, 0x00, 0x03, 0x07, 0x01, 0x01
        /*0010*/ 	.byte	0x02, 0x03, 0x01, 0x00, 0x02, 0x06, 0x01, 0x00, 0x04, 0x0b, 0x08, 0x00, 0x00, 0x00, 0x00, 0x00
        /*0020*/ 	.byte	0x00, 0x00, 0x00, 0x00


//--------------------- .nv.info._ZN7cutlass13device_kernelINS_4gemm6kernel13GemmUniversalIN4cute5tupleIJiiiiEEENS1_10collective13CollectiveMmaINS1_37MainloopSm90TmaGmmaWarpSpecializedFP8ILi5ENS5_IJNS4_1CILi1EEESB_SB_EEENS1_35KernelTmaWarpSpecializedCooperativeEEENS5_IJNSA_ILi384EEENSA_ILi256EEENSA_ILi64EEEEEENS_12float_e4m3_tENS5_IJlSB_lEEESJ_SK_NS4_8TiledMMAINS4_8MMA_AtomIJNS4_4SM904GMMA31MMA_64x256x32_F32E4M3E4M3_SS_TNILNSO_7ScaleInE1ELSQ_1EEEEEENS4_6LayoutINS5_IJNSA_ILi2EEESB_SB_EEENS5_IJSB_NSA_ILi0EEESW_EEEEENS5_IJNS4_10UnderscoreESZ_SZ_EEEEENS4_13SM90_TMA_LOADENS4_14ComposedLayoutINS4_7SwizzleILi2ELi4ELi3EEENS4_18smem_ptr_flag_bitsILi8EEENST_INS5_IJNSA_ILi8EEESH_EEENS5_IJSH_SB_EEEEEEEvNS4_8identityES12_S1C_vS1D_EENS_8epilogue10collective6detail29Sm90TmaWarpSpecializedAdapterINS1G_15DefaultEpilogueISJ_SK_SK_NS1F_6thread17LinearCombinationISJ_Li1EffLNS1K_9ScaleType4KindE0ELNS_15FloatRoundStyleE2ESJ_EENS1_15EpilogueDefaultEEEEEvvEEEEvNT_6ParamsE --------------------------
	.section	.nv.info._ZN7cutlass13device_kernelINS_4gemm6kernel13GemmUniversalIN4cute5tupleIJiiiiEEENS1_10collective13CollectiveMmaINS1_37MainloopSm90TmaGmmaWarpSpecializedFP8ILi5ENS5_IJNS4_1CILi1EEESB_SB_EEENS1_35KernelTmaWarpSpecializedCooperativeEEENS5_IJNSA_ILi384EEENSA_ILi256EEENSA_ILi64EEEEEENS_12float_e4m3_tENS5_IJlSB_lEEESJ_SK_NS4_8TiledMMAINS4_8MMA_AtomIJNS4_4SM904GMMA31MMA_64x256x32_F32E4M3E4M3_SS_TNILNSO_7ScaleInE1ELSQ_1EEEEEENS4_6LayoutINS5_IJNSA_ILi2EEESB_SB_EEENS5_IJSB_NSA_ILi0EEESW_EEEEENS5_IJNS4_10UnderscoreESZ_SZ_EEEEENS4_13SM90_TMA_LOADENS4_14ComposedLayoutINS4_7SwizzleILi2ELi4ELi3EEENS4_18smem_ptr_flag_bitsILi8EEENST_INS5_IJNSA_ILi8EEESH_EEENS5_IJSH_SB_EEEEEEEvNS4_8identityES12_S1C_vS1D_EENS_8epilogue10collective6detail29Sm90TmaWarpSpecializedAdapterINS1G_15DefaultEpilogueISJ_SK_SK_NS1F_6thread17LinearCombinationISJ_Li1EffLNS1K_9ScaleType4KindE0ELNS_15FloatRoundStyleE2ESJ_EENS1_15EpilogueDefaultEEEEEvvEEEEvNT_6ParamsE,"",@"SHT_CUDA_INFO"
	.sectionflags	@""
	.align	4


	//----- nvinfo : EIATTR_CUDA_API_VERSION
	.align		4
        /*0000*/ 	.byte	0x04, 0x37
        /*0002*/ 	.short	(.L_18 - .L_17)
.L_17:
        /*0004*/ 	.word	0x00000082


	//----- nvinfo : EIATTR_KPARAM_INFO
	.align		4
.L_18:
        /*0008*/ 	.byte	0x04, 0x17
        /*000a*/ 	.short	(.L_20 - .L_19)
.L_19:
        /*000c*/ 	.word	0x00000000
        /*0010*/ 	.short	0x0000
        /*0012*/ 	.short	0x0070
        /*0014*/ 	.byte	0x00, 0xf0, 0x01, 0x10


	//----- nvinfo : EIATTR_SPARSE_MMA_MASK
	.align		4
.L_20:
        /*0018*/ 	.byte	0x03, 0x50
        /*001a*/ 	.short	0x0000


	//----- nvinfo : EIATTR_MAXREG_COUNT
	.align		4
        /*001c*/ 	.byte	0x03, 0x1b
        /*001e*/ 	.short	0x00a8


	//----- nvinfo : EIATTR_NUM_BARRIERS
	.align		4
        /*0020*/ 	.byte	0x02, 0x4c
        /*0022*/ 	.byte	0x01
	.zero		1


	//----- nvinfo : EIATTR_ANNOTATIONS
	.align		4
        /*0024*/ 	.byte	0x04, 0x55
        /*0026*/ 	.short	(.L_22 - .L_21)


	//   ....[0]....
.L_21:
        /*0028*/ 	.word	0x00000001
        /*002c*/ 	.byte	0xd0, 0x05, 0x00, 0x00, 0x01, 0x00, 0x00, 0x00, 0xf0, 0x05, 0x00, 0x00, 0x01, 0x00, 0x00, 0x00
        /* <DEDUP_REMOVED lines=2877> */
        /*b40c*/ 	.byte	0x50, 0x36, 0x04, 0x00, 0x01, 0x00, 0x00, 0x00, 0xa0, 0x36, 0x04, 0x00


	//----- nvinfo : EIATTR_MERCURY_ISA_VERSION
	.align		4
.L_22:
        /*b418*/ 	.byte	0x03, 0x5f
        /*b41a*/ 	.short	0x0101


	//----- nvinfo : EIATTR_INT_WARP_WIDE_INSTR_OFFSETS
	.align		4
        /*b41c*/ 	.byte	0x04, 0x31
        /*b41e*/ 	.short	(.L_24 - .L_23)


	//   ....[0]....
.L_23:
        /*b420*/ 	.word	0x00000490


	//   ....[1]....
        /*b424*/ 	.word	0x000004a0


	//   ....[2]....
        /*b428*/ 	.word	0x000005e0


	//----- nvinfo : EIATTR_COOP_GROUP_MASK_REGIDS
	.align		4
.L_24:
        /*b42c*/ 	.byte	0x04, 0x29
        /*b42e*/ 	.short	(.L_26 - .L_25)


	//   ....[0]....
.L_25:
        /*b430*/ 	.word	0xffffffff


	//   ....[1]....
        /*b434*/ 	.word	0xffffffff


	//   ....[2]....
        /*b438*/ 	.word	0xffffffff


	//   ....[3]....
        /*b43c*/ 	.word	0xffffffff


	//   ....[4]....
        /*b440*/ 	.word	0xffffffff


	//----- nvinfo : EIATTR_COOP_GROUP_INSTR_OFFSETS
	.align		4
.L_26:
        /*b444*/ 	.byte	0x04, 0x28
        /*b446*/ 	.short	(.L_28 - .L_27)


	//   ....[0]....
.L_27:
        /*b448*/ 	.word	0x00000070


	//   ....[1]....
        /*b44c*/ 	.word	0x00000080


	//   ....[2]....
        /*b450*/ 	.word	0x000001a0


	//   ....[3]....
        /*b454*/ 	.word	0x000003d0


	//   ....[4]....
        /*b458*/ 	.word	0x00003780


	//----- nvinfo : EIATTR_REG_RECONFIG
	.align		4
.L_28:
        /*b45c*/ 	.byte	0x01, 0x54
	.zero		2


	//----- nvinfo : EIATTR_MBARRIER_INSTR_OFFSETS
	.align		4
        /*b460*/ 	.byte	0x04, 0x39
        /*b462*/ 	.short	(.L_30 - .L_29)


	//   ....[0]....
.L_29:
        /*b464*/ 	.word	0x00000320
        /*b468*/ 	.word	0x000000ff
        /*b46c*/ 	.word	0x00000000
        /*b470*/ 	.short	0x0100
        /*b472*/ 	.byte	0x09
	.zero		1


	//   ....[1]....
        /*b474*/ 	.word	0x00000330
        /*b478*/ 	.word	0x000000ff
        /*b47c*/ 	.word	0x00000028
        /*b480*/ 	.short	0x0100
        /*b482*/ 	.byte	0x09
	.zero		1


	//   ....[2]....
        /*b484*/ 	.word	0x00000340
        /*b488*/ 	.word	0x000000ff
        /*b48c*/ 	.word	0x00000008
        /*b490*/ 	.short	0x0100
        /*b492*/ 	.byte	0x09
	.zero		1


	//   ....[3]....
        /*b494*/ 	.word	0x00000350
        /*b498*/ 	.word	0x000000ff
        /*b49c*/ 	.word	0x00000030
        /*b4a0*/ 	.short	0x0100
        /*b4a2*/ 	.byte	0x09
	.zero		1


	//   ....[4]....
        /*b4a4*/ 	.word	0x00000360
        /*b4a8*/ 	.word	0x000000ff
        /*b4ac*/ 	.word	0x00000010
        /*b4b0*/ 	.short	0x0100
        /*b4b2*/ 	.byte	0x09
	.zero		1


	//   ....[5]....
        /*b4b4*/ 	.word	0x00000370
        /*b4b8*/ 	.word	0x000000ff
        /*b4bc*/ 	.word	0x00000038
        /*b4c0*/ 	.short	0x0100
        /*b4c2*/ 	.byte	0x09
	.zero		1


	//   ....[6]....
        /*b4c4*/ 	.word	0x00000380
        /*b4c8*/ 	.word	0x000000ff
        /*b4cc*/ 	.word	0x00000018
        /*b4d0*/ 	.short	0x0100
        /*b4d2*/ 	.byte	0x09
	.zero		1


	//   ....[7]....
        /*b4d4*/ 	.word	0x00000390
        /*b4d8*/ 	.word	0x000000ff
        /*b4dc*/ 	.word	0x00000040
        /*b4e0*/ 	.short	0x0100
        /*b4e2*/ 	.byte	0x09
	.zero		1


	//   ....[8]....
        /*b4e4*/ 	.word	0x000003a0
        /*b4e8*/ 	.word	0x000000ff
        /*b4ec*/ 	.word	0x00000020
        /*b4f0*/ 	.short	0x0100
        /*b4f2*/ 	.byte	0x09
	.zero		1


	//   ....[9]....
        /*b4f4*/ 	.word	0x000003b0
        /*b4f8*/ 	.word	0x000000ff
        /*b4fc*/ 	.word	0x00000048
        /*b500*/ 	.short	0x0100
        /*b502*/ 	.byte	0x09
	.zero		1


	//   ....[10]....
        /*b504*/ 	.word	0x00000610
        /*b508*/ 	.word	0x000000ff
        /*b50c*/ 	.word	0x00000060
        /*b510*/ 	.short	0x0100
        /*b512*/ 	.byte	0x06
	.zero		1


	//   ....[11]....
        /*b514*/ 	.word	0x00000620
        /*b518*/ 	.word	0x000000ff
        /*b51c*/ 	.word	0x00000068
        /*b520*/ 	.short	0x0100
        /*b522*/ 	.byte	0x06
	.zero		1


	//   ....[12]....
        /*b524*/ 	.word	0x00003b80
        /*b528*/ 	.word	0x000000ff
        /*b52c*/ 	.word	0x00000000
        /*b530*/ 	.short	0x010a
        /*b532*/ 	.byte	0x07
	.zero		1


	//   ....[13]....
        /*b534*/ 	.word	0x00003be0
        /*b538*/ 	.word	0x000000ff
        /*b53c*/ 	.word	0x00000000
        /*b540*/ 	.short	0x010a
        /*b542*/ 	.byte	0x07
	.zero		1


	//   ....[14]....
        /*b544*/ 	.word	0x0000bdb0
        /*b548*/ 	.word	0x000000ff
        /*b54c*/ 	.word	0x00000000
        /*b550*/ 	.short	0x010a
        /*b552*/ 	.byte	0x10
	.zero		1


	//   ....[15]....
        /*b554*/ 	.word	0x0000bdf0
        /*b558*/ 	.word	0x000000ff
        /*b55c*/ 	.word	0x00000000
        /*b560*/ 	.short	0x010a
        /*b562*/ 	.byte	0x10
	.zero		1


	//   ....[16]....
        /*b564*/ 	.word	0x00015e70
        /*b568*/ 	.word	0x000000ff
        /*b56c*/ 	.word	0x00000000
        /*b570*/ 	.short	0x0101
        /*b572*/ 	.byte	0x08
	.zero		1


	//   ....[17]....
        /*b574*/ 	.word	0x0001bb60
        /*b578*/ 	.word	0x000000ff
        /*b57c*/ 	.word	0x00000000
        /*b580*/ 	.short	0x0101
        /*b582*/ 	.byte	0x08
	.zero		1


	//   ....[18]....
        /*b584*/ 	.word	0x00042820
        /*b588*/ 	.word	0x00000010
        /*b58c*/ 	.word	0x00000028
        /*b590*/ 	.short	0x010a
        /*b592*/ 	.byte	0x3f
	.zero		1


	//   ....[19]....
        /*b594*/ 	.word	0x00042b80
        /*b598*/ 	.word	0x00000002
        /*b59c*/ 	.word	0x00000068
        /*b5a0*/ 	.short	0x0101
        /*b5a2*/ 	.byte	0x3f
	.zero		1


	//   ....[20]....
        /*b5a4*/ 	.word	0x00043350
        /*b5a8*/ 	.word	0x00000003
        /*b5ac*/ 	.word	0x00000000
        /*b5b0*/ 	.short	0x010a
        /*b5b2*/ 	.byte	0x3f
	.zero		1


	//   ....[21]....
        /*b5b4*/ 	.word	0x000433e0
        /*b5b8*/ 	.word	0x00000003
        /*b5bc*/ 	.word	0x00000000
        /*b5c0*/ 	.short	0x010a
        /*b5c2*/ 	.byte	0x3f
	.zero		1


	//   ....[22]....
        /*b5c4*/ 	.word	0x00043470
        /*b5c8*/ 	.word	0x00000003
        /*b5cc*/ 	.word	0x00000000
        /*b5d0*/ 	.short	0x010a
        /*b5d2*/ 	.byte	0x3f
	.zero		1


	//   ....[23]....
        /*b5d4*/ 	.word	0x00043500
        /*b5d8*/ 	.word	0x00000003
        /*b5dc*/ 	.word	0x00000000
        /*b5e0*/ 	.short	0x010a
        /*b5e2*/ 	.byte	0x3f
	.zero		1


	//   ....[24]....
        /*b5e4*/ 	.word	0x00043590
        /*b5e8*/ 	.word	0x00000003
        /*b5ec*/ 	.word	0x00000000
        /*b5f0*/ 	.short	0x010a
        /*b5f2*/ 	.byte	0x3f
	.zero		1


	//   ....[25]....
        /*b5f4*/ 	.word	0x00043600
        /*b5f8*/ 	.word	0x00000007
        /*b5fc*/ 	.word	0x00000000
        /*b600*/ 	.short	0x010a
        /*b602*/ 	.byte	0x3f
	.zero		1


	//   ....[26]....
        /*b604*/ 	.word	0x00043670
        /*b608*/ 	.word	0x00000000
        /*b60c*/ 	.word	0x00000000
        /*b610*/ 	.short	0x010a
        /*b612*/ 	.byte	0x3f
	.zero		1


	//   ....[27]....
        /*b614*/ 	.word	0x00043750
        /*b618*/ 	.word	0x00000010
        /*b61c*/ 	.word	0x00000028
        /*b620*/ 	.short	0x010a
        /*b622*/ 	.byte	0x3f
	.zero		1


	//   ....[28]....
        /*b624*/ 	.word	0x00043830
        /*b628*/ 	.word	0x00000003
        /*b62c*/ 	.word	0x00000000
        /*b630*/ 	.short	0x010a
        /*b632*/ 	.byte	0x3f
	.zero		1


	//   ....[29]....
        /*b634*/ 	.word	0x00043880
        /*b638*/ 	.word	0x00000003
        /*b63c*/ 	.word	0x00000000
        /*b640*/ 	.short	0x010a
        /*b642*/ 	.byte	0x3f
	.zero		1


	//   ....[30]....
        /*b644*/ 	.word	0x000438d0
        /*b648*/ 	.word	0x00000003
        /*b64c*/ 	.word	0x00000000
        /*b650*/ 	.short	0x010a
        /*b652*/ 	.byte	0x3f
	.zero		1


	//   ....[31]....
        /*b654*/ 	.word	0x00043920
        /*b658*/ 	.word	0x00000003
        /*b65c*/ 	.word	0x00000000
        /*b660*/ 	.short	0x010a
        /*b662*/ 	.byte	0x3f
	.zero		1


	//----- nvinfo : EIATTR_NUM_MBARRIERS
	.align		4
.L_30:
        /*b664*/ 	.byte	0x03, 0x38
        /*b666*/ 	.short	0x000c


	//----- nvinfo : EIATTR_EXIT_INSTR_OFFSETS
	.align		4
        /*b668*/ 	.byte	0x04, 0x1c
        /*b66a*/ 	.short	(.L_32 - .L_31)


	//   ....[0]....
.L_31:
        /*b66c*/ 	.word	0x00000680


	//   ....[1]....
        /*b670*/ 	.word	0x00000fe0


	//   ....[2]....
        /*b674*/ 	.word	0x00041e40


	//   ....[3]....
        /*b678*/ 	.word	0x000424b0


	//   ....[4]....
        /*b67c*/ 	.word	0x000435e0


	//----- nvinfo : EIATTR_MAX_THREADS
	.align		4
.L_32:
        /*b680*/ 	.byte	0x04, 0x05
        /*b682*/ 	.short	(.L_34 - .L_33)
.L_33:
        /*b684*/ 	.word	0x00000180
        /*b688*/ 	.word	0x00000001
        /*b68c*/ 	.word	0x00000001


	//----- nvinfo : EIATTR_CRS_STACK_SIZE
	.align		4
.L_34:
        /*b690*/ 	.byte	0x04, 0x1e
        /*b692*/ 	.short	(.L_36 - .L_35)
.L_35:
        /*b694*/ 	.word	0x00000000


	//----- nvinfo : EIATTR_CBANK_PARAM_SIZE
	.align		4
.L_36:
        /*b698*/ 	.byte	0x03, 0x19
        /*b69a*/ 	.short	0x0470


	//----- nvinfo : EIATTR_PARAM_CBANK
	.align		4
        /*b69c*/ 	.byte	0x04, 0x0a
        /*b69e*/ 	.short	(.L_38 - .L_37)
	.align		4
.L_37:
        /*b6a0*/ 	.word	index@(.nv.constant0._ZN7cutlass13device_kernelINS_4gemm6kernel13GemmUniversalIN4cute5tupleIJiiiiEEENS1_10collective13CollectiveMmaINS1_37MainloopSm90TmaGmmaWarpSpecializedFP8ILi5ENS5_IJNS4_1CILi1EEESB_SB_EEENS1_35KernelTmaWarpSpecializedCooperativeEEENS5_IJNSA_ILi384EEENSA_ILi256EEENSA_ILi64EEEEEENS_12float_e4m3_tENS5_IJlSB_lEEESJ_SK_NS4_8TiledMMAINS4_8MMA_AtomIJNS4_4SM904GMMA31MMA_64x256x32_F32E4M3E4M3_SS_TNILNSO_7ScaleInE1ELSQ_1EEEEEENS4_6LayoutINS5_IJNSA_ILi2EEESB_SB_EEENS5_IJSB_NSA_ILi0EEESW_EEEEENS5_IJNS4_10UnderscoreESZ_SZ_EEEEENS4_13SM90_TMA_LOADENS4_14ComposedLayoutINS4_7SwizzleILi2ELi4ELi3EEENS4_18smem_ptr_flag_bitsILi8EEENST_INS5_IJNSA_ILi8EEESH_EEENS5_IJSH_SB_EEEEEEEvNS4_8identityES12_S1C_vS1D_EENS_8epilogue10collective6detail29Sm90TmaWarpSpecializedAdapterINS1G_15DefaultEpilogueISJ_SK_SK_NS1F_6thread17LinearCombinationISJ_Li1EffLNS1K_9ScaleType4KindE0ELNS_15FloatRoundStyleE2ESJ_EENS1_15EpilogueDefaultEEEEEvvEEEEvNT_6ParamsE)
        /*b6a4*/ 	.short	0x0210
        /*b6a6*/ 	.short	0x0470


	//----- nvinfo : EIATTR_SW_WAR
	.align		4
.L_38:
        /*b6a8*/ 	.byte	0x04, 0x36
        /*b6aa*/ 	.short	(.L_40 - .L_39)
.L_39:
        /*b6ac*/ 	.word	0x00000008
.L_40:


//--------------------- .nv.callgraph             --------------------------
	.section	.nv.callgraph,"",@"SHT_CUDA_CALLGRAPH"
	.align	4
	.sectionentsize	8
	.align		4
        /*0000*/ 	.word	0x00000000
	.align		4
        /*0004*/ 	.word	0xffffffff
	.align		4
        /*0008*/ 	.word	0x00000000
	.align		4
        /*000c*/ 	.word	0xfffffffe
	.align		4
        /*0010*/ 	.word	0x00000000
	.align		4
        /*0014*/ 	.word	0xfffffffd
	.align		4
        /*0018*/ 	.word	0x00000000
	.align		4
        /*001c*/ 	.word	0xfffffffc


//--------------------- .nv.constant4             --------------------------
	.section	.nv.constant4,"a",@progbits
	.align	8
	.align		8
.nv.constant4:
        /*0000*/ 	.dword	_ZN40_INTERNAL_7e6438d8_4_k_cu_2c967d33_141604cuda3std3__45__cpo5beginE
	.align		8
        /*0008*/ 	.dword	_ZN40_INTERNAL_7e6438d8_4_k_cu_2c967d33_141604cuda3std3__45__cpo3endE
	.align		8
        /*0010*/ 	.dword	_ZN40_INTERNAL_7e6438d8_4_k_cu_2c967d33_141604cuda3std3__45__cpo6cbeginE
	.align		8
        /*0018*/ 	.dword	_ZN40_INTERNAL_7e6438d8_4_k_cu_2c967d33_141604cuda3std3__45__cpo4cendE
	.align		8
        /*0020*/ 	.dword	_ZN40_INTERNAL_7e6438d8_4_k_cu_2c967d33_141604cuda3std3__442_GLOBAL__N__7e6438d8_4_k_cu_2c967d33_141606ignoreE
	.align		8
        /*0028*/ 	.dword	_ZN40_INTERNAL_7e6438d8_4_k_cu_2c967d33_141604cuda3std3__419piecewise_constructE
	.align		8
        /*0030*/ 	.dword	_ZN40_INTERNAL_7e6438d8_4_k_cu_2c967d33_141604cuda3std3__48in_placeE
	.align		8
        /*0038*/ 	.dword	_ZN40_INTERNAL_7e6438d8_4_k_cu_2c967d33_141604cuda3std6ranges3__45__cpo4swapE
	.align		8
        /*0040*/ 	.dword	_ZN40_INTERNAL_7e6438d8_4_k_cu_2c967d33_141604cuda3std6ranges3__45__cpo9iter_moveE
	.align		8
        /*0048*/ 	.dword	_ZN40_INTERNAL_7e6438d8_4_k_cu_2c967d33_141604cute7productE
	.align		8
        /*0050*/ 	.dword	_ZN40_INTERNAL_7e6438d8_4_k_cu_2c967d33_141604cute1_E


//--------------------- .text._ZN7cutlass13device_kernelINS_4gemm6kernel13GemmUniversalIN4cute5tupleIJiiiiEEENS1_10collective13CollectiveMmaINS1_37MainloopSm90TmaGmmaWarpSpecializedFP8ILi5ENS5_IJNS4_1CILi1EEESB_SB_EEENS1_35KernelTmaWarpSpecializedCooperativeEEENS5_IJNSA_ILi384EEENSA_ILi256EEENSA_ILi64EEEEEENS_12float_e4m3_tENS5_IJlSB_lEEESJ_SK_NS4_8TiledMMAINS4_8MMA_AtomIJNS4_4SM904GMMA31MMA_64x256x32_F32E4M3E4M3_SS_TNILNSO_7ScaleInE1ELSQ_1EEEEEENS4_6LayoutINS5_IJNSA_ILi2EEESB_SB_EEENS5_IJSB_NSA_ILi0EEESW_EEEEENS5_IJNS4_10UnderscoreESZ_SZ_EEEEENS4_13SM90_TMA_LOADENS4_14ComposedLayoutINS4_7SwizzleILi2ELi4ELi3EEENS4_18smem_ptr_flag_bitsILi8EEENST_INS5_IJNSA_ILi8EEESH_EEENS5_IJSH_SB_EEEEEEEvNS4_8identityES12_S1C_vS1D_EENS_8epilogue10collective6detail29Sm90TmaWarpSpecializedAdapterINS1G_15DefaultEpilogueISJ_SK_SK_NS1F_6thread17LinearCombinationISJ_Li1EffLNS1K_9ScaleType4KindE0ELNS_15FloatRoundStyleE2ESJ_EENS1_15EpilogueDefaultEEEEEvvEEEEvNT_6ParamsE --------------------------
	.section	.text._ZN7cutlass13device_kernelINS_4gemm6kernel13GemmUniversalIN4cute5tupleIJiiiiEEENS1_10collective13CollectiveMmaINS1_37MainloopSm90TmaGmmaWarpSpecializedFP8ILi5ENS5_IJNS4_1CILi1EEESB_SB_EEENS1_35KernelTmaWarpSpecializedCooperativeEEENS5_IJNSA_ILi384EEENSA_ILi256EEENSA_ILi64EEEEEENS_12float_e4m3_tENS5_IJlSB_lEEESJ_SK_NS4_8TiledMMAINS4_8MMA_AtomIJNS4_4SM904GMMA31MMA_64x256x32_F32E4M3E4M3_SS_TNILNSO_7ScaleInE1ELSQ_1EEEEEENS4_6LayoutINS5_IJNSA_ILi2EEESB_SB_EEENS5_IJSB_NSA_ILi0EEESW_EEEEENS5_IJNS4_10UnderscoreESZ_SZ_EEEEENS4_13SM90_TMA_LOADENS4_14ComposedLayoutINS4_7SwizzleILi2ELi4ELi3EEENS4_18smem_ptr_flag_bitsILi8EEENST_INS5_IJNSA_ILi8EEESH_EEENS5_IJSH_SB_EEEEEEEvNS4_8identityES12_S1C_vS1D_EENS_8epilogue10collective6detail29Sm90TmaWarpSpecializedAdapterINS1G_15DefaultEpilogueISJ_SK_SK_NS1F_6thread17LinearCombinationISJ_Li1EffLNS1K_9ScaleType4KindE0ELNS_15FloatRoundStyleE2ESJ_EENS1_15EpilogueDefaultEEEEEvvEEEEvNT_6ParamsE,"ax",@progbits
	.align	128
.text._ZN7cutlass13device_kernelINS_4gemm6kernel13GemmUniversalIN4cute5tupleIJiiiiEEENS1_10collective13CollectiveMmaINS1_37MainloopSm90TmaGmmaWarpSpecializedFP8ILi5ENS5_IJNS4_1CILi1EEESB_SB_EEENS1_35KernelTmaWarpSpecializedCooperativeEEENS5_IJNSA_ILi384EEENSA_ILi256EEENSA_ILi64EEEEEENS_12float_e4m3_tENS5_IJlSB_lEEESJ_SK_NS4_8TiledMMAINS4_8MMA_AtomIJNS4_4SM904GMMA31MMA_64x256x32_F32E4M3E4M3_SS_TNILNSO_7ScaleInE1ELSQ_1EEEEEENS4_6LayoutINS5_IJNSA_ILi2EEESB_SB_EEENS5_IJSB_NSA_ILi0EEESW_EEEEENS5_IJNS4_10UnderscoreESZ_SZ_EEEEENS4_13SM90_TMA_LOADENS4_14ComposedLayoutINS4_7SwizzleILi2ELi4ELi3EEENS4_18smem_ptr_flag_bitsILi8EEENST_INS5_IJNSA_ILi8EEESH_EEENS5_IJSH_SB_EEEEEEEvNS4_8identityES12_S1C_vS1D_EENS_8epilogue10collective6detail29Sm90TmaWarpSpecializedAdapterINS1G_15DefaultEpilogueISJ_SK_SK_NS1F_6thread17LinearCombinationISJ_Li1EffLNS1K_9ScaleType4KindE0ELNS_15FloatRoundStyleE2ESJ_EENS1_15EpilogueDefaultEEEEEvvEEEEvNT_6ParamsE:
        .type           _ZN7cutlass13device_kernelINS_4gemm6kernel13GemmUniversalIN4cute5tupleIJiiiiEEENS1_10collective13CollectiveMmaINS1_37MainloopSm90TmaGmmaWarpSpecializedFP8ILi5ENS5_IJNS4_1CILi1EEESB_SB_EEENS1_35KernelTmaWarpSpecializedCooperativeEEENS5_IJNSA_ILi384EEENSA_ILi256EEENSA_ILi64EEEEEENS_12float_e4m3_tENS5_IJlSB_lEEESJ_SK_NS4_8TiledMMAINS4_8MMA_AtomIJNS4_4SM904GMMA31MMA_64x256x32_F32E4M3E4M3_SS_TNILNSO_7ScaleInE1ELSQ_1EEEEEENS4_6LayoutINS5_IJNSA_ILi2EEESB_SB_EEENS5_IJSB_NSA_ILi0EEESW_EEEEENS5_IJNS4_10UnderscoreESZ_SZ_EEEEENS4_13SM90_TMA_LOADENS4_14ComposedLayoutINS4_7SwizzleILi2ELi4ELi3EEENS4_18smem_ptr_flag_bitsILi8EEENST_INS5_IJNSA_ILi8EEESH_EEENS5_IJSH_SB_EEEEEEEvNS4_8identityES12_S1C_vS1D_EENS_8epilogue10collective6detail29Sm90TmaWarpSpecializedAdapterINS1G_15DefaultEpilogueISJ_SK_SK_NS1F_6thread17LinearCombinationISJ_Li1EffLNS1K_9ScaleType4KindE0ELNS_15FloatRoundStyleE2ESJ_EENS1_15EpilogueDefaultEEEEEvvEEEEvNT_6ParamsE,@function
        .size           _ZN7cutlass13device_kernelINS_4gemm6kernel13GemmUniversalIN4cute5tupleIJiiiiEEENS1_10collective13CollectiveMmaINS1_37MainloopSm90TmaGmmaWarpSpecializedFP8ILi5ENS5_IJNS4_1CILi1EEESB_SB_EEENS1_35KernelTmaWarpSpecializedCooperativeEEENS5_IJNSA_ILi384EEENSA_ILi256EEENSA_ILi64EEEEEENS_12float_e4m3_tENS5_IJlSB_lEEESJ_SK_NS4_8TiledMMAINS4_8MMA_AtomIJNS4_4SM904GMMA31MMA_64x256x32_F32E4M3E4M3_SS_TNILNSO_7ScaleInE1ELSQ_1EEEEEENS4_6LayoutINS5_IJNSA_ILi2EEESB_SB_EEENS5_IJSB_NSA_ILi0EEESW_EEEEENS5_IJNS4_10UnderscoreESZ_SZ_EEEEENS4_13SM90_TMA_LOADENS4_14ComposedLayoutINS4_7SwizzleILi2ELi4ELi3EEENS4_18smem_ptr_flag_bitsILi8EEENST_INS5_IJNSA_ILi8EEESH_EEENS5_IJSH_SB_EEEEEEEvNS4_8identityES12_S1C_vS1D_EENS_8epilogue10collective6detail29Sm90TmaWarpSpecializedAdapterINS1G_15DefaultEpilogueISJ_SK_SK_NS1F_6thread17LinearCombinationISJ_Li1EffLNS1K_9ScaleType4KindE0ELNS_15FloatRoundStyleE2ESJ_EENS1_15EpilogueDefaultEEEEEvvEEEEvNT_6ParamsE,(.L_x_77 - _ZN7cutlass13device_kernelINS_4gemm6kernel13GemmUniversalIN4cute5tupleIJiiiiEEENS1_10collective13CollectiveMmaINS1_37MainloopSm90TmaGmmaWarpSpecializedFP8ILi5ENS5_IJNS4_1CILi1EEESB_SB_EEENS1_35KernelTmaWarpSpecializedCooperativeEEENS5_IJNSA_ILi384EEENSA_ILi256EEENSA_ILi64EEEEEENS_12float_e4m3_tENS5_IJlSB_lEEESJ_SK_NS4_8TiledMMAINS4_8MMA_AtomIJNS4_4SM904GMMA31MMA_64x256x32_F32E4M3E4M3_SS_TNILNSO_7ScaleInE1ELSQ_1EEEEEENS4_6LayoutINS5_IJNSA_ILi2EEESB_SB_EEENS5_IJSB_NSA_ILi0EEESW_EEEEENS5_IJNS4_10UnderscoreESZ_SZ_EEEEENS4_13SM90_TMA_LOADENS4_14ComposedLayoutINS4_7SwizzleILi2ELi4ELi3EEENS4_18smem_ptr_flag_bitsILi8EEENST_INS5_IJNSA_ILi8EEESH_EEENS5_IJSH_SB_EEEEEEEvNS4_8identityES12_S1C_vS1D_EENS_8epilogue10collective6detail29Sm90TmaWarpSpecializedAdapterINS1G_15DefaultEpilogueISJ_SK_SK_NS1F_6thread17LinearCombinationISJ_Li1EffLNS1K_9ScaleType4KindE0ELNS_15FloatRoundStyleE2ESJ_EENS1_15EpilogueDefaultEEEEEvvEEEEvNT_6ParamsE)
        .other          _ZN7cutlass13device_kernelINS_4gemm6kernel13GemmUniversalIN4cute5tupleIJiiiiEEENS1_10collective13CollectiveMmaINS1_37MainloopSm90TmaGmmaWarpSpecializedFP8ILi5ENS5_IJNS4_1CILi1EEESB_SB_EEENS1_35KernelTmaWarpSpecializedCooperativeEEENS5_IJNSA_ILi384EEENSA_ILi256EEENSA_ILi64EEEEEENS_12float_e4m3_tENS5_IJlSB_lEEESJ_SK_NS4_8TiledMMAINS4_8MMA_AtomIJNS4_4SM904GMMA31MMA_64x256x32_F32E4M3E4M3_SS_TNILNSO_7ScaleInE1ELSQ_1EEEEEENS4_6LayoutINS5_IJNSA_ILi2EEESB_SB_EEENS5_IJSB_NSA_ILi0EEESW_EEEEENS5_IJNS4_10UnderscoreESZ_SZ_EEEEENS4_13SM90_TMA_LOADENS4_14ComposedLayoutINS4_7SwizzleILi2ELi4ELi3EEENS4_18smem_ptr_flag_bitsILi8EEENST_INS5_IJNSA_ILi8EEESH_EEENS5_IJSH_SB_EEEEEEEvNS4_8identityES12_S1C_vS1D_EENS_8epilogue10collective6detail29Sm90TmaWarpSpecializedAdapterINS1G_15DefaultEpilogueISJ_SK_SK_NS1F_6thread17LinearCombinationISJ_Li1EffLNS1K_9ScaleType4KindE0ELNS_15FloatRoundStyleE2ESJ_EENS1_15EpilogueDefaultEEEEEvvEEEEvNT_6ParamsE,@"STO_CUDA_ENTRY STV_DEFAULT"
_ZN7cutlass13device_kernelINS_4gemm6kernel13GemmUniversalIN4cute5tupleIJiiiiEEENS1_10collective13CollectiveMmaINS1_37MainloopSm90TmaGmmaWarpSpecializedFP8ILi5ENS5_IJNS4_1CILi1EEESB_SB_EEENS1_35KernelTmaWarpSpecializedCooperativeEEENS5_IJNSA_ILi384EEENSA_ILi256EEENSA_ILi64EEEEEENS_12float_e4m3_tENS5_IJlSB_lEEESJ_SK_NS4_8TiledMMAINS4_8MMA_AtomIJNS4_4SM904GMMA31MMA_64x256x32_F32E4M3E4M3_SS_TNILNSO_7ScaleInE1ELSQ_1EEEEEENS4_6LayoutINS5_IJNSA_ILi2EEESB_SB_EEENS5_IJSB_NSA_ILi0EEESW_EEEEENS5_IJNS4_10UnderscoreESZ_SZ_EEEEENS4_13SM90_TMA_LOADENS4_14ComposedLayoutINS4_7SwizzleILi2ELi4ELi3EEENS4_18smem_ptr_flag_bitsILi8EEENST_INS5_IJNSA_ILi8EEESH_EEENS5_IJSH_SB_EEEEEEEvNS4_8identityES12_S1C_vS1D_EENS_8epilogue10collective6detail29Sm90TmaWarpSpecializedAdapterINS1G_15DefaultEpilogueISJ_SK_SK_NS1F_6thread17LinearCombinationISJ_Li1EffLNS1K_9ScaleType4KindE0ELNS_15FloatRoundStyleE2ESJ_EENS1_15EpilogueDefaultEEEEEvvEEEEvNT_6ParamsE:
[----:B------:R-:W0:Y:S02]  /*0000*/  LDC R1, c[0x0][0x28] ;  /* 0x00000a00ff017b82 */ /* 0x000e240000000800 */
[----:B0-----:R-:W-:Y:S01]  /*0010*/  VIADD R1, R1, 0xffffef80 ;  /* 0xffffef8001017836 */ /* 0x001fe20000000000 */
[----:B------:R-:W0:Y:S01]  /*0020*/  S2R R2, SR_TID.X ;  /* 0x0000000000027919 */ /* 0x000e220000002100 */
[----:B------:R-:W-:Y:S01]  /*0030*/  ELECT P0, URZ, PT ;  /* 0x00000000003f782f */ /* 0x000fe20003800000 */
[----:B------:R-:W-:Y:S01]  /*0040*/  BSSY B0, `(.L_x_0) ;  /* 0x0000015000007945 */ /* 0x000fe20003800000 */
[--C-:B0-----:R-:W-:Y:S02]  /*0050*/  SHF.R.U32.HI R0, RZ, 0x5, R2.reuse ;  /* 0x00000005ff007819 */ /* 0x101fe40000011602 */
[----:B------:R-:W-:-:S03]  /*0060*/  SHF.R.U32.HI R2, RZ, 0x7, R2 ;  /* 0x00000007ff027819 */ /* 0x000fc60000011602 */
[----:B------:R-:W0:Y:S04]  /*0070*/  SHFL.IDX PT, R3, R0, RZ, 0x1f ;  /* 0x00001fff00037589 */ /* 0x000e2800000e0000 */
[----:B------:R-:W1:Y:S01]  /*0080*/  SHFL.IDX PT, R2, R2, RZ, 0x1f ;  /* 0x00001fff02027589 */ /* 0x000e6200000e0000 */
[----:B0-----:R-:W-:Y:S02]  /*0090*/  R2UR UR4, R3 ;  /* 0x00000000030472ca */ /* 0x001fe400000e0000 */
[----:B-1----:R-:W-:-:S11]  /*00a0*/  R2UR UR6, R2 ;  /* 0x00000000020672ca */ /* 0x002fd600000e0000 */
[----:B------:R-:W-:Y:S02]  /*00b0*/  USHF.R.S32.HI UR5, URZ, 0x1f, UR4 ;  /* 0x0000001f3f057899 */ /* 0x000fe40008011404 */
[----:B------:R-:W-:Y:S02]  /*00c0*/  ISETP.NE.OR P0, PT, RZ, UR4, !P0 ;  /* 0x00000004ff007c0c */ /* 0x000fe4000c705670 */
[----:B------:R-:W-:-:S04]  /*00d0*/  ULEA.HI UR5, UR5, UR4, URZ, 0x2 ;  /* 0x0000000405057291 */ /* 0x000fc8000f8f103f */
[----:B------:R-:W-:-:S04]  /*00e0*/  ULOP3.LUT UR5, UR5, 0xfffffffc, URZ, 0xc0, !UPT ;  /* 0xfffffffc05057892 */ /* 0x000fc8000f8ec03f */
[----:B------:R-:W-:-:S03]  /*00f0*/  UIADD3 UR8, UR4, -UR5, URZ ;  /* 0x8000000504087290 */ /* 0x000fc6000fffe03f */
[----:B------:R-:W-:Y:S09]  /*0100*/  @P0 BRA `(.L_x_1) ;  /* 0x0000000000200947 */ /* 0x000ff20003800000 */
[----:B------:R-:W-:Y:S02]  /*0110*/  ULDC.64 UR4, c[0x0][0x198] ;  /* 0x0000660000047ab9 */ /* 0x000fe40000000a00 */
[----:B------:R-:W-:Y:S02]  /*0120*/  UIADD3 UR10, UP0, UR4, 0xf0, URZ ;  /* 0x000000f0040a7890 */ /* 0x000fe4000ff1e03f */
[----:B------:R-:W-:Y:S02]  /*0130*/  UIADD3 UR4, UP1, UR4, 0x1f0, URZ ;  /* 0x000001f004047890 */ /* 0x000fe4000ff3e03f */
[----:B------:R-:W-:Y:S02]  /*0140*/  UIADD3.X UR11, URZ, UR5, URZ, UP0, !UPT ;  /* 0x000000053f0b7290 */ /* 0x000fe400087fe43f */
[----:B------:R-:W-:-:S07]  /*0150*/  UIADD3.X UR5, URZ, UR5, URZ, UP1, !UPT ;  /* 0x000000053f057290 */ /* 0x000fce0008ffe43f */
[----:B------:R0:W-:Y:S02]  /*0160*/  UTMACCTL.PF [UR10] ;  /* 0x000000000a0079b9 */ /* 0x0001e40008040000 */
[----:B------:R0:W-:Y:S02]  /*0170*/  UTMACCTL.PF [UR4] ;  /* 0x00000000040079b9 */ /* 0x0001e40008040000 */
[----:B0-----:R-:W-:Y:S01]  /*0180*/  NOP ;  /* 0x0000000000007918 */ /* 0x001fe20000000000 */
.L_x_1:
[----:B------:R-:W-:Y:S05]  /*0190*/  BSYNC B0 ;  /* 0x0000000000007941 */ /* 0x000fea0003800000 */
.L_x_0:
[----:B------:R-:W0:Y:S01]  /*01a0*/  SHFL.IDX PT, R2, R0, RZ, 0x1f ;  /* 0x00001fff00027589 */ /* 0x000e2200000e0000 */
[----:B------:R-:W-:Y:S01]  /*01b0*/  UISETP.NE.AND UP0, UPT, UR8, 0x3, UPT ;  /* 0x000000030800788c */ /* 0x000fe2000bf05270 */
[----:B------:R-:W-:Y:S01]  /*01c0*/  ISETP.NE.AND P1, PT, RZ, UR6, PT ;  /* 0x00000006ff007c0c */ /* 0x000fe2000bf25270 */
[----:B------:R-:W-:Y:S02]  /*01d0*/  UIADD3 UR10, UR6, -0x1, URZ ;  /* 0xffffffff060a7890 */ /* 0x000fe4000fffe03f */
[----:B------:R-:W-:Y:S02]  /*01e0*/  UISETP.EQ.OR UP0, UPT, UR8, URZ, !UP0 ;  /* 0x0000003f0800728c */ /* 0x000fe4000c702670 */
[----:B------:R-:W-:Y:S02]  /*01f0*/  UISETP.GE.U32.AND UP1, UPT, UR10, 0x2, UPT ;  /* 0x000000020a00788c */ /* 0x000fe4000bf26070 */
[----:B------:R-:W-:-:S04]  /*0200*/  UISETP.EQ.AND UP0, UPT, UR6, URZ, UP0 ;  /* 0x0000003f0600728c */ /* 0x000fc80008702270 */
[----:B------:R-:W-:-:S04]  /*0210*/  USEL UR13, URZ, 0x1, !UP0 ;  /* 0x000000013f0d7887 */ /* 0x000fc8000c000000 */
[----:B------:R-:W-:Y:S01]  /*0220*/  USEL UR13, UR13, 0x2, UP1 ;  /* 0x000000020d0d7887 */ /* 0x000fe20008800000 */
[----:B0-----:R-:W-:-:S13]  /*0230*/  ISETP.NE.AND P0, PT, R2, RZ, PT ;  /* 0x000000ff0200720c */ /* 0x001fda0003f05270 */
[----:B------:R-:W-:Y:S05]  /*0240*/  @P0 BRA `(.L_x_2) ;  /* 0x0000000000600947 */ /* 0x000fea0003800000 */
[----:B------:R-:W0:Y:S01]  /*0250*/  S2UR UR9, SR_CgaCtaId ;  /* 0x00000000000979c3 */ /* 0x000e220000008800 */
[----:B------:R-:W-:Y:S01]  /*0260*/  UMOV UR4, 0x400 ;  /* 0x0000040000047882 */ /* 0x000fe20000000000 */
[----:B------:R-:W-:Y:S01]  /*0270*/  UMOV UR5, 0x1 ;  /* 0x0000000100057882 */ /* 0x000fe20000000000 */
[----:B------:R-:W-:Y:S01]  /*0280*/  UMOV UR6, 0x100 ;  /* 0x0000010000067882 */ /* 0x000fe20000000000 */
[----:B------:R-:W-:Y:S01]  /*0290*/  ELECT P0, URZ, PT ;  /* 0x00000000003f782f */ /* 0x000fe20003800000 */
[----:B------:R-:W-:-:S04]  /*02a0*/  UIADD3 UR6, -UR6, 0x100000, URZ ;  /* 0x0010000006067890 */ /* 0x000fc8000fffe13f */
[----:B------:R-:W-:Y:S02]  /*02b0*/  USHF.L.U32 UR7, UR6, 0xb, URZ ;  /* 0x0000000b06077899 */ /* 0x000fe4000800063f */
[----:B------:R-:W-:Y:S02]  /*02c0*/  USHF.L.U32 UR6, UR6, 0x1, URZ ;  /* 0x0000000106067899 */ /* 0x000fe4000800063f */
[----:B0-----:R-:W-:Y:S02]  /*02d0*/  ULEA UR9, UR9, UR4, 0x18 ;  /* 0x0000000409097291 */ /* 0x001fe4000f8ec03f */
[----:B------:R-:W-:-:S04]  /*02e0*/  UIADD3 UR4, -UR5, 0x100000, URZ ;  /* 0x0010000005047890 */ /* 0x000fc8000fffe13f */
[----:B------:R-:W-:Y:S02]  /*02f0*/  USHF.L.U32 UR5, UR4, 0xb, URZ ;  /* 0x0000000b04057899 */ /* 0x000fe4000800063f */
[----:B------:R-:W-:Y:S01]  /*0300*/  USHF.L.U32 UR4, UR4, 0x1, URZ ;  /* 0x0000000104047899 */ /* 0x000fe2000800063f */
[----:B------:R-:W0:Y:S11]  /*0310*/  FENCE.VIEW.ASYNC.S ;  /* 0x00000000000073c6 */ /* 0x000e360000000000 */
[----:B0-----:R0:W1:Y:S01]  /*0320*/  SYNCS.EXCH.64 URZ, [UR9], UR4 ;  /* 0x00000004093f75b2 */ /* 0x0010620008000100 */
[----:B------:R0:W2:Y:S01]  /*0330*/  SYNCS.EXCH.64 URZ, [UR9+0x28], UR6 ;  /* 0x00002806093f75b2 */ /* 0x0000a20008000100 */
[----:B------:R0:W3:Y:S01]  /*0340*/  SYNCS.EXCH.64 URZ, [UR9+0x8], UR4 ;  /* 0x00000804093f75b2 */ /* 0x0000e20008000100 */
[----:B------:R0:W4:Y:S01]  /*0350*/  SYNCS.EXCH.64 URZ, [UR9+0x30], UR6 ;  /* 0x00003006093f75b2 */ /* 0x0001220008000100 */
[----:B------:R0:W0:Y:S01]  /*0360*/  SYNCS.EXCH.64 URZ, [UR9+0x10], UR4 ;  /* 0x00001004093f75b2 */ /* 0x0000220008000100 */
[----:B------:R0:W0:Y:S01]  /*0370*/  SYNCS.EXCH.64 URZ, [UR9+0x38], UR6 ;  /* 0x00003806093f75b2 */ /* 0x0000220008000100 */
[----:B------:R0:W0:Y:S01]  /*0380*/  SYNCS.EXCH.64 URZ, [UR9+0x18], UR4 ;  /* 0x00001804093f75b2 */ /* 0x0000220008000100 */
[----:B------:R0:W0:Y:S01]  /*0390*/  SYNCS.EXCH.64 URZ, [UR9+0x40], UR6 ;  /* 0x00004006093f75b2 */ /* 0x0000220008000100 */
[----:B------:R0:W0:Y:S01]  /*03a0*/  SYNCS.EXCH.64 URZ, [UR9+0x20], UR4 ;  /* 0x00002004093f75b2 */ /* 0x0000220008000100 */
[----:B------:R0:W0:Y:S01]  /*03b0*/  SYNCS.EXCH.64 URZ, [UR9+0x48], UR6 ;  /* 0x00004806093f75b2 */ /* 0x0000220008000100 */
[----:B------:R-:W-:Y:S01]  /*03c0*/  NOP ;  /* 0x0000000000007918 */ /* 0x000fe20000000000 */
.L_x_2:
[----:B------:R-:W5:Y:S01]  /*03d0*/  SHFL.IDX PT, R0, R0, RZ, 0x1f ;  /* 0x00001fff00007589 */ /* 0x000f6200000e0000 */
[----:B------:R-:W1:Y:S01]  /*03e0*/  LDC R2, c[0x0][0x65c] ;  /* 0x00019700ff027b82 */ /* 0x000e620000000800 */
[----:B------:R-:W-:Y:S01]  /*03f0*/  ELECT P0, URZ, PT ;  /* 0x00000000003f782f */ /* 0x000fe20003800000 */
[----:B------:R-:W-:Y:S01]  /*0400*/  IMAD.MOV.U32 R3, RZ, RZ, RZ ;  /* 0x000000ffff037224 */ /* 0x000fe200078e00ff */
[----:B0-----:R-:W-:Y:S01]  /*0410*/  UMOV UR4, 0x20 ;  /* 0x0000002000047882 */ /* 0x001fe20000000000 */
[----:B------:R-:W-:Y:S01]  /*0420*/  NOP ;  /* 0x0000000000007918 */ /* 0x000fe20000000000 */
[----:B------:R-:W-:Y:S01]  /*0430*/  NOP ;  /* 0x0000000000007918 */ /* 0x000fe20000000000 */
[----:B------:R-:W-:Y:S02]  /*0440*/  LOP3.LUT R5, R5, 0xfffdffff, RZ, 0xc0, !PT ;  /* 0xfffdffff05057812 */ /* 0x000fe400078ec0ff */
[----:B-----5:R-:W-:Y:S02]  /*0450*/  ISETP.NE.OR P0, PT, R0, RZ, !P0 ;  /* 0x000000ff0000720c */ /* 0x020fe40004705670 */
[----:B-1----:R-:W-:Y:S01]  /*0460*/  ISETP.NE.AND P2, PT, R2, 0x1, PT ;  /* 0x000000010200780c */ /* 0x002fe20003f45270 */
[----:B------:R-:W0:Y:S01]  /*0470*/  S2R R0, SR_CTAID.Y ;  /* 0x0000000000007919 */ /* 0x000e220000002600 */
[----:B------:R-:W1:Y:S09]  /*0480*/  S2R R2, SR_CTAID.X ;  /* 0x0000000000027919 */ /* 0x000e720000002500 */
[----:B------:R-:W-:Y:S01]  /*0490*/  VOTEU.ALL UP0, P0 ;  /* 0x00000000003f7886 */ /* 0x000fe20000000000 */
[----:B------:R-:W-:Y:S01]  /*04a0*/  VOTEU.ALL UP1, P0 ;  /* 0x00000000003f7886 */ /* 0x000fe20000020000 */
[----:B------:R-:W1:Y:S01]  /*04b0*/  @P2 LDC R9, c[0x0][0x10] ;  /* 0x00000400ff092b82 */ /* 0x000e620000000800 */
[----:B------:R-:W-:Y:S01]  /*04c0*/  @P2 IMAD.MOV.U32 R7, RZ, RZ, RZ ;  /* 0x000000ffff072224 */ /* 0x000fe200078e00ff */
[----:B------:R-:W-:Y:S01]  /*04d0*/  @P2 LOP3.LUT R5, R5, 0x20000, RZ, 0xfc, !PT ;  /* 0x0002000005052812 */ /* 0x000fe200078efcff */
[----:B------:R-:W-:Y:S01]  /*04e0*/  @P2 IMAD.MOV.U32 R13, RZ, RZ, RZ ;  /* 0x000000ffff0d2224 */ /* 0x000fe200078e00ff */
[----:B------:R-:W-:Y:S01]  /*04f0*/  @!UP0 UMOV UR6, 0x400 ;  /* 0x0000040000068882 */ /* 0x000fe20000000000 */
[----:B------:R-:W-:-:S04]  /*0500*/  @!UP0 UIADD3 UR4, -UR4, 0x100000, URZ ;  /* 0x0010000004048890 */ /* 0x000fc8000fffe13f */
[----:B------:R-:W-:Y:S02]  /*0510*/  @!UP0 USHF.L.U32 UR5, UR4, 0xb, URZ ;  /* 0x0000000b04058899 */ /* 0x000fe4000800063f */
[----:B------:R-:W-:Y:S01]  /*0520*/  @!UP0 USHF.L.U32 UR4, UR4, 0x1, URZ ;  /* 0x0000000104048899 */ /* 0x000fe2000800063f */
[----:B------:R-:W5:Y:S08]  /*0530*/  @!P2 LDC R11, c[0x0][0xc] ;  /* 0x00000300ff0bab82 */ /* 0x000f700000000800 */
[----:B------:R-:W2:Y:S01]  /*0540*/  @!UP0 S2UR UR7, SR_CgaCtaId ;  /* 0x00000000000789c3 */ /* 0x000ea20000008800 */
[----:B0-----:R-:W-:-:S04]  /*0550*/  @P2 IMAD.MOV.U32 R6, RZ, RZ, R0 ;  /* 0x000000ffff062224 */ /* 0x001fc800078e0000 */
[----:B-1----:R-:W-:-:S04]  /*0560*/  @P2 IMAD.WIDE.U32 R8, R2, R9, R6 ;  /* 0x0000000902082225 */ /* 0x002fc800078e0006 */
[----:B------:R-:W-:Y:S02]  /*0570*/  @P2 IMAD.MOV.U32 R10, RZ, RZ, R8 ;  /* 0x000000ffff0a2224 */ /* 0x000fe400078e0008 */
[----:B------:R-:W-:Y:S02]  /*0580*/  @P2 IMAD.IADD R12, R9, 0x1, R13 ;  /* 0x00000001090c2824 */ /* 0x000fe400078e020d */
[----:B-----5:R-:W-:-:S04]  /*0590*/  @!P2 IMAD.WIDE.U32 R6, R11, R0, R2 ;  /* 0x000000000b06a225 */ /* 0x020fc800078e0002 */
[----:B------:R-:W-:Y:S02]  /*05a0*/  @!P2 IMAD.MOV.U32 R10, RZ, RZ, R6 ;  /* 0x000000ffff0aa224 */ /* 0x000fe400078e0006 */
[----:B------:R-:W-:Y:S01]  /*05b0*/  @!P2 IMAD.MOV.U32 R12, RZ, RZ, R7 ;  /* 0x000000ffff0ca224 */ /* 0x000fe200078e0007 */
[----:B--2---:R-:W-:Y:S02]  /*05c0*/  @!UP0 ULEA UR6, UR7, UR6, 0x18 ;  /* 0x0000000607068291 */ /* 0x004fe4000f8ec03f */
[----:B------:R0:W-:Y:S01]  /*05d0*/  STL [R1+0x878], R10 ;  /* 0x0008780a01007387 */ /* 0x0001e20000100800 */
[----:B------:R-:W-:-:S03]  /*05e0*/  VOTEU.ALL UP0, P0 ;  /* 0x00000000003f7886 */ /* 0x000fc60000000000 */
[----:B------:R0:W-:Y:S04]  /*05f0*/  STL [R1+0x874], R12 ;  /* 0x0008740c01007387 */ /* 0x0001e80000100800 */
[----:B------:R-:W1:Y:S02]  /*0600*/  FENCE.VIEW.ASYNC.S ;  /* 0x00000000000073c6 */ /* 0x000e640000000000 */
[----:B-1----:R0:W3:Y:S01]  /*0610*/  @!UP0 SYNCS.EXCH.64 URZ, [UR6+0x60], UR4 ;  /* 0x00006004063f85b2 */ /* 0x0020e20008000100 */
[----:B------:R0:W3:Y:S01]  /*0620*/  @!UP1 SYNCS.EXCH.64 URZ, [UR6+0x68], UR4 ;  /* 0x00006804063f95b2 */ /* 0x0000e20008000100 */
[----:B------:R-:W-:Y:S01]  /*0630*/  NOP ;  /* 0x0000000000007918 */ /* 0x000fe20000000000 */
[----:B---34-:R-:W-:Y:S06]  /*0640*/  BAR.SYNC.DEFER_BLOCKING 0x0 ;  /* 0x0000000000007b1d */ /* 0x018fec0000010000 */
[----:B0-----:R-:W-:Y:S05]  /*0650*/  @!P1 BRA `(.L_x_3) ;  /* 0x0000041400fc9947 */ /* 0x001fea0003800000 */
[----:B------:R-:W-:-:S06]  /*0660*/  UISETP.GT.U32.AND UP0, UPT, UR10, 0x1, UPT ;  /* 0x000000010a00788c */ /* 0x000fcc000bf04070 */
[----:B------:R-:W-:-:S13]  /*0670*/  PLOP3.LUT P0, PT, PT, PT, UP0, 0x80, 0x0 ;  /* 0x000000000000781c */ /* 0x000fda0003f0f008 */
[----:B------:R-:W-:Y:S05]  /*0680*/  @P0 EXIT ;  /* 0x000000000000094d */ /* 0x000fea0003800000 */
[----:B------:R-:W-:Y:S01]  /*0690*/  IMAD.MOV.U32 R7, RZ, RZ, -0x1 ;  /* 0xffffffffff077424 */ /* 0x000fe200078e00ff */
[----:B------:R-:W-:Y:S01]  /*06a0*/  ULDC.64 UR4, c[0x0][0x650] ;  /* 0x0001940000047ab9 */ /* 0x000fe20000000a00 */
[----:B------:R-:W-:Y:S01]  /*06b0*/  IMAD.MOV.U32 R6, RZ, RZ, -0x1 ;  /* 0xffffffffff067424 */ /* 0x000fe200078e00ff */
[----:B------:R-:W-:Y:S01]  /*06c0*/  ISETP.GE.U32.AND P0, PT, R10, UR4, PT ;  /* 0x000000040a007c0c */ /* 0x000fe2000bf06070 */
[----:B------:R-:W-:Y:S01]  /*06d0*/  UMOV UR9, 0xffffffff ;  /* 0xffffffff00097882 */ /* 0x000fe20000000000 */
[----:B------:R0:W-:Y:S01]  /*06e0*/  STL [R1+0x870], R7 ;  /* 0x0008700701007387 */ /* 0x0001e20000100800 */
[----:B------:R-:W-:Y:S02]  /*06f0*/  PRMT R4, RZ, 0x7610, R4 ;  /* 0x00007610ff047816 */ /* 0x000fe40000000004 */
[----:B------:R-:W-:Y:S01]  /*0700*/  ISETP.GE.U32.AND.EX P0, PT, R12, UR5, PT, P0 ;  /* 0x000000050c007c0c */ /* 0x000fe2000bf06100 */
[----:B------:R0:W-:-:S12]  /*0710*/  STL [R1+0x86c], R6 ;  /* 0x00086c0601007387 */ /* 0x0001d80000100800 */
[----:B0-----:R-:W-:Y:S05]  /*0720*/  @P0 BRA `(.L_x_4) ;  /* 0x00000004006c0947 */ /* 0x001fea0003800000 */
[----:B------:R-:W-:Y:S01]  /*0730*/  ULDC.64 UR14, c[0x0][0x628] ;  /* 0x00018a00000e7ab9 */ /* 0x000fe20000000a00 */
[----:B------:R-:W0:Y:S01]  /*0740*/  LDC.64 R14, c[0x0][0x620] ;  /* 0x00018800ff0e7b82 */ /* 0x000e220000000a00 */
[----:B------:R-:W-:Y:S01]  /*0750*/  ISETP.NE.U32.AND P0, PT, RZ, UR14, PT ;  /* 0x0000000eff007c0c */ /* 0x000fe2000bf05070 */
[----:B------:R-:W-:Y:S01]  /*0760*/  ULDC UR11, c[0x0][0x630] ;  /* 0x00018c00000b7ab9 */ /* 0x000fe20000000800 */
[----:B------:R-:W-:Y:S02]  /*0770*/  R2UR UR4, R10 ;  /* 0x000000000a0472ca */ /* 0x000fe400000e0000 */
[----:B------:R-:W-:Y:S02]  /*0780*/  ISETP.NE.AND.EX P0, PT, RZ, UR15, PT, P0 ;  /* 0x0000000fff007c0c */ /* 0x000fe4000bf05300 */
[----:B------:R-:W-:-:S11]  /*0790*/  R2UR UR5, R12 ;  /* 0x000000000c0572ca */ /* 0x000fd600000e0000 */
[----:B------:R-:W-:Y:S05]  /*07a0*/  @!P0 BRA `(.L_x_5) ;  /* 0x0000000000308947 */ /* 0x000fea0003800000 */
[----:B------:R-:W-:Y:S01]  /*07b0*/  R2UR UR4, R10 ;  /* 0x000000000a0472ca */ /* 0x000fe200000e0000 */
[----:B------:R-:W-:Y:S01]  /*07c0*/  ULDC UR8, c[0x0][0x634] ;  /* 0x00018d0000087ab9 */ /* 0x000fe20000000800 */
[----:B------:R-:W-:-:S11]  /*07d0*/  R2UR UR10, R12 ;  /* 0x000000000c0a72ca */ /* 0x000fd600000e0000 */
[----:B------:R-:W-:-:S04]  /*07e0*/  UIADD3 UR8, UP0, UR4, UR8, URZ ;  /* 0x0000000804087290 */ /* 0x000fc8000ff1e03f */
[----:B------:R-:W-:-:S04]  /*07f0*/  UIADD3.X UR10, URZ, UR10, URZ, UP0, !UPT ;  /* 0x0000000a3f0a7290 */ /* 0x000fc800087fe43f */
[----:B------:R-:W-:-:S04]  /*0800*/  UIMAD.WIDE.U32 UR4, UR10, UR14, URZ ;  /* 0x0000000e0a0472a5 */ /* 0x000fc8000f8e003f */
[----:B------:R-:W-:Y:S02]  /*0810*/  UIMAD.WIDE.U32 UR6, UP0, UR8, UR15, UR4 ;  /* 0x0000000f080672a5 */ /* 0x000fe4000f800004 */
[----:B------:R-:W-:Y:S02]  /*0820*/  UIMAD.WIDE.U32 UR4, UR8, UR14, URZ ;  /* 0x0000000e080472a5 */ /* 0x000fe4000f8e003f */
[----:B------:R-:W-:Y:S02]  /*0830*/  UIADD3.X UR9, URZ, URZ, URZ, UP0, !UPT ;  /* 0x0000003f3f097290 */ /* 0x000fe400087fe43f */
[----:B------:R-:W-:Y:S01]  /*0840*/  UIADD3 URZ, UP0, UR5, UR6, URZ ;  /* 0x00000006053f7290 */ /* 0x000fe2000ff1e03f */
[----:B------:R-:W-:-:S03]  /*0850*/  UMOV UR8, UR7 ;  /* 0x0000000700087c82 */ /* 0x000fc60008000000 */
[----:B------:R-:W-:-:S12]  /*0860*/  UIMAD.WIDE.U32.X UR4, UR10, UR15, UR8, UP0 ;  /* 0x0000000f0a0472a5 */ /* 0x000fd800080e0408 */
.L_x_5:
[----:B------:R-:W-:Y:S01]  /*0870*/  USHF.R.U64 UR9, UR4, UR11, UR5 ;  /* 0x0000000b04097299 */ /* 0x000fe20008001205 */
[----:B------:R-:W1:Y:S01]  /*0880*/  LDC R8, c[0x0][0x618] ;  /* 0x00018600ff087b82 */ /* 0x000e620000000800 */
[----:B------:R-:W-:Y:S01]  /*0890*/  USHF.R.U32.HI UR4, URZ, UR11, UR5 ;  /* 0x0000000b3f047299 */ /* 0x000fe20008011605 */
[----:B------:R-:W-:Y:S01]  /*08a0*/  I2FP.F32.U32 R3, R2 ;  /* 0x0000000200037245 */ /* 0x000fe20000201000 */
[----:B------:R-:W-:Y:S01]  /*08b0*/  IMAD.MOV.U32 R6, RZ, RZ, R10 ;  /* 0x000000ffff067224 */ /* 0x000fe200078e000a */
[----:B------:R-:W-:Y:S01]  /*08c0*/  ULDC UR5, c[0x0][0x150] ;  /* 0x0000540000057ab9 */ /* 0x000fe20000000800 */
[----:B------:R-:W-:Y:S01]  /*08d0*/  IADD3 R11, P0, RZ, -UR9, RZ ;  /* 0x80000009ff0b7c10 */ /* 0x000fe2000ff1e0ff */
[----:B------:R-:W-:Y:S02]  /*08e0*/  IMAD.MOV.U32 R7, RZ, RZ, R12 ;  /* 0x000000ffff077224 */ /* 0x000fe400078e000c */
[----:B------:R-:W-:Y:S01]  /*08f0*/  FMUL R3, R3, UR5 ;  /* 0x0000000503037c20 */ /* 0x000fe20008400000 */
[----:B------:R-:W2:Y:S01]  /*0900*/  LDC.64 R18, c[0x0][0x640] ;  /* 0x00019000ff127b82 */ /* 0x000ea20000000a00 */
[----:B------:R-:W-:Y:S01]  /*0910*/  IMAD.X R13, RZ, RZ, ~UR4, P0 ;  /* 0x80000004ff0d7e24 */ /* 0x000fe200080e06ff */
[----:B------:R-:W-:Y:S01]  /*0920*/  ULDC UR4, c[0x0][0x154] ;  /* 0x0000550000047ab9 */ /* 0x000fe20000000800 */
[----:B0-----:R-:W-:-:S02]  /*0930*/  IMAD.WIDE.U32 R6, R11, R14, R6 ;  /* 0x0000000e0b067225 */ /* 0x001fc400078e0006 */
[----:B------:R-:W0:Y:S03]  /*0940*/  F2I.U32.TRUNC.NTZ R3, R3 ;  /* 0x0000000300037305 */ /* 0x000e26000020f000 */
[----:B------:R-:W3:Y:S01]  /*0950*/  LDC R9, c[0x0][0x144] ;  /* 0x00005100ff097b82 */ /* 0x000ee20000000800 */
[----:B------:R-:W-:-:S04]  /*0960*/  IMAD R4, R13, R14, RZ ;  /* 0x0000000e0d047224 */ /* 0x000fc800078e02ff */
[----:B------:R-:W-:-:S03]  /*0970*/  IMAD R11, R11, R15, R4 ;  /* 0x0000000f0b0b7224 */ /* 0x000fc600078e0204 */
[----:B------:R-:W4:Y:S01]  /*0980*/  LDC R10, c[0x0][0x608] ;  /* 0x00018200ff0a7b82 */ /* 0x000f220000000800 */
[----:B------:R-:W-:Y:S02]  /*0990*/  IMAD.IADD R7, R7, 0x1, R11 ;  /* 0x0000000107077824 */ /* 0x000fe400078e020b */
[----:B0-----:R-:W-:-:S03]  /*09a0*/  IMAD.MOV R4, RZ, RZ, -R3 ;  /* 0x000000ffff047224 */ /* 0x001fc600078e0a03 */
[--C-:B-1----:R-:W-:Y:S02]  /*09b0*/  SHF.R.U64 R14, R6, R8, R7.reuse ;  /* 0x00000008060e7219 */ /* 0x102fe40000001207 */
[----:B------:R-:W0:Y:S01]  /*09c0*/  LDC R16, c[0x0][0x658] ;  /* 0x00019600ff107b82 */ /* 0x000e220000000800 */
[----:B------:R-:W-:Y:S02]  /*09d0*/  I2FP.F32.U32 R6, R0 ;  /* 0x0000000000067245 */ /* 0x000fe40000201000 */
[----:B--2---:R-:W-:Y:S02]  /*09e0*/  ISETP.NE.U32.AND P0, PT, R18, RZ, PT ;  /* 0x000000ff1200720c */ /* 0x004fe40003f05070 */
[----:B------:R-:W-:Y:S01]  /*09f0*/  SHF.R.U32.HI R3, RZ, R8, R7 ;  /* 0x00000008ff037219 */ /* 0x000fe20000011607 */
[----:B------:R-:W-:Y:S01]  /*0a00*/  FMUL R6, R6, UR4 ;  /* 0x0000000406067c20 */ /* 0x000fe20008400000 */
[----:B------:R-:W-:Y:S01]  /*0a10*/  ISETP.NE.AND.EX P0, PT, R19, RZ, PT, P0 ;  /* 0x000000ff1300720c */ /* 0x000fe20003f05300 */
[----:B------:R-:W1:Y:S01]  /*0a20*/  LDC R13, c[0x0][0x148] ;  /* 0x00005200ff0d7b82 */ /* 0x000e620000000800 */
[----:B---3--:R-:W-:Y:S01]  /*0a30*/  IMAD R4, R9, R4, R2 ;  /* 0x0000000409047224 */ /* 0x008fe200078e0202 */
[----:B------:R2:W3:Y:S01]  /*0a40*/  F2I.U32.TRUNC.NTZ R12, R6 ;  /* 0x00000006000c7305 */ /* 0x0004e2000020f000 */
[----:B------:R-:W-:-:S02]  /*0a50*/  IMAD.MOV.U32 R9, RZ, RZ, -0x1 ;  /* 0xffffffffff097424 */ /* 0x000fc400078e00ff */
[----:B------:R-:W-:-:S03]  /*0a60*/  IMAD.MOV.U32 R7, RZ, RZ, 0x1 ;  /* 0x00000001ff077424 */ /* 0x000fc600078e00ff */
[----:B------:R-:W1:Y:S01]  /*0a70*/  LDC R17, c[0x0][0x600] ;  /* 0x00018000ff117b82 */ /* 0x000e620000000800 */
[-CC-:B----4-:R-:W-:Y:S02]  /*0a80*/  SHF.R.U64 R24, R14, R10.reuse, R3.reuse ;  /* 0x0000000a0e187219 */ /* 0x190fe40000001203 */
[----:B------:R-:W-:-:S05]  /*0a90*/  SHF.R.U32.HI R3, RZ, R10, R3 ;  /* 0x0000000aff037219 */ /* 0x000fca0000011603 */
[----:B------:R-:W4:Y:S01]  /*0aa0*/  LDC R20, c[0x0][0x648] ;  /* 0x00019200ff147b82 */ /* 0x000f220000000800 */
[-C--:B0-----:R-:W-:Y:S02]  /*0ab0*/  SHF.L.U32 R2, R9, R16.reuse, RZ ;  /* 0x0000001009027219 */ /* 0x081fe400000006ff */
[--C-:B------:R-:W-:Y:S02]  /*0ac0*/  SHF.R.U64 R26, R24, R16, R3.reuse ;  /* 0x00000010181a7219 */ /* 0x100fe40000001203 */
[----:B------:R-:W-:Y:S02]  /*0ad0*/  LOP3.LUT R11, RZ, R2, RZ, 0x33, !PT ;  /* 0x00000002ff0b7212 */ /* 0x000fe400078e33ff */
[-C--:B------:R-:W-:Y:S01]  /*0ae0*/  SHF.R.U32.HI R3, RZ, R16.reuse, R3 ;  /* 0x00000010ff037219 */ /* 0x080fe20000011603 */
[----:B------:R-:W0:Y:S01]  /*0af0*/  LDC R21, c[0x0][0x638] ;  /* 0x00018e00ff157b82 */ /* 0x000e220000000800 */
[----:B------:R-:W-:Y:S01]  /*0b00*/  SHF.L.U32 R10, R7, R16, RZ ;  /* 0x00000010070a7219 */ /* 0x000fe200000006ff */
[----:B------:R-:W-:-:S06]  /*0b10*/  IMAD.MOV.U32 R2, RZ, RZ, R26 ;  /* 0x000000ffff027224 */ /* 0x000fcc00078e001a */
[----:B------:R-:W0:Y:S01]  /*0b20*/  LDC R22, c[0x0][0x610] ;  /* 0x00018400ff167b82 */ /* 0x000e220000000800 */
[----:B--23--:R-:W-:Y:S05]  /*0b30*/  @!P0 BRA `(.L_x_6) ;  /* 0x0000000000288947 */ /* 0x00cfea0003800000 */
[----:B------:R-:W2:Y:S02]  /*0b40*/  LDC R9, c[0x0][0x64c] ;  /* 0x00019300ff097b82 */ /* 0x000ea40000000800 */
[----:B--2---:R-:W-:-:S05]  /*0b50*/  IADD3 R9, P0, R26, R9, RZ ;  /* 0x000000091a097210 */ /* 0x004fca0007f1e0ff */
[----:B------:R-:W-:-:S04]  /*0b60*/  IMAD.X R15, RZ, RZ, R3, P0 ;  /* 0x000000ffff0f7224 */ /* 0x000fc800000e0603 */
[----:B------:R-:W-:-:S04]  /*0b70*/  IMAD.WIDE.U32 R2, R15, R18, RZ ;  /* 0x000000120f027225 */ /* 0x000fc800078e00ff */
[----:B------:R-:W-:-:S04]  /*0b80*/  IMAD.WIDE.U32 R6, P0, R9, R19, R2 ;  /* 0x0000001309067225 */ /* 0x000fc80007800002 */
[----:B------:R-:W-:-:S04]  /*0b90*/  IMAD.WIDE.U32 R2, R9, R18, RZ ;  /* 0x0000001209027225 */ /* 0x000fc800078e00ff */
[----:B------:R-:W-:Y:S01]  /*0ba0*/  IMAD.X R9, RZ, RZ, RZ, P0 ;  /* 0x000000ffff097224 */ /* 0x000fe200000e06ff */
[----:B------:R-:W-:Y:S01]  /*0bb0*/  IADD3 RZ, P0, R3, R6, RZ ;  /* 0x0000000603ff7210 */ /* 0x000fe20007f1e0ff */
[----:B------:R-:W-:-:S04]  /*0bc0*/  IMAD.MOV.U32 R8, RZ, RZ, R7 ;  /* 0x000000ffff087224 */ /* 0x000fc800078e0007 */
[----:B------:R-:W-:-:S08]  /*0bd0*/  IMAD.WIDE.U32.X R2, R15, R19, R8, P0 ;  /* 0x000000130f027225 */ /* 0x000fd000000e0408 */
.L_x_6:
[----:B----4-:R-:W-:Y:S01]  /*0be0*/  SHF.R.U64 R2, R2, R20, R3 ;  /* 0x0000001402027219 */ /* 0x010fe20000001203 */
[----:B-1----:R-:W-:Y:S01]  /*0bf0*/  VIADD R3, R17, 0xffffffff ;  /* 0xffffffff11037836 */ /* 0x002fe20000000000 */
[----:B------:R-:W-:Y:S01]  /*0c00*/  LOP3.LUT R11, R24, R11, RZ, 0xc0, !PT ;  /* 0x0000000b180b7212 */ /* 0x000fe200078ec0ff */
[----:B------:R-:W-:Y:S02]  /*0c10*/  IMAD.MOV R12, RZ, RZ, -R12 ;  /* 0x000000ffff0c7224 */ /* 0x000fe400078e0a0c */
[----:B------:R-:W-:Y:S01]  /*0c20*/  IMAD.MOV R6, RZ, RZ, -R2 ;  /* 0x000000ffff067224 */ /* 0x000fe200078e0a02 */
[----:B------:R-:W-:Y:S01]  /*0c30*/  LOP3.LUT R3, R14, R3, RZ, 0xc0, !PT ;  /* 0x000000030e037212 */ /* 0x000fe200078ec0ff */
[----:B------:R-:W-:Y:S02]  /*0c40*/  IMAD R11, R10, R2, R11 ;  /* 0x000000020a0b7224 */ /* 0x000fe400078e020b */
[----:B------:R-:W-:Y:S02]  /*0c50*/  @P2 IMAD R4, R13, R12, R0 ;  /* 0x0000000c0d042224 */ /* 0x000fe400078e0200 */
[----:B0-----:R-:W-:-:S02]  /*0c60*/  IMAD R2, R6, R21, R26 ;  /* 0x0000001506027224 */ /* 0x001fc400078e021a */
[----:B------:R-:W-:Y:S02]  /*0c70*/  IMAD R0, R11, R22, R4 ;  /* 0x000000160b007224 */ /* 0x000fe400078e0204 */
[----:B------:R-:W-:Y:S02]  /*0c80*/  IMAD R3, R2, R17, R3 ;  /* 0x0000001102037224 */ /* 0x000fe400078e0203 */
[----:B------:R-:W-:-:S03]  /*0c90*/  IMAD.MOV.U32 R4, RZ, RZ, 0x1 ;  /* 0x00000001ff047424 */ /* 0x000fc600078e00ff */
[----:B------:R-:W-:Y:S02]  /*0ca0*/  SEL R2, R3, R0, !P2 ;  /* 0x0000000003027207 */ /* 0x000fe40005000000 */
[----:B------:R-:W-:-:S03]  /*0cb0*/  SEL R0, R0, R3, !P2 ;  /* 0x0000000300007207 */ /* 0x000fc60005000000 */
[----:B------:R0:W-:Y:S04]  /*0cc0*/  STL [R1+0x86c], R2 ;  /* 0x00086c0201007387 */ /* 0x0001e80000100800 */
[----:B------:R0:W-:Y:S02]  /*0cd0*/  STL [R1+0x870], R0 ;  /* 0x0008700001007387 */ /* 0x0001e40000100800 */
.L_x_4:
[----:B------:R-:W-:-:S08]  /*0ce0*/  NOP ;  /* 0x0000000000007918 */ /* 0x000fd00000000000 */
[----:B------:R-:W1:Y:S02]  /*0cf0*/  USETMAXREG.TRY_ALLOC.CTAPOOL UP0, 0xf0 ;  /* 0x000000f0000079c8 */ /* 0x000e640008000600 */
[----:B-1----:R-:W-:-:S13]  /*0d00*/  PLOP3.LUT P0, PT, PT, PT, UP0, 0x80, 0x0 ;  /* 0x000000000000781c */ /* 0x002fda0003f0f008 */
[----:B------:R-:W-:Y:S05]  /*0d10*/  @!P0 BRA `(.L_x_4) ;  /* 0xfffffffc00f08947 */ /* 0x000fea000383ffff */
[----:B------:R-:W-:Y:S01]  /*0d20*/  ULDC.64 UR4, c[0x0][0x598] ;  /* 0x0001660000047ab9 */ /* 0x000fe20000000a00 */
[----:B------:R-:W-:Y:S01]  /*0d30*/  ULDC.64 UR14, c[0x0][0x208] ;  /* 0x00008200000e7ab9 */ /* 0x000fe20000000a00 */
[----:B------:R-:W-:-:S04]  /*0d40*/  ISETP.NE.U32.AND P0, PT, RZ, UR4, PT ;  /* 0x00000004ff007c0c */ /* 0x000fc8000bf05070 */
[----:B------:R-:W-:-:S13]  /*0d50*/  ISETP.NE.AND.EX P0, PT, RZ, UR5, PT, P0 ;  /* 0x00000005ff007c0c */ /* 0x000fda000bf05300 */
[----:B------:R-:W-:Y:S05]  /*0d60*/  @!P0 BRA `(.L_x_7) ;  /* 0x0000000000208947 */ /* 0x000fea0003800000 */
[----:B0-----:R-:W0:Y:S02]  /*0d70*/  LDC.64 R2, c[0x0][0x598] ;  /* 0x00016600ff027b82 */ /* 0x001e240000000a00 */
[----:B0-----:R-:W2:Y:S02]  /*0d80*/  LDG.E.64 R2, desc[UR14][R2.64] ;  /* 0x0000000e02027981 */ /* 0x001ea4000c1e1b00 */
[----:B--2---:R-:W-:-:S04]  /*0d90*/  ISETP.NE.U32.AND P0, PT, R2, RZ, PT ;  /* 0x000000ff0200720c */ /* 0x004fc80003f05070 */
[----:B------:R-:W-:-:S13]  /*0da0*/  ISETP.NE.AND.EX P0, PT, R3, RZ, PT, P0 ;  /* 0x000000ff0300720c */ /* 0x000fda0003f05300 */
[----:B------:R-:W-:Y:S05]  /*0db0*/  @!P0 BRA `(.L_x_7) ;  /* 0x00000000000c8947 */ /* 0x000fea0003800000 */
[----:B------:R-:W2:Y:S02]  /*0dc0*/  LD.E R2, desc[UR14][R2.64] ;  /* 0x0000000e02027980 */ /* 0x000ea4000c101900 */
[----:B--2---:R-:W-:Y:S01]  /*0dd0*/  R2UR UR20, R2 ;  /* 0x00000000021472ca */ /* 0x004fe200000e0000 */
[----:B------:R-:W-:-:S14]  /*0de0*/  BRA `(.L_x_8) ;  /* 0x0000000000247947 */ /* 0x000fdc0003800000 */
.L_x_7:
[----:B------:R-:W-:Y:S02]  /*0df0*/  ULDC.64 UR4, c[0x0][0x588] ;  /* 0x0001620000047ab9 */ /* 0x000fe40000000a00 */
[----:B------:R-:W-:-:S04]  /*0e00*/  ISETP.NE.U32.AND P0, PT, RZ, UR4, PT ;  /* 0x00000004ff007c0c */ /* 0x000fc8000bf05070 */
[----:B------:R-:W-:-:S13]  /*0e10*/  ISETP.NE.AND.EX P0, PT, RZ, UR5, PT, P0 ;  /* 0x00000005ff007c0c */ /* 0x000fda000bf05300 */
[----:B------:R-:W-:Y:S05]  /*0e20*/  @!P0 BRA `(.L_x_9) ;  /* 0x0000000000108947 */ /* 0x000fea0003800000 */
[----:B0-----:R-:W0:Y:S02]  /*0e30*/  LDC.64 R2, c[0x0][0x588] ;  /* 0x00016200ff027b82 */ /* 0x001e240000000a00 */
[----:B0-----:R-:W2:Y:S02]  /*0e40*/  LDG.E R2, desc[UR14][R2.64] ;  /* 0x0000000e02027981 */ /* 0x001ea4000c1e1900 */
[----:B--2---:R-:W-:Y:S01]  /*0e50*/  R2UR UR20, R2 ;  /* 0x00000000021472ca */ /* 0x004fe200000e0000 */
[----:B------:R-:W-:-:S14]  /*0e60*/  BRA `(.L_x_8) ;  /* 0x0000000000047947 */ /* 0x000fdc0003800000 */
.L_x_9:
[----:B------:R-:W-:-:S05]  /*0e70*/  ULDC UR20, c[0x0][0x580] ;  /* 0x0001600000147ab9 */ /* 0x000fca0000000800 */
.L_x_8:
[----:B------:R-:W-:Y:S02]  /*0e80*/  ULDC.64 UR4, c[0x0][0x5a0] ;  /* 0x0001680000047ab9 */ /* 0x000fe40000000a00 */
        /* <DEDUP_REMOVED lines=11> */
.L_x_10:
        /* <DEDUP_REMOVED lines=8> */
.L_x_12:
[----:B------:R-:W-:-:S05]  /*0fc0*/  ULDC UR21, c[0x0][0x584] ;  /* 0x0001610000157ab9 */ /* 0x000fca0000000800 */
.L_x_11:
[----:B------:R-:W-:-:S13]  /*0fd0*/  LOP3.LUT P0, RZ, R4, 0xff, RZ, 0xc0, !PT ;  /* 0x000000ff04ff7812 */ /* 0x000fda000780c0ff */
[----:B------:R-:W-:Y:S05]  /*0fe0*/  @!P0 EXIT ;  /* 0x000000000000894d */ /* 0x000fea0003800000 */
[----:B------:R-:W0:Y:S01]  /*0ff0*/  LDC.64 R6, c[0x0][0x5c8] ;  /* 0x00017200ff067b82 */ /* 0x000e220000000a00 */
[----:B------:R-:W-:Y:S01]  /*1000*/  ULDC UR4, c[0x0][0x28c] ;  /* 0x0000a30000047ab9 */ /* 0x000fe20000000800 */
[----:B------:R-:W-:Y:S02]  /*1010*/  ULOP3.LUT UR22, UR13, 0x1, URZ, 0xfc, !UPT ;  /* 0x000000010d167892 */ /* 0x000fe4000f8efc3f */
[----:B------:R-:W-:-:S04]  /*1020*/  UIADD3 UR4, UR4, 0x3f, URZ ;  /* 0x0000003f04047890 */ /* 0x000fc8000fffe03f */
[----:B------:R-:W-:-:S04]  /*1030*/  USHF.R.S32.HI UR5, URZ, 0x1f, UR4 ;  /* 0x0000001f3f057899 */ /* 0x000fc80008011404 */
[----:B------:R-:W-:-:S03]  /*1040*/  ULEA.HI UR5, UR5, UR4, URZ, 0x6 ;  /* 0x0000000405057291 */ /* 0x000fc6000f8f303f */
[----:B------:R-:W-:Y:S01]  /*1050*/  UMOV UR4, URZ ;  /* 0x0000003f00047c82 */ /* 0x000fe20008000000 */
[----:B------:R-:W-:-:S03]  /*1060*/  USHF.R.S32.HI UR10, URZ, 0x6, UR5 ;  /* 0x000000063f0a7899 */ /* 0x000fc60008011405 */
[----:B------:R-:W-:Y:S01]  /*1070*/  UMOV UR5, URZ ;  /* 0x0000003f00057c82 */ /* 0x000fe20008000000 */
[C-C-:B0-----:R-:W-:Y:S01]  /*1080*/  SHF.L.U64.HI R2, R6.reuse, 0x7, R7.reuse ;  /* 0x0000000706027819 */ /* 0x141fe20000010207 */
[C---:B------:R-:W-:Y:S01]  /*1090*/  IMAD.SHL.U32 R4, R6.reuse, 0x80, RZ ;  /* 0x0000008006047824 */ /* 0x040fe200078e00ff */
[C---:B------:R-:W-:Y:S01]  /*10a0*/  SHF.L.U64.HI R0, R6.reuse, 0x3, R7 ;  /* 0x0000000306007819 */ /* 0x040fe20000010207 */
[----:B------:R-:W-:-:S07]  /*10b0*/  IMAD.SHL.U32 R3, R6, 0x8, RZ ;  /* 0x0000000806037824 */ /* 0x000fce00078e00ff */
.L_x_39:
[----:B------:R-:W-:Y:S01]  /*10c0*/  STL [R1+0x868], RZ ;  /* 0x000868ff01007387 */ /* 0x000fe20000100800 */
[----:B0-----:R-:W0:Y:S01]  /*10d0*/  S2UR UR18, SR_CgaCtaId ;  /* 0x00000000001279c3 */ /* 0x001e220000008800 */
[----:B------:R-:W-:Y:S01]  /*10e0*/  UMOV UR17, 0x400 ;  /* 0x0000040000117882 */ /* 0x000fe20000000000 */
[----:B------:R-:W-:Y:S01]  /*10f0*/  UMOV UR6, URZ ;  /* 0x0000003f00067c82 */ /* 0x000fe20008000000 */
[----:B------:R-:W-:Y:S01]  /*1100*/  STL [R1+0x864], RZ ;  /* 0x000864ff01007387 */ /* 0x000fe20000100800 */
[----:B------:R-:W-:Y:S01]  /*1110*/  UMOV UR7, URZ ;  /* 0x0000003f00077c82 */ /* 0x000fe20008000000 */
[----:B------:R-:W-:Y:S01]  /*1120*/  UMOV UR8, URZ ;  /* 0x0000003f00087c82 */ /* 0x000fe20008000000 */
[----:B------:R-:W-:Y:S01]  /*1130*/  UMOV UR23, UR5 ;  /* 0x0000000500177c82 */ /* 0x000fe20008000000 */
[----:B------:R-:W-:Y:S01]  /*1140*/  STL [R1+0x860], RZ ;  /* 0x000860ff01007387 */ /* 0x000fe20000100800 */
[----:B-1----:R-:W1:Y:S01]  /*1150*/  LDC R7, c[0x0][0x28c] ;  /* 0x0000a300ff077b82 */ /* 0x002e620000000800 */
[----:B------:R-:W-:-:S02]  /*1160*/  CS2R R236, SRZ ;  /* 0x0000000000ec7805 */ /* 0x000fc4000001ff00 */
[----:B------:R-:W-:Y:S01]  /*1170*/  CS2R R234, SRZ ;  /* 0x0000000000ea7805 */ /* 0x000fe2000001ff00 */
[----:B------:R-:W-:Y:S01]  /*1180*/  STL [R1+0x85c], RZ ;  /* 0x00085cff01007387 */ /* 0x000fe20000100800 */
[----:B------:R-:W-:Y:S02]  /*1190*/  CS2R R232, SRZ ;  /* 0x0000000000e87805 */ /* 0x000fe4000001ff00 */
[----:B------:R-:W-:Y:S02]  /*11a0*/  CS2R R230, SRZ ;  /* 0x0000000000e67805 */ /* 0x000fe4000001ff00 */
[----:B------:R-:W-:Y:S01]  /*11b0*/  CS2R R228, SRZ ;  /* 0x0000000000e47805 */ /* 0x000fe2000001ff00 */
[----:B------:R-:W-:Y:S01]  /*11c0*/  STL [R1+0x858], RZ ;  /* 0x000858ff01007387 */ /* 0x000fe20000100800 */
[----:B------:R-:W-:Y:S02]  /*11d0*/  CS2R R226, SRZ ;  /* 0x0000000000e27805 */ /* 0x000fe4000001ff00 */
        /* <DEDUP_REMOVED lines=15> */
[----:B-1----:R-:W-:Y:S02]  /*12d0*/  ISETP.GE.AND P0, PT, R7, 0x1, PT ;  /* 0x000000010700780c */ /* 0x002fe40003f06270 */
        /* <DEDUP_REMOVED lines=43> */
[----:B------:R-:W-:Y:S01]  /*1590*/  CS2R R10, SRZ ;  /* 0x00000000000a7805 */ /* 0x000fe2000001ff00 */
[----:B------:R-:W-:Y:S01]  /*15a0*/  IMAD.MOV.U32 R9, RZ, RZ, RZ ;  /* 0x000000ffff097224 */ /* 0x000fe200078e00ff */
[----:B------:R-:W-:Y:S01]  /*15b0*/  CS2R R24, SRZ ;  /* 0x0000000000187805 */ /* 0x000fe2000001ff00 */
[----:B------:R-:W-:Y:S01]  /*15c0*/  STL [R1+0x818], RZ ;  /* 0x000818ff01007387 */ /* 0x000fe20000100800 */
[----:B------:R-:W-:Y:S02]  /*15d0*/  CS2R R26, SRZ ;  /* 0x00000000001a7805 */ /* 0x000fe4000001ff00 */
[----:B--2---:R-:W-:Y:S02]  /*15e0*/  CS2R R28, SRZ ;  /* 0x00000000001c7805 */ /* 0x004fe4000001ff00 */
[----:B------:R-:W-:Y:S01]  /*15f0*/  CS2R R30, SRZ ;  /* 0x00000000001e7805 */ /* 0x000fe2000001ff00 */
[----:B------:R-:W-:Y:S01]  /*1600*/  STL [R1+0x814], RZ ;  /* 0x000814ff01007387 */ /* 0x000fe20000100800 */
[----:B------:R-:W-:-:S02]  /*1610*/  CS2R R32, SRZ ;  /* 0x0000000000207805 */ /* 0x000fc4000001ff00 */
[----:B------:R-:W-:Y:S02]  /*1620*/  CS2R R34, SRZ ;  /* 0x0000000000227805 */ /* 0x000fe4000001ff00 */
[----:B------:R-:W-:Y:S01]  /*1630*/  CS2R R36, SRZ ;  /* 0x0000000000247805 */ /* 0x000fe2000001ff00 */
[----:B------:R-:W-:Y:S01]  /*1640*/  STL [R1+0x810], RZ ;  /* 0x000810ff01007387 */ /* 0x000fe20000100800 */
[----:B------:R-:W-:Y:S02]  /*1650*/  CS2R R38, SRZ ;  /* 0x0000000000267805 */ /* 0x000fe4000001ff00 */
[----:B------:R-:W-:Y:S02]  /*1660*/  CS2R R40, SRZ ;  /* 0x0000000000287805 */ /* 0x000fe4000001ff00 */
        /* <DEDUP_REMOVED lines=73> */
[----:B------:R-:W-:Y:S04]  /*1b00*/  STL [R1+0x7c4], RZ ;  /* 0x0007c4ff01007387 */ /* 0x000fe80000100800 */
        /* <DEDUP_REMOVED lines=369> */
[----:B------:R-:W-:Y:S04]  /*3220*/  STL [R1], RZ ;  /* 0x000000ff01007387 */ /* 0x000fe80000100800 */
        /* <DEDUP_REMOVED lines=39> */
[----:B------:R-:W-:Y:S01]  /*34a0*/  STL [R1+0xa0], RZ ;  /* 0x0000a0ff01007387 */ /* 0x000fe20000100800 */
[----:B------:R-:W1:Y:S03]  /*34b0*/  S2R R6, SR_TID.X ;  /* 0x0000000000067919 */ /* 0x000e660000002100 */
        /* <DEDUP_REMOVED lines=8> */
[----:B-1----:R-:W-:-:S03]  /*3540*/  LOP3.LUT R6, R6, 0x80, RZ, 0xc0, !PT ;  /* 0x0000008006067812 */ /* 0x002fc600078ec0ff */
[----:B------:R-:W-:Y:S01]  /*3550*/  STL [R1+0xc4], RZ ;  /* 0x0000c4ff01007387 */ /* 0x000fe20000100800 */
[----:B------:R-:W-:-:S03]  /*3560*/  SHF.R.U32.HI R6, RZ, 0x7, R6 ;  /* 0x00000007ff067819 */ /* 0x000fc60000011606 */
        /* <DEDUP_REMOVED lines=33> */
[----:B------:R-:W1:Y:S04]  /*3780*/  SHFL.IDX PT, R6, R6, RZ, 0x1f ;  /* 0x00001fff06067589 */ /* 0x000e6800000e0000 */
[----:B------:R2:W-:Y:S04]  /*3790*/  STL [R1+0x14c], RZ ;  /* 0x00014cff01007387 */ /* 0x0005e80000100800 */
[----:B------:R2:W-:Y:S04]  /*37a0*/  STL [R1+0x150], RZ ;  /* 0x000150ff01007387 */ /* 0x0005e80000100800 */
[----:B------:R2:W-:Y:S04]  /*37b0*/  STL [R1+0x154], RZ ;  /* 0x000154ff01007387 */ /* 0x0005e80000100800 */
[----:B------:R2:W-:Y:S04]  /*37c0*/  STL [R1+0x158], RZ ;  /* 0x000158ff01007387 */ /* 0x0005e80000100800 */
[----:B------:R2:W-:Y:S04]  /*37d0*/  STL [R1+0x15c], RZ ;  /* 0x00015cff01007387 */ /* 0x0005e80000100800 */
[----:B------:R2:W-:Y:S01]  /*37e0*/  STL [R1+0x160], RZ ;  /* 0x000160ff01007387 */ /* 0x0005e20000100800 */
[----:B-1----:R-:W-:Y:S01]  /*37f0*/  R2UR UR11, R6 ;  /* 0x00000000060b72ca */ /* 0x002fe200000e0000 */
[----:B------:R-:W-:-:S02]  /*3800*/  IMAD.U32 R6, RZ, RZ, UR4 ;  /* 0x00000004ff067e24 */ /* 0x000fc4000f8e00ff */
[----:B------:R2:W-:Y:S04]  /*3810*/  STL [R1+0x164], RZ ;  /* 0x000164ff01007387 */ /* 0x0005e80000100800 */
[----:B------:R2:W-:Y:S04]  /*3820*/  STL [R1+0x168], RZ ;  /* 0x000168ff01007387 */ /* 0x0005e80000100800 */
[----:B------:R2:W-:Y:S02]  /*3830*/  STL [R1+0x16c], RZ ;  /* 0x00016cff01007387 */ /* 0x0005e40000100800 */
[----:B------:R-:W-:-:S02]  /*3840*/  ULEA.HI UR12, UR11, UR11, URZ, 0x1 ;  /* 0x0000000b0b0c7291 */ /* 0x000fc4000f8f083f */
[----:B------:R2:W-:Y:S02]  /*3850*/  STL [R1+0x170], RZ ;  /* 0x000170ff01007387 */ /* 0x0005e40000100800 */
[----:B------:R-:W-:Y:S02]  /*3860*/  ULOP3.LUT UR16, UR12, 0xffffe, URZ, 0xc0, !UPT ;  /* 0x000ffffe0c107892 */ /* 0x000fe4000f8ec03f */
[----:B------:R2:W-:Y:S01]  /*3870*/  STL [R1+0x174], RZ ;  /* 0x000174ff01007387 */ /* 0x0005e20000100800 */
[----:B0-----:R-:W-:Y:S02]  /*3880*/  ULEA UR12, UR18, UR17, 0x18 ;  /* 0x00000011120c7291 */ /* 0x001fe4000f8ec03f */
[----:B------:R-:W-:Y:S01]  /*3890*/  UIADD3 UR16, UR11, -UR16, URZ ;  /* 0x800000100b107290 */ /* 0x000fe2000fffe03f */
[----:B------:R2:W-:Y:S03]  /*38a0*/  STL [R1+0x178], RZ ;  /* 0x000178ff01007387 */ /* 0x0005e60000100800 */
[----:B------:R-:W-:Y:S01]  /*38b0*/  ULEA UR16, UR16, UR12, 0xc ;  /* 0x0000000c10107291 */ /* 0x000fe2000f8e603f */
[----:B------:R2:W-:Y:S03]  /*38c0*/  STL [R1+0x17c], RZ ;  /* 0x00017cff01007387 */ /* 0x0005e60000100800 */
[----:B------:R-:W-:Y:S01]  /*38d0*/  UIADD3 UR16, UR16, 0x100, URZ ;  /* 0x0000010010107890 */ /* 0x000fe2000fffe03f */
[----:B------:R2:W-:Y:S03]  /*38e0*/  STL [R1+0x180], RZ ;  /* 0x000180ff01007387 */ /* 0x0005e60000100800 */
[----:B------:R-:W-:Y:S01]  /*38f0*/  USHF.R.U32.HI UR11, URZ, 0x4, UR16 ;  /* 0x000000043f0b7899 */ /* 0x000fe20008011610 */
[----:B------:R2:W-:Y:S03]  /*3900*/  STL [R1+0x184], RZ ;  /* 0x000184ff01007387 */ /* 0x0005e60000100800 */
[----:B------:R-:W-:Y:S01]  /*3910*/  ULOP3.LUT UR11, UR11, 0x3fff, URZ, 0xc0, !UPT ;  /* 0x00003fff0b0b7892 */ /* 0x000fe2000f8ec03f */
[----:B------:R2:W-:Y:S04]  /*3920*/  STL [R1+0x188], RZ ;  /* 0x000188ff01007387 */ /* 0x0005e80000100800 */
        /* <DEDUP_REMOVED lines=28> */
[----:B------:R2:W-:Y:S01]  /*3af0*/  STL [R1+0x1fc], RZ ;  /* 0x0001fcff01007387 */ /* 0x0005e20000100800 */
[----:B------:R-:W-:Y:S05]  /*3b00*/  @!P0 BRA `(.L_x_13) ;  /* 0x0000008000608947 */ /* 0x000fea0003800000 */
[----:B------:R-:W-:-:S06]  /*3b10*/  UISETP.NE.AND UP0, UPT, UR22, 0x3, UPT ;  /* 0x000000031600788c */ /* 0x000fcc000bf05270 */
[----:B------:R-:W-:-:S13]  /*3b20*/  PLOP3.LUT P1, PT, PT, PT, UP0, 0x80, 0x0 ;  /* 0x000000000000781c */ /* 0x000fda0003f2f008 */
[----:B------:R-:W-:Y:S05]  /*3b30*/  @!P1 BRA `(.L_x_14) ;  /* 0x0000000000049947 */ /* 0x000fea0003800000 */
[----:B------:R-:W-:Y:S01]  /*3b40*/  BPT.TRAP 0x1 ;  /* 0x000000040000795c */ /* 0x000fe20000300000 */
.L_x_14:
[----:B------:R-:W-:Y:S01]  /*3b50*/  ULEA UR7, UR5, UR12, 0x3 ;  /* 0x0000000c05077291 */ /* 0x000fe2000f8e183f */
[----:B------:R-:W-:-:S05]  /*3b60*/  IMAD.U32 R6, RZ, RZ, UR4 ;  /* 0x00000004ff067e24 */ /* 0x000fca000f8e00ff */
[----:B------:R-:W-:-:S04]  /*3b70*/  SHF.L.U32 R6, R6, 0x1f, RZ ;  /* 0x0000001f06067819 */ /* 0x000fc800000006ff */
[----:B------:R0:W1:Y:S01]  /*3b80*/  SYNCS.PHASECHK.TRANS64.TRYWAIT P0, [UR7], R6 ;  /* 0x00000006ff0075a7 */ /* 0x0000620008000147 */
[----:B------:R-:W-:Y:S05]  /*3b90*/  @!P1 BRA `(.L_x_15) ;  /* 0x0000000000049947 */ /* 0x000fea0003800000 */
[----:B------:R-:W-:Y:S01]  /*3ba0*/  BPT.TRAP 0x1 ;  /* 0x000000040000795c */ /* 0x000fe20000300000 */
.L_x_15:
[----:B------:R3:W-:Y:S01]  /*3bb0*/  STL [R1+0x868], RZ ;  /* 0x000868ff01007387 */ /* 0x0007e20000100800 */
[----:B------:R-:W-:Y:S01]  /*3bc0*/  UMOV UR6, 0x2 ;  /* 0x0000000200067882 */ /* 0x000fe20000000000 */
[----:B-1----:R-:W-:Y:S05]  /*3bd0*/  @P0 BRA `(.L_x_16) ;  /* 0x0000000000080947 */ /* 0x002fea0003800000 */
[----:B------:R-:W1:Y:S02]  /*3be0*/  SYNCS.PHASECHK.TRANS64.TRYWAIT P0, [UR7], R6 ;  /* 0x00000006ff0075a7 */ /* 0x000e640008000147 */
[----:B-1----:R-:W-:Y:S05]  /*3bf0*/  @!P0 BRA `(.L_x_17) ;  /* 0x000003f8007c8947 */ /* 0x002fea0003800000 */
.L_x_16:
[----:B------:R-:W-:Y:S01]  /*3c00*/  UIADD3 UR7, UR12, 0x1e100, URZ ;  /* 0x0001e1000c077890 */ /* 0x000fe2000fffe03f */
[----:B------:R-:W-:Y:S01]  /*3c10*/  WARPGROUP.ARRIVE ;  /* 0x00000000000079c5 */ /* 0x000fe20000000000 */
[----:B------:R-:W-:Y:S01]  /*3c20*/  ULOP3.LUT UR16, UR11, 0x10000, URZ, 0xfc, !UPT ;  /* 0x000100000b107892 */ /* 0x000fe2000f8efc3f */
[----:B------:R4:W-:Y:S01]  /*3c30*/  STL [R1+0xb40], R5 ;  /* 0x000b400501007387 */ /* 0x0009e20000100800 */
[----:B------:R-:W-:Y:S01]  /*3c40*/  USHF.R.U32.HI UR7, URZ, 0x4, UR7 ;  /* 0x000000043f077899 */ /* 0x000fe20008011607 */
[----:B------:R-:W-:Y:S01]  /*3c50*/  UMOV UR17, 0x80000020 ;  /* 0x8000002000117882 */ /* 0x000fe20000000000 */
[----:B------:R-:W-:Y:S02]  /*3c60*/  UMOV UR19, 0x80000020 ;  /* 0x8000002000137882 */ /* 0x000fe40000000000 */
[----:B------:R-:W-:Y:S01]  /*3c70*/  ULOP3.LUT UR7, UR7, 0x3fff, URZ, 0xc0, !UPT ;  /* 0x00003fff07077892 */ /* 0x000fe2000f8ec03f */
[----:B------:R0:W-:Y:S03]  /*3c80*/  STL [R1+0xb3c], R4 ;  /* 0x000b3c0401007387 */ /* 0x0001e60000100800 */
[----:B------:R-:W-:Y:S01]  /*3c90*/  ULOP3.LUT UR8, UR7, 0x10000, URZ, 0xfc, !UPT ;  /* 0x0001000007087892 */ /* 0x000fe2000f8efc3f */
[----:B------:R1:W-:Y:S01]  /*3ca0*/  STL [R1+0xb38], R3 ;  /* 0x000b380301007387 */ /* 0x0003e20000100800 */
[----:B------:R-:W-:-:S02]  /*3cb0*/  UIMAD UR7, UR5, 0x600, UR16 ;  /* 0x00000600050778a4 */ /* 0x000fc4000f8e0210 */
[----:B------:R-:W-:Y:S01]  /*3cc0*/  ULEA UR8, UR5, UR8, 0xa ;  /* 0x0000000805087291 */ /* 0x000fe2000f8e503f */
[----:B------:R2:W-:Y:S04]  /*3cd0*/  STL [R1+0xb34], R2 ;  /* 0x000b340201007387 */ /* 0x0005e80000100800 */
[----:B------:R-:W-:Y:S01]  /*3ce0*/  UMOV UR16, UR7 ;  /* 0x0000000700107c82 */ /* 0x000fe20008000000 */
[----:B------:R3:W-:Y:S01]  /*3cf0*/  STL [R1+0xb30], R0 ;  /* 0x000b300001007387 */ /* 0x0007e20000100800 */
[----:B------:R-:W-:Y:S02]  /*3d00*/  UMOV UR18, UR8 ;  /* 0x0000000800127c82 */ /* 0x000fe40008000000 */
[----:B------:R-:W-:Y:S01]  /*3d10*/  QGMMA.64x256x32.F32.E4M3.E4M3 R24, gdesc[UR16], RZ, !UPT, gsb0 ;  /* 0x03e00000101879f3 */ /* 0x000fe2000c0008ff */
[----:B------:R-:W-:Y:S01]  /*3d20*/  STL [R1+0x864], RZ ;  /* 0x000864ff01007387 */ /* 0x000fe20000100800 */
[----:B------:R-:W-:Y:S01]  /*3d30*/  UIADD3 UR16, UR7, 0x200, URZ ;  /* 0x0000020007107890 */ /* 0x000fe2000fffe03f */
[----:B------:R-:W-:-:S02]  /*3d40*/  UMOV UR17, 0x80000020 ;  /* 0x8000002000117882 */ /* 0x000fc40000000000 */
        /* <DEDUP_REMOVED lines=39> */
[----:B------:R-:W-:-:S03]  /*3fc0*/  WARPGROUP.DEPBAR.LE gsb0, 0x0 ;  /* 0x00008000000079c5 */ /* 0x000fc60000010000 */
[----:B------:R-:W-:Y:S01]  /*3fd0*/  STL.64 [R1+0x200], R24 ;  /* 0x0002001801007387 */ /* 0x000fe20000100a00 */
[----:B----4-:R-:W-:Y:S02]  /*3fe0*/  IMAD.MOV.U32 R5, RZ, RZ, R45 ;  /* 0x000000ffff057224 */ /* 0x010fe400078e002d */
[----:B0-----:R-:W-:Y:S01]  /*3ff0*/  IMAD.MOV.U32 R4, RZ, RZ, R46 ;  /* 0x000000ffff047224 */ /* 0x001fe200078e002e */
[----:B------:R-:W-:Y:S01]  /*4000*/  STL.64 [R1+0x208], R26 ;  /* 0x0002081a01007387 */ /* 0x000fe20000100a00 */
[----:B-1----:R-:W-:Y:S02]  /*4010*/  IMAD.MOV.U32 R3, RZ, RZ, R47 ;  /* 0x000000ffff037224 */ /* 0x002fe400078e002f */
[----:B--2---:R-:W-:Y:S01]  /*4020*/  IMAD.MOV.U32 R2, RZ, RZ, R48 ;  /* 0x000000ffff027224 */ /* 0x004fe200078e0030 */
[----:B------:R-:W-:Y:S01]  /*4030*/  STL.64 [R1+0x210], R28 ;  /* 0x0002101c01007387 */ /* 0x000fe20000100a00 */
[----:B---3--:R-:W-:Y:S02]  /*4040*/  IMAD.MOV.U32 R0, RZ, RZ, R49 ;  /* 0x000000ffff007224 */ /* 0x008fe400078e0031 */
[----:B------:R-:W-:Y:S01]  /*4050*/  IMAD.MOV.U32 R235, RZ, RZ, R50 ;  /* 0x000000ffffeb7224 */ /* 0x000fe200078e0032 */
[----:B------:R-:W-:Y:S01]  /*4060*/  STL.64 [R1+0x218], R30 ;  /* 0x0002181e01007387 */ /* 0x000fe20000100a00 */
[----:B------:R-:W-:-:S02]  /*4070*/  IMAD.MOV.U32 R234, RZ, RZ, R51 ;  /* 0x000000ffffea7224 */ /* 0x000fc400078e0033 */
[----:B------:R-:W-:Y:S01]  /*4080*/  IMAD.MOV.U32 R233, RZ, RZ, R52 ;  /* 0x000000ffffe97224 */ /* 0x000fe200078e0034 */
[----:B------:R-:W-:Y:S01]  /*4090*/  STL.64 [R1+0x220], R32 ;  /* 0x0002202001007387 */ /* 0x000fe20000100a00 */
[----:B------:R-:W-:Y:S02]  /*40a0*/  IMAD.MOV.U32 R232, RZ, RZ, R53 ;  /* 0x000000ffffe87224 */ /* 0x000fe400078e0035 */
[----:B------:R-:W-:Y:S01]  /*40b0*/  IMAD.MOV.U32 R231, RZ, RZ, R54 ;  /* 0x000000ffffe77224 */ /* 0x000fe200078e0036 */
[----:B------:R-:W-:Y:S01]  /*40c0*/  STL.64 [R1+0x228], R34 ;  /* 0x0002282201007387 */ /* 0x000fe20000100a00 */
[----:B------:R-:W-:Y:S02]  /*40d0*/  IMAD.MOV.U32 R230, RZ, RZ, R55 ;  /* 0x000000ffffe67224 */ /* 0x000fe400078e0037 */
        /* <DEDUP_REMOVED lines=13> */
[----:B------:R0:W-:Y:S01]  /*41b0*/  STL [R1+0x250], R44 ;  /* 0x0002502c01007387 */ /* 0x0001e20000100800 */
[----:B------:R-:W-:Y:S02]  /*41c0*/  IMAD.MOV.U32 R220, RZ, RZ, R65 ;  /* 0x000000ffffdc7224 */ /* 0x000fe400078e0041 */
[----:B------:R-:W-:Y:S01]  /*41d0*/  IMAD.MOV.U32 R219, RZ, RZ, R66 ;  /* 0x000000ffffdb7224 */ /* 0x000fe200078e0042 */
[----:B------:R-:W-:Y:S01]  /*41e0*/  STL [R1+0x7c4], RZ ;  /* 0x0007c4ff01007387 */ /* 0x000fe20000100800 */
[----:B------:R-:W-:Y:S02]  /*41f0*/  IMAD.MOV.U32 R218, RZ, RZ, R67 ;  /* 0x000000ffffda7224 */ /* 0x000fe400078e0043 */
[----:B------:R-:W-:Y:S01]  /*4200*/  IMAD.MOV.U32 R217, RZ, RZ, R68 ;  /* 0x000000ffffd97224 */ /* 0x000fe200078e0044 */
[----:B------:R-:W-:Y:S01]  /*4210*/  STL [R1+0x7c0], RZ ;  /* 0x0007c0ff01007387 */ /* 0x000fe20000100800 */
[----:B------:R-:W-:-:S02]  /*4220*/  IMAD.MOV.U32 R216, RZ, RZ, R69 ;  /* 0x000000ffffd87224 */ /* 0x000fc400078e0045 */
[----:B------:R-:W-:Y:S01]  /*4230*/  IMAD.MOV.U32 R215, RZ, RZ, R70 ;  /* 0x000000ffffd77224 */ /* 0x000fe200078e0046 */
[----:B------:R-:W-:Y:S01]  /*4240*/  STL [R1+0x7bc], RZ ;  /* 0x0007bcff01007387 */ /* 0x000fe20000100800 */
        /* <DEDUP_REMOVED lines=64> */
[----:B------:R-:W-:Y:S02]  /*4650*/  IMAD.MOV.U32 R171, RZ, RZ, R114 ;  /* 0x000000ffffab7224 */ /* 0x000fe400078e0072 */
[----:B------:R-:W-:Y:S02]  /*4660*/  IMAD.MOV.U32 R170, RZ, RZ, R115 ;  /* 0x000000ffffaa7224 */ /* 0x000fe400078e0073 */
[----:B------:R-:W-:Y:S02]  /*4670*/  IMAD.MOV.U32 R169, RZ, RZ, R116 ;  /* 0x000000ffffa97224 */ /* 0x000fe400078e0074 */
[----:B------:R-:W-:-:S02]  /*4680*/  IMAD.MOV.U32 R168, RZ, RZ, R117 ;  /* 0x000000ffffa87224 */ /* 0x000fc400078e0075 */
[----:B------:R-:W-:Y:S02]  /*4690*/  IMAD.MOV.U32 R167, RZ, RZ, R118 ;  /* 0x000000ffffa77224 */ /* 0x000fe400078e0076 */
        /* <DEDUP_REMOVED lines=33> */
[----:B0-----:R-:W-:-:S06]  /*48b0*/  WARPGROUP.ARRIVE ;  /* 0x00000000000079c5 */ /* 0x001fcc0000000000 */
[----:B------:R-:W-:Y:S01]  /*48c0*/  QGMMA.64x256x32.F32.E4M3.E4M3 R24, gdesc[UR16], RZ, !UPT, gsb0 ;  /* 0x03e00000101879f3 */ /* 0x000fe2000c0008ff */
[----:B------:R-:W-:Y:S01]  /*48d0*/  UIADD3 UR16, UR7, 0x400, URZ ;  /* 0x0000040007107890 */ /* 0x000fe2000fffe03f */
[----:B------:R-:W-:Y:S01]  /*48e0*/  UMOV UR17, 0x80000020 ;  /* 0x8000002000117882 */ /* 0x000fe20000000000 */
[----:B------:R-:W-:Y:S02]  /*48f0*/  WARPGROUP.DEPBAR.LE gsb0, 0x0 ;  /* 0x00008000000079c5 */ /* 0x000fe40000010000 */
[----:B------:R-:W-:Y:S04]  /*4900*/  STL.64 [R1], R24 ;  /* 0x0000001801007387 */ /* 0x000fe80000100a00 */
[----:B------:R-:W-:Y:S04]  /*4910*/  STL.64 [R1+0x8], R26 ;  /* 0x0000081a01007387 */ /* 0x000fe80000100a00 */
        /* <DEDUP_REMOVED lines=61> */
[----:B------:R0:W-:Y:S04]  /*4cf0*/  STL.64 [R1+0x1f8], R150 ;  /* 0x0001f89601007387 */ /* 0x0001e80000100a00 */
[----:B------:R-:W-:Y:S04]  /*4d00*/  STL [R1+0x764], RZ ;  /* 0x000764ff01007387 */ /* 0x000fe80000100800 */
[----:B------:R-:W-:Y:S01]  /*4d10*/  STL [R1+0x760], RZ ;  /* 0x000760ff01007387 */ /* 0x000fe20000100800 */
[----:B0-----:R-:W-:-:S03]  /*4d20*/  WARPGROUP.ARRIVE ;  /* 0x00000000000079c5 */ /* 0x001fc60000000000 */
[----:B------:R-:W-:Y:S04]  /*4d30*/  STL [R1+0x75c], RZ ;  /* 0x00075cff01007387 */ /* 0x000fe80000100800 */
[----:B------:R-:W-:Y:S01]  /*4d40*/  STL [R1+0x758], RZ ;  /* 0x000758ff01007387 */ /* 0x000fe20000100800 */
[----:B------:R-:W-:Y:S01]  /*4d50*/  QGMMA.64x256x32.F32.E4M3.E4M3 R24, gdesc[UR16], RZ, !UPT, gsb0 ;  /* 0x03e00000101879f3 */ /* 0x000fe2000c0008ff */
[----:B------:R-:W-:Y:S02]  /*4d60*/  UIADD3 UR16, UR7, 0x2, URZ ;  /* 0x0000000207107890 */ /* 0x000fe4000fffe03f */
[----:B------:R-:W-:Y:S01]  /*4d70*/  STL [R1+0x754], RZ ;  /* 0x000754ff01007387 */ /* 0x000fe20000100800 */
[----:B------:R-:W-:-:S03]  /*4d80*/  UIADD3 UR18, UR8, 0x2, URZ ;  /* 0x0000000208127890 */ /* 0x000fc6000fffe03f */
        /* <DEDUP_REMOVED lines=153> */
[----:B0-----:R-:W2:Y:S04]  /*5720*/  LDL.LU.64 R108, [R1] ;  /* 0x00000000016c7983 */ /* 0x001ea80000300a00 */
[----:B------:R-:W3:Y:S04]  /*5730*/  LDL.LU.64 R110, [R1+0x8] ;  /* 0x00000800016e7983 */ /* 0x000ee80000300a00 */
[----:B------:R-:W4:Y:S04]  /*5740*/  LDL.LU.64 R112, [R1+0x10] ;  /* 0x0000100001707983 */ /* 0x000f280000300a00 */
[----:B------:R-:W2:Y:S04]  /*5750*/  LDL.LU.64 R114, [R1+0x18] ;  /* 0x0000180001727983 */ /* 0x000ea80000300a00 */
        /* <DEDUP_REMOVED lines=18> */
[----:B--2---:R-:W-:Y:S04]  /*5880*/  STL.64 [R1+0xb28], R150 ;  /* 0x000b289601007387 */ /* 0x004fe80000100a00 */
[----:B----4-:R-:W-:Y:S04]  /*5890*/  STL.64 [R1+0xb20], R148 ;  /* 0x000b209401007387 */ /* 0x010fe80000100a00 */
[----:B---3--:R-:W-:Y:S04]  /*58a0*/  STL.64 [R1+0xb18], R146 ;  /* 0x000b189201007387 */ /* 0x008fe80000100a00 */
        /* <DEDUP_REMOVED lines=61> */
[----:B0-----:R-:W2:Y:S04]  /*5c80*/  LDL.LU R24, [R1+0x200] ;  /* 0x0002000001187983 */ /* 0x001ea80000300800 */
[----:B------:R-:W2:Y:S04]  /*5c90*/  LDL.LU R25, [R1+0x204] ;  /* 0x0002040001197983 */ /* 0x000ea80000300800 */
        /* <DEDUP_REMOVED lines=18> */
[----:B------:R-:W2:Y:S01]  /*5dc0*/  LDL.LU R44, [R1+0x250] ;  /* 0x00025000012c7983 */ /* 0x000ea20000300800 */
[----:B------:R-:W-:-:S02]  /*5dd0*/  IMAD.MOV.U32 R45, RZ, RZ, R5 ;  /* 0x000000ffff2d7224 */ /* 0x000fc400078e0005 */
[----:B------:R-:W-:Y:S01]  /*5de0*/  IMAD.MOV.U32 R46, RZ, RZ, R4 ;  /* 0x000000ffff2e7224 */ /* 0x000fe200078e0004 */
[----:B------:R-:W-:Y:S01]  /*5df0*/  UMOV UR17, 0x80000020 ;  /* 0x8000002000117882 */ /* 0x000fe20000000000 */
[----:B------:R-:W-:Y:S01]  /*5e00*/  IMAD.MOV.U32 R47, RZ, RZ, R3 ;  /* 0x000000ffff2f7224 */ /* 0x000fe200078e0003 */
[----:B------:R-:W-:Y:S01]  /*5e10*/  UMOV UR19, 0x80000020 ;  /* 0x8000002000137882 */ /* 0x000fe20000000000 */
[----:B------:R-:W-:Y:S01]  /*5e20*/  IMAD.MOV.U32 R48, RZ, RZ, R2 ;  /* 0x000000ffff307224 */ /* 0x000fe200078e0002 */
[----:B------:R0:W5:Y:S01]  /*5e30*/  LDL.LU R5, [R1+0xb40] ;  /* 0x000b400001057983 */ /* 0x0001620000300800 */
[----:B------:R-:W-:Y:S02]  /*5e40*/  IMAD.MOV.U32 R49, RZ, RZ, R0 ;  /* 0x000000ffff317224 */ /* 0x000fe400078e0000 */
[----:B------:R-:W-:Y:S01]  /*5e50*/  IMAD.MOV.U32 R50, RZ, RZ, R235 ;  /* 0x000000ffff327224 */ /* 0x000fe200078e00eb */
[----:B------:R0:W5:Y:S01]  /*5e60*/  LDL.LU R4, [R1+0xb3c] ;  /* 0x000b3c0001047983 */ /* 0x0001620000300800 */
[----:B------:R-:W-:-:S02]  /*5e70*/  IMAD.MOV.U32 R51, RZ, RZ, R234 ;  /* 0x000000ffff337224 */ /* 0x000fc400078e00ea */
[----:B------:R-:W-:Y:S01]  /*5e80*/  IMAD.MOV.U32 R52, RZ, RZ, R233 ;  /* 0x000000ffff347224 */ /* 0x000fe200078e00e9 */
[----:B------:R0:W5:Y:S01]  /*5e90*/  LDL.LU R3, [R1+0xb38] ;  /* 0x000b380001037983 */ /* 0x0001620000300800 */
[----:B------:R-:W-:Y:S02]  /*5ea0*/  IMAD.MOV.U32 R53, RZ, RZ, R232 ;  /* 0x000000ffff357224 */ /* 0x000fe400078e00e8 */
[----:B------:R-:W-:Y:S01]  /*5eb0*/  IMAD.MOV.U32 R54, RZ, RZ, R231 ;  /* 0x000000ffff367224 */ /* 0x000fe200078e00e7 */
[----:B------:R0:W5:Y:S01]  /*5ec0*/  LDL.LU R2, [R1+0xb34] ;  /* 0x000b340001027983 */ /* 0x0001620000300800 */
[----:B------:R-:W-:Y:S02]  /*5ed0*/  IMAD.MOV.U32 R55, RZ, RZ, R230 ;  /* 0x000000ffff377224 */ /* 0x000fe400078e00e6 */
[----:B------:R-:W-:Y:S01]  /*5ee0*/  IMAD.MOV.U32 R56, RZ, RZ, R229 ;  /* 0x000000ffff387224 */ /* 0x000fe200078e00e5 */
[----:B------:R0:W5:Y:S01]  /*5ef0*/  LDL.LU R0, [R1+0xb30] ;  /* 0x000b300001007983 */ /* 0x0001620000300800 */
        /* <DEDUP_REMOVED lines=77> */
[----:B------:R-:W-:Y:S01]  /*63d0*/  IMAD.MOV.U32 R134, RZ, RZ, R23 ;  /* 0x000000ffff867224 */ /* 0x000fe200078e0017 */
[----:B------:R-:W3:Y:S01]  /*63e0*/  LDL.LU.64 R152, [R1+0xb0] ;  /* 0x0000b00001987983 */ /* 0x000ee20000300a00 */
[----:B------:R-:W-:-:S02]  /*63f0*/  IMAD.MOV.U32 R135, RZ, RZ, R22 ;  /* 0x000000ffff877224 */ /* 0x000fc400078e0016 */
[----:B------:R-:W-:Y:S01]  /*6400*/  IMAD.MOV.U32 R136, RZ, RZ, R21 ;  /* 0x000000ffff887224 */ /* 0x000fe200078e0015 */
[----:B------:R-:W3:Y:S01]  /*6410*/  LDL.LU.64 R154, [R1+0xb8] ;  /* 0x0000b800019a7983 */ /* 0x000ee20000300a00 */
[----:B------:R-:W-:Y:S02]  /*6420*/  IMAD.MOV.U32 R137, RZ, RZ, R20 ;  /* 0x000000ffff897224 */ /* 0x000fe400078e0014 */
[----:B------:R-:W-:Y:S01]  /*6430*/  IMAD.MOV.U32 R138, RZ, RZ, R19 ;  /* 0x000000ffff8a7224 */ /* 0x000fe200078e0013 */
[----:B------:R-:W3:Y:S01]  /*6440*/  LDL.LU.64 R156, [R1+0xc0] ;  /* 0x0000c000019c7983 */ /* 0x000ee20000300a00 */
        /* <DEDUP_REMOVED lines=18> */
[----:B------:R-:W-:-:S03]  /*6570*/  IMAD.MOV.U32 R151, RZ, RZ, R6 ;  /* 0x000000ffff977224 */ /* 0x000fc600078e0006 */
[----:B------:R-:W3:Y:S04]  /*6580*/  LDL.LU.64 R170, [R1+0xf8] ;  /* 0x0000f80001aa7983 */ /* 0x000ee80000300a00 */
        /* <DEDUP_REMOVED lines=19> */
[----:B------:R-:W3:Y:S01]  /*66c0*/  LDL.LU.64 R210, [R1+0x198] ;  /* 0x0001980001d27983 */ /* 0x000ee20000300a00 */
[----:B--2---:R-:W-:-:S03]  /*66d0*/  WARPGROUP.ARRIVE ;  /* 0x00000000000079c5 */ /* 0x004fc60000000000 */
[----:B------:R-:W3:Y:S04]  /*66e0*/  LDL.LU.64 R212, [R1+0x1a0] ;  /* 0x0001a00001d47983 */ /* 0x000ee80000300a00 */
[----:B------:R-:W3:Y:S01]  /*66f0*/  LDL.LU.64 R214, [R1+0x1a8] ;  /* 0x0001a80001d67983 */ /* 0x000ee20000300a00 */
[----:B------:R-:W-:Y:S03]  /*6700*/  QGMMA.64x256x32.F32.E4M3.E4M3 R24, gdesc[UR16], R24, gsb0 ;  /* 0x03e00000101879f3 */ /* 0x000fe60008000818 */
        /* <DEDUP_REMOVED lines=75> */
[----:B-1----:R-:W3:Y:S04]  /*6bc0*/  LDL.LU.64 R150, [R1+0xb28] ;  /* 0x000b280001967983 */ /* 0x002ee80000300a00 */
        /* <DEDUP_REMOVED lines=21> */
[----:B------:R-:W-:Y:S01]  /*6d20*/  UIADD3 UR16, UR7, 0x202, URZ ;  /* 0x0000020207107890 */ /* 0x000fe2000fffe03f */
[----:B------:R-:W-:-:S02]  /*6d30*/  UMOV UR17, 0x80000020 ;  /* 0x8000002000117882 */ /* 0x000fc40000000000 */
[----:B------:R-:W2:Y:S04]  /*6d40*/  LDL.LU.64 R106, [R1+0xa78] ;  /* 0x000a7800016a7983 */ /* 0x000ea80000300a00 */
        /* <DEDUP_REMOVED lines=40> */
[----:B------:R-:W2:Y:S01]  /*6fd0*/  LDL.LU.64 R24, [R1+0x930] ;  /* 0x0009300001187983 */ /* 0x000ea20000300a00 */
[----:B---3--:R-:W-:-:S06]  /*6fe0*/  WARPGROUP.ARRIVE ;  /* 0x00000000000079c5 */ /* 0x008fcc0000000000 */
[----:B------:R-:W-:Y:S01]  /*6ff0*/  QGMMA.64x256x32.F32.E4M3.E4M3 R108, gdesc[UR16], R108, gsb0 ;  /* 0x03e00000106c79f3 */ /* 0x000fe2000800086c */
        /* <DEDUP_REMOVED lines=88> */
[----:B------:R4:W-:Y:S04]  /*7580*/  STL.64 [R1+0x1f8], R234 ;  /* 0x0001f8ea01007387 */ /* 0x0009e80000100a00 */
[----:B-1----:R-:W2:Y:S04]  /*7590*/  LDL.LU.64 R150, [R1+0x928] ;  /* 0x0009280001967983 */ /* 0x002ea80000300a00 */
        /* <DEDUP_REMOVED lines=21> */
[----:B------:R-:W-:Y:S01]  /*76f0*/  UIADD3 UR16, UR7, 0x402, URZ ;  /* 0x0000040207107890 */ /* 0x000fe2000fffe03f */
[----:B------:R-:W-:-:S02]  /*7700*/  UMOV UR17, 0x80000020 ;  /* 0x8000002000117882 */ /* 0x000fc40000000000 */
[----:B------:R0:W-:Y:S01]  /*7710*/  STL [R1+0x4e8], RZ ;  /* 0x0004e8ff01007387 */ /* 0x0001e20000100800 */
[----:B------:R-:W-:-:S03]  /*7720*/  ULDC UR7, c[0x0][0x50c] ;  /* 0x0001430000077ab9 */ /* 0x000fc60000000800 */
        /* <DEDUP_REMOVED lines=38> */
[----:B--2---:R-:W-:-:S06]  /*7990*/  WARPGROUP.ARRIVE ;  /* 0x00000000000079c5 */ /* 0x004fcc0000000000 */
[----:B------:R-:W-:Y:S01]  /*79a0*/  QGMMA.64x256x32.F32.E4M3.E4M3 R24, gdesc[UR16], R24, gsb0 ;  /* 0x03e00000101879f3 */ /* 0x000fe20008000818 */
        /* <DEDUP_REMOVED lines=11> */
[----:B------:R-:W-:-:S03]  /*7a60*/  UISETP.NE.AND UP0, UPT, UR7, 0x2, UPT ;  /* 0x000000020700788c */ /* 0x000fc6000bf05270 */
[----:B------:R0:W-:Y:S04]  /*7a70*/  STL [R1+0x420], RZ ;  /* 0x000420ff01007387 */ /* 0x0001e80000100800 */
[----:B------:R0:W-:Y:S04]  /*7a80*/  STL [R1+0x41c], RZ ;  /* 0x00041cff01007387 */ /* 0x0001e80000100800 */
[----:B------:R0:W-:Y:S04]  /*7a90*/  STL [R1+0x418], RZ ;  /* 0x000418ff01007387 */ /* 0x0001e80000100800 */
[----:B------:R0:W-:Y:S01]  /*7aa0*/  STL [R1+0x414], RZ ;  /* 0x000414ff01007387 */ /* 0x0001e20000100800 */
[----:B------:R-:W-:-:S03]  /*7ab0*/  USEL UR7, URZ, 0x1, UP0 ;  /* 0x000000013f077887 */ /* 0x000fc60008000000 */
[----:B------:R0:W-:Y:S04]  /*7ac0*/  STL [R1+0x410], RZ ;  /* 0x000410ff01007387 */ /* 0x0001e80000100800 */
[----:B------:R0:W-:Y:S04]  /*7ad0*/  STL [R1+0x40c], RZ ;  /* 0x00040cff01007387 */ /* 0x0001e80000100800 */
[----:B------:R0:W-:Y:S04]  /*7ae0*/  STL [R1+0x408], RZ ;  /* 0x000408ff01007387 */ /* 0x0001e80000100800 */
[----:B------:R0:W-:Y:S04]  /*7af0*/  STL [R1+0x404], RZ ;  /* 0x000404ff01007387 */ /* 0x0001e80000100800 */
[----:B------:R0:W-:Y:S01]  /*7b00*/  STL [R1+0x400], RZ ;  /* 0x000400ff01007387 */ /* 0x0001e20000100800 */
[----:B------:R-:W-:Y:S01]  /*7b10*/  ISETP.NE.AND P0, PT, RZ, UR7, PT ;  /* 0x00000007ff007c0c */ /* 0x000fe2000bf05270 */
[----:B------:R-:W-:Y:S01]  /*7b20*/  IMAD.MOV.U32 R8, RZ, RZ, R233 ;  /* 0x000000ffff087224 */ /* 0x000fe200078e00e9 */
[----:B------:R-:W-:Y:S01]  /*7b30*/  CS2R R236, SRZ ;  /* 0x0000000000ec7805 */ /* 0x000fe2000001ff00 */
[----:B------:R-:W-:Y:S01]  /*7b40*/  IMAD.MOV.U32 R7, RZ, RZ, R234 ;  /* 0x000000ffff077224 */ /* 0x000fe200078e00ea */
[----:B---3--:R-:W-:Y:S01]  /*7b50*/  CS2R R232, SRZ ;  /* 0x0000000000e87805 */ /* 0x008fe2000001ff00 */
[----:B------:R-:W-:Y:S01]  /*7b60*/  IMAD.MOV.U32 R6, RZ, RZ, R235 ;  /* 0x000000ffff067224 */ /* 0x000fe200078e00eb */
[----:B----4-:R-:W-:-:S02]  /*7b70*/  CS2R R234, SRZ ;  /* 0x0000000000ea7805 */ /* 0x010fc4000001ff00 */
[----:B------:R-:W-:Y:S02]  /*7b80*/  CS2R R230, SRZ ;  /* 0x0000000000e67805 */ /* 0x000fe4000001ff00 */
[----:B------:R-:W-:Y:S02]  /*7b90*/  CS2R R228, SRZ ;  /* 0x0000000000e47805 */ /* 0x000fe4000001ff00 */
[----:B------:R-:W-:Y:S02]  /*7ba0*/  CS2R R226, SRZ ;  /* 0x0000000000e27805 */ /* 0x000fe4000001ff00 */
[----:B------:R-:W-:Y:S02]  /*7bb0*/  CS2R R224, SRZ ;  /* 0x0000000000e07805 */ /* 0x000fe4000001ff00 */
[----:B------:R-:W-:Y:S02]  /*7bc0*/  CS2R R222, SRZ ;  /* 0x0000000000de7805 */ /* 0x000fe4000001ff00 */
[----:B------:R-:W-:-:S02]  /*7bd0*/  CS2R R220, SRZ ;  /* 0x0000000000dc7805 */ /* 0x000fc4000001ff00 */
        /* <DEDUP_REMOVED lines=40> */
[----:B------:R-:W-:Y:S01]  /*7e60*/  CS2R R10, SRZ ;  /* 0x00000000000a7805 */ /* 0x000fe2000001ff00 */
[----:B------:R-:W-:Y:S01]  /*7e70*/  IMAD.MOV.U32 R9, RZ, RZ, RZ ;  /* 0x000000ffff097224 */ /* 0x000fe200078e00ff */
[----:B------:R-:W-:-:S02]  /*7e80*/  WARPGROUP.DEPBAR.LE gsb0, 0x0 ;  /* 0x00008000000079c5 */ /* 0x000fc40000010000 */
[----:B0-----:R-:W-:Y:S05]  /*7e90*/  @!P0 BRA `(.L_x_18) ;  /* 0x0000003c00608947 */ /* 0x001fea0003800000 */
[----:B------:R0:W-:Y:S04]  /*7ea0*/  STL [R1+0x8f8], R126 ;  /* 0x0008f87e01007387 */ /* 0x0001e80000100800 */
[----:B------:R-:W2:Y:S04]  /*7eb0*/  LDL R9, [R1+0x200] ;  /* 0x0002000001097983 */ /* 0x000ea80000100800 */
[----:B------:R-:W3:Y:S04]  /*7ec0*/  LDL R10, [R1+0x204] ;  /* 0x00020400010a7983 */ /* 0x000ee80000100800 */
[----:B0-----:R-:W4:Y:S04]  /*7ed0*/  LDL R126, [R1+0x4] ;  /* 0x00000400017e7983 */ /* 0x001f280000100800 */
[----:B------:R-:W3:Y:S04]  /*7ee0*/  LDL R11, [R1+0x208] ;  /* 0x00020800010b7983 */ /* 0x000ee80000100800 */
        /* <DEDUP_REMOVED lines=96> */
[----:B------:R0:W-:Y:S04]  /*84f0*/  STL [R1+0x8f4], R127 ;  /* 0x0008f47f01007387 */ /* 0x0001e80000100800 */
[----:B0-----:R-:W2:Y:S04]  /*8500*/  LDL R127, [R1] ;  /* 0x00000000017f7983 */ /* 0x001ea80000100800 */
[----:B------:R0:W-:Y:S04]  /*8510*/  STL [R1+0x8f0], R128 ;  /* 0x0008f08001007387 */ /* 0x0001e80000100800 */
[----:B0-----:R-:W4:Y:S04]  /*8520*/  LDL R128, [R1+0x3fc] ;  /* 0x0003fc0001807983 */ /* 0x001f280000100800 */
[----:B------:R0:W-:Y:S04]  /*8530*/  STL [R1+0x8ec], R129 ;  /* 0x0008ec8101007387 */ /* 0x0001e80000100800 */
[----:B0-----:R-:W3:Y:S04]  /*8540*/  LDL R129, [R1+0x3f8] ;  /* 0x0003f80001817983 */ /* 0x001ee80000100800 */
[----:B------:R0:W-:Y:S04]  /*8550*/  STL [R1+0x8e8], R130 ;  /* 0x0008e88201007387 */ /* 0x0001e80000100800 */
[----:B0-----:R-:W2:Y:S04]  /*8560*/  LDL R130, [R1+0x3f4] ;  /* 0x0003f40001827983 */ /* 0x001ea80000100800 */
        /* <DEDUP_REMOVED lines=42> */
[----:B-----5:R0:W-:Y:S04]  /*8810*/  STL [R1+0x890], R5 ;  /* 0x0008900501007387 */ /* 0x0201e80000100800 */
        /* <DEDUP_REMOVED lines=8> */
[----:B0-----:R-:W3:Y:S01]  /*88a0*/  LDL R0, [R1+0x38c] ;  /* 0x00038c0001007983 */ /* 0x001ee20000100800 */
[----:B--2---:R-:W-:-:S05]  /*88b0*/  FADD R3, RZ, R3 ;  /* 0x00000003ff037221 */ /* 0x004fca0000000000 */
[----:B------:R0:W-:Y:S01]  /*88c0*/  STL [R1+0x400], R3 ;  /* 0x0004000301007387 */ /* 0x0001e20000100800 */
[----:B----4-:R-:W-:-:S01]  /*88d0*/  FADD R237, RZ, R2 ;  /* 0x00000002ffed7221 */ /* 0x010fc20000000000 */
[----:B------:R-:W-:Y:S01]  /*88e0*/  FADD R2, RZ, R5 ;  /* 0x00000005ff027221 */ /* 0x000fe20000000000 */
[----:B0-----:R-:W-:-:S01]  /*88f0*/  FADD R3, RZ, R151 ;  /* 0x00000097ff037221 */ /* 0x001fc20000000000 */
[----:B---3--:R-:W-:Y:S01]  /*8900*/  FADD R236, RZ, R0 ;  /* 0x00000000ffec7221 */ /* 0x008fe20000000000 */
[----:B------:R-:W-:-:S05]  /*8910*/  FADD R0, RZ, R4 ;  /* 0x00000004ff007221 */ /* 0x000fca0000000000 */
[----:B------:R0:W-:Y:S04]  /*8920*/  STL [R1+0x404], R0 ;  /* 0x0004040001007387 */ /* 0x0001e80000100800 */
[----:B------:R1:W-:Y:S01]  /*8930*/  STL [R1+0x408], R2 ;  /* 0x0004080201007387 */ /* 0x0003e20000100800 */
[----:B0-----:R-:W-:-:S03]  /*8940*/  FADD R0, RZ, R150 ;  /* 0x00000096ff007221 */ /* 0x001fc60000000000 */
[----:B------:R0:W-:Y:S01]  /*8950*/  STL [R1+0x40c], R3 ;  /* 0x00040c0301007387 */ /* 0x0001e20000100800 */
[----:B-1----:R-:W-:-:S03]  /*8960*/  FADD R2, RZ, R149 ;  /* 0x00000095ff027221 */ /* 0x002fc60000000000 */
[----:B------:R1:W-:Y:S04]  /*8970*/  STL [R1+0x410], R0 ;  /* 0x0004100001007387 */ /* 0x0003e80000100800 */
[----:B------:R2:W-:Y:S01]  /*8980*/  STL [R1+0x414], R2 ;  /* 0x0004140201007387 */ /* 0x0005e20000100800 */
[----:B0-----:R-:W-:-:S01]  /*8990*/  FADD R3, RZ, R148 ;  /* 0x00000094ff037221 */ /* 0x001fc20000000000 */
[----:B-1----:R-:W-:-:S04]  /*89a0*/  FADD R0, RZ, R147 ;  /* 0x00000093ff007221 */ /* 0x002fc80000000000 */
[----:B------:R0:W-:Y:S01]  /*89b0*/  STL [R1+0x418], R3 ;  /* 0x0004180301007387 */ /* 0x0001e20000100800 */
[----:B--2---:R-:W-:-:S03]  /*89c0*/  FADD R2, RZ, R146 ;  /* 0x00000092ff027221 */ /* 0x004fc60000000000 */
        /* <DEDUP_REMOVED lines=36> */
[----:B------:R-:W-:Y:S04]  /*8c10*/  STL [R1+0x464], R0 ;  /* 0x0004640001007387 */ /* 0x000fe80000100800 */
[----:B------:R1:W-:Y:S01]  /*8c20*/  STL [R1+0x468], R2 ;  /* 0x0004680201007387 */ /* 0x0003e20000100800 */
[----:B0-----:R-:W-:-:S03]  /*8c30*/  FADD R3, RZ, R127 ;  /* 0x0000007fff037221 */ /* 0x001fc60000000000 */
[----:B-1----:R-:W2:Y:S04]  /*8c40*/  LDL R2, [R1+0x8] ;  /* 0x0000080001027983 */ /* 0x002ea80000100800 */
[----:B------:R0:W-:Y:S04]  /*8c50*/  STL [R1+0x46c], R3 ;  /* 0x00046c0301007387 */ /* 0x0001e80000100800 */
[----:B------:R-:W3:Y:S04]  /*8c60*/  LDL R4, [R1+0x10] ;  /* 0x0000100001047983 */ /* 0x000ee80000100800 */
[----:B------:R-:W4:Y:S04]  /*8c70*/  LDL R5, [R1+0x14] ;  /* 0x0000140001057983 */ /* 0x000f280000100800 */
[----:B0-----:R-:W3:Y:S04]  /*8c80*/  LDL R3, [R1+0xc] ;  /* 0x00000c0001037983 */ /* 0x001ee80000100800 */
[----:B------:R-:W4:Y:S04]  /*8c90*/  LDL R151, [R1+0x18] ;  /* 0x0000180001977983 */ /* 0x000f280000100800 */
        /* <DEDUP_REMOVED lines=22> */
[----:B------:R-:W4:Y:S01]  /*8e00*/  LDL R128, [R1+0x74] ;  /* 0x0000740001807983 */ /* 0x000f220000100800 */
[----:B------:R-:W-:-:S03]  /*8e10*/  IMAD.MOV.U32 R0, RZ, RZ, R126 ;  /* 0x000000ffff007224 */ /* 0x000fc600078e007e */
[----:B------:R-:W4:Y:S04]  /*8e20*/  LDL R127, [R1+0x78] ;  /* 0x00007800017f7983 */ /* 0x000f280000100800 */
[----:B------:R-:W4:Y:S01]  /*8e30*/  LDL R126, [R1+0x7c] ;  /* 0x00007c00017e7983 */ /* 0x000f220000100800 */
[----:B------:R-:W-:-:S05]  /*8e40*/  FADD R0, RZ, R0 ;  /* 0x00000000ff007221 */ /* 0x000fca0000000000 */
[----:B------:R2:W-:Y:S02]  /*8e50*/  STL [R1+0x470], R0 ;  /* 0x0004700001007387 */ /* 0x0005e40000100800 */
[----:B--2---:R-:W-:-:S05]  /*8e60*/  FADD R0, RZ, R2 ;  /* 0x00000002ff007221 */ /* 0x004fca0000000000 */
[----:B------:R4:W-:Y:S01]  /*8e70*/  STL [R1+0x474], R0 ;  /* 0x0004740001007387 */ /* 0x0009e20000100800 */
[----:B---3--:R-:W-:-:S01]  /*8e80*/  FADD R2, RZ, R3 ;  /* 0x00000003ff027221 */ /* 0x008fc20000000000 */
[----:B------:R-:W-:Y:S01]  /*8e90*/  FADD R3, RZ, R4 ;  /* 0x00000004ff037221 */ /* 0x000fe20000000000 */
[----:B----4-:R-:W-:-:S03]  /*8ea0*/  FADD R0, RZ, R5 ;  /* 0x00000005ff007221 */ /* 0x010fc60000000000 */
[----:B------:R0:W-:Y:S04]  /*8eb0*/  STL [R1+0x478], R2 ;  /* 0x0004780201007387 */ /* 0x0001e80000100800 */
        /* <DEDUP_REMOVED lines=51> */
[----:B-1----:R-:W-:Y:S02]  /*91f0*/  FADD R3, RZ, R126 ;  /* 0x0000007eff037221 */ /* 0x002fe40000000000 */
[----:B--2---:R-:W2:Y:S04]  /*9200*/  LDL R0, [R1+0x80] ;  /* 0x0000800001007983 */ /* 0x004ea80000100800 */
[----:B------:R0:W-:Y:S04]  /*9210*/  STL [R1+0x4e4], R2 ;  /* 0x0004e40201007387 */ /* 0x0001e80000100800 */
[----:B0-----:R-:W3:Y:S04]  /*9220*/  LDL R2, [R1+0x84] ;  /* 0x0000840001027983 */ /* 0x001ee80000100800 */
[----:B------:R0:W-:Y:S04]  /*9230*/  STL [R1+0x4e8], R3 ;  /* 0x0004e80301007387 */ /* 0x0001e80000100800 */
[----:B------:R-:W4:Y:S04]  /*9240*/  LDL R4, [R1+0x8c] ;  /* 0x00008c0001047983 */ /* 0x000f280000100800 */
[----:B------:R-:W4:Y:S04]  /*9250*/  LDL R5, [R1+0x90] ;  /* 0x0000900001057983 */ /* 0x000f280000100800 */
[----:B0-----:R-:W4:Y:S04]  /*9260*/  LDL R3, [R1+0x88] ;  /* 0x0000880001037983 */ /* 0x001f280000100800 */
        /* <DEDUP_REMOVED lines=26> */
[----:B--2---:R-:W-:-:S05]  /*9410*/  FADD R0, RZ, R0 ;  /* 0x00000000ff007221 */ /* 0x004fca0000000000 */
[----:B------:R3:W-:Y:S02]  /*9420*/  STL [R1+0x4ec], R0 ;  /* 0x0004ec0001007387 */ /* 0x0007e40000100800 */
[----:B---3--:R-:W-:-:S05]  /*9430*/  FADD R0, RZ, R2 ;  /* 0x00000002ff007221 */ /* 0x008fca0000000000 */
[----:B------:R0:W-:Y:S01]  /*9440*/  STL [R1+0x4f0], R0 ;  /* 0x0004f00001007387 */ /* 0x0001e20000100800 */
[----:B----4-:R-:W-:-:S01]  /*9450*/  FADD R2, RZ, R3 ;  /* 0x00000003ff027221 */ /* 0x010fc20000000000 */
[----:B------:R-:W-:Y:S01]  /*9460*/  FADD R3, RZ, R4 ;  /* 0x00000004ff037221 */ /* 0x000fe20000000000 */
[----:B0-----:R-:W-:-:S03]  /*9470*/  FADD R0, RZ, R5 ;  /* 0x00000005ff007221 */ /* 0x001fc60000000000 */
        /* <DEDUP_REMOVED lines=91> */
[----:B0-----:R-:W-:Y:S01]  /*9a30*/  FADD R0, RZ, R4 ;  /* 0x00000004ff007221 */ /* 0x001fe20000000000 */
[----:B------:R-:W-:-:S03]  /*9a40*/  FADD R3, RZ, R5 ;  /* 0x00000005ff037221 */ /* 0x000fc60000000000 */
[----:B------:R0:W-:Y:S04]  /*9a50*/  STL [R1+0x570], R2 ;  /* 0x0005700201007387 */ /* 0x0001e80000100800 */
[----:B------:R1:W-:Y:S01]  /*9a60*/  STL [R1+0x574], R0 ;  /* 0x0005740001007387 */ /* 0x0003e20000100800 */
[----:B0-----:R-:W-:-:S03]  /*9a70*/  FADD R2, RZ, R151 ;  /* 0x00000097ff027221 */ /* 0x001fc60000000000 */
[----:B------:R0:W-:Y:S01]  /*9a80*/  STL [R1+0x578], R3 ;  /* 0x0005780301007387 */ /* 0x0001e20000100800 */
[----:B-1----:R-:W-:-:S03]  /*9a90*/  FADD R0, RZ, R150 ;  /* 0x00000096ff007221 */ /* 0x002fc60000000000 */
        /* <DEDUP_REMOVED lines=48> */
[----:B------:R-:W2:Y:S04]  /*9da0*/  LDL R126, [R1+0x178] ;  /* 0x00017800017e7983 */ /* 0x000ea80000100800 */
[----:B------:R1:W-:Y:S04]  /*9db0*/  STL [R1+0x5dc], R2 ;  /* 0x0005dc0201007387 */ /* 0x0003e80000100800 */
[----:B------:R-:W3:Y:S04]  /*9dc0*/  LDL R127, [R1+0x17c] ;  /* 0x00017c00017f7983 */ /* 0x000ee80000100800 */
[----:B------:R4:W-:Y:S04]  /*9dd0*/  STL [R1+0x5e0], R0 ;  /* 0x0005e00001007387 */ /* 0x0009e80000100800 */
        /* <DEDUP_REMOVED lines=26> */
[----:B0-----:R-:W3:Y:S04]  /*9f80*/  LDL R3, [R1+0x1e8] ;  /* 0x0001e80001037983 */ /* 0x001ee80000100800 */
[----:B-1----:R-:W3:Y:S04]  /*9f90*/  LDL R2, [R1+0x1ec] ;  /* 0x0001ec0001027983 */ /* 0x002ee80000100800 */
[----:B----4-:R-:W4:Y:S01]  /*9fa0*/  LDL R0, [R1+0x1f0] ;  /* 0x0001f00001007983 */ /* 0x010f220000100800 */
[----:B------:R-:W-:-:S01]  /*9fb0*/  FADD R8, RZ, R8 ;  /* 0x00000008ff087221 */ /* 0x000fc20000000000 */
[----:B------:R-:W-:Y:S01]  /*9fc0*/  FADD R7, RZ, R7 ;  /* 0x00000007ff077221 */ /* 0x000fe20000000000 */
[----:B--2---:R-:W-:-:S05]  /*9fd0*/  FADD R126, RZ, R126 ;  /* 0x0000007eff7e7221 */ /* 0x004fca0000000000 */
[----:B------:R0:W-:Y:S01]  /*9fe0*/  STL [R1+0x5e4], R126 ;  /* 0x0005e47e01007387 */ /* 0x0001e20000100800 */
[----:B---3--:R-:W-:-:S03]  /*9ff0*/  FADD R127, RZ, R127 ;  /* 0x0000007fff7f7221 */ /* 0x008fc60000000000 */
[----:B0-----:R-:W2:Y:S01]  /*a000*/  LDL.LU R126, [R1+0x8f8] ;  /* 0x0008f800017e7983 */ /* 0x001ea20000300800 */
[----:B------:R-:W-:-:S03]  /*a010*/  FADD R128, RZ, R128 ;  /* 0x00000080ff807221 */ /* 0x000fc60000000000 */
[----:B------:R0:W-:Y:S01]  /*a020*/  STL [R1+0x5e8], R127 ;  /* 0x0005e87f01007387 */ /* 0x0001e20000100800 */
[----:B------:R-:W-:-:S01]  /*a030*/  FADD R129, RZ, R129 ;  /* 0x00000081ff817221 */ /* 0x000fc20000000000 */
[----:B------:R-:W-:Y:S02]  /*a040*/  FADD R130, RZ, R130 ;  /* 0x00000082ff827221 */ /* 0x000fe40000000000 */
[----:B0-----:R-:W3:Y:S01]  /*a050*/  LDL.LU R127, [R1+0x8f4] ;  /* 0x0008f400017f7983 */ /* 0x001ee20000300800 */
[----:B------:R-:W-:-:S03]  /*a060*/  FADD R131, RZ, R131 ;  /* 0x00000083ff837221 */ /* 0x000fc60000000000 */
[----:B------:R0:W-:Y:S01]  /*a070*/  STL [R1+0x5ec], R128 ;  /* 0x0005ec8001007387 */ /* 0x0001e20000100800 */
[----:B------:R-:W-:-:S01]  /*a080*/  FADD R132, RZ, R132 ;  /* 0x00000084ff847221 */ /* 0x000fc20000000000 */
[----:B------:R-:W-:Y:S02]  /*a090*/  FADD R133, RZ, R133 ;  /* 0x00000085ff857221 */ /* 0x000fe40000000000 */
[----:B0-----:R-:W3:Y:S04]  /*a0a0*/  LDL.LU R128, [R1+0x8f0] ;  /* 0x0008f00001807983 */ /* 0x001ee80000300800 */
[----:B------:R0:W-:Y:S01]  /*a0b0*/  STL [R1+0x5f0], R129 ;  /* 0x0005f08101007387 */ /* 0x0001e20000100800 */
[----:B------:R-:W-:-:S01]  /*a0c0*/  FADD R134, RZ, R134 ;  /* 0x00000086ff867221 */ /* 0x000fc20000000000 */
[----:B------:R-:W-:-:S02]  /*a0d0*/  FADD R135, RZ, R135 ;  /* 0x00000087ff877221 */ /* 0x000fc40000000000 */
[----:B0-----:R-:W3:Y:S04]  /*a0e0*/  LDL.LU R129, [R1+0x8ec] ;  /* 0x0008ec0001817983 */ /* 0x001ee80000300800 */
[----:B------:R0:W-:Y:S01]  /*a0f0*/  STL [R1+0x5f4], R130 ;  /* 0x0005f48201007387 */ /* 0x0001e20000100800 */
[----:B------:R-:W-:-:S01]  /*a100*/  FADD R136, RZ, R136 ;  /* 0x00000088ff887221 */ /* 0x000fc20000000000 */
[----:B------:R-:W-:Y:S02]  /*a110*/  FADD R137, RZ, R137 ;  /* 0x00000089ff897221 */ /* 0x000fe40000000000 */
[----:B0-----:R-:W3:Y:S04]  /*a120*/  LDL.LU R130, [R1+0x8e8] ;  /* 0x0008e80001827983 */ /* 0x001ee80000300800 */
[----:B------:R0:W-:Y:S01]  /*a130*/  STL [R1+0x5f8], R131 ;  /* 0x0005f88301007387 */ /* 0x0001e20000100800 */
[----:B------:R-:W-:-:S03]  /*a140*/  FADD R138, RZ, R138 ;  /* 0x0000008aff8a7221 */ /* 0x000fc60000000000 */
        /* <DEDUP_REMOVED lines=40> */
[----:B------:R0:W-:Y:S04]  /*a3d0*/  STL [R1+0x630], R145 ;  /* 0x0006309101007387 */ /* 0x0001e80000100800 */
        /* <DEDUP_REMOVED lines=12> */
[----:B0-----:R-:W3:Y:S01]  /*a4a0*/  LDL.LU R151, [R1+0x894] ;  /* 0x0008940001977983 */ /* 0x001ee20000300800 */
[----:B------:R-:W-:-:S01]  /*a4b0*/  FADD R5, RZ, R5 ;  /* 0x00000005ff057221 */ /* 0x000fc20000000000 */
[----:B------:R-:W-:Y:S01]  /*a4c0*/  FADD R4, RZ, R4 ;  /* 0x00000004ff047221 */ /* 0x000fe20000000000 */
[----:B------:R-:W-:-:S01]  /*a4d0*/  FADD R3, RZ, R3 ;  /* 0x00000003ff037221 */ /* 0x000fc20000000000 */
[----:B------:R-:W-:-:S02]  /*a4e0*/  FADD R2, RZ, R2 ;  /* 0x00000002ff027221 */ /* 0x000fc40000000000 */
[----:B------:R0:W-:Y:S01]  /*a4f0*/  STL [R1+0x64c], R5 ;  /* 0x00064c0501007387 */ /* 0x0001e20000100800 */
[----:B----4-:R-:W-:-:S03]  /*a500*/  FADD R0, RZ, R0 ;  /* 0x00000000ff007221 */ /* 0x010fc60000000000 */
[----:B0-----:R0:W5:Y:S04]  /*a510*/  LDL.LU R5, [R1+0x890] ;  /* 0x0008900001057983 */ /* 0x0011680000300800 */
[----:B------:R1:W-:Y:S04]  /*a520*/  STL [R1+0x650], R4 ;  /* 0x0006500401007387 */ /* 0x0003e80000100800 */
[----:B-1----:R0:W5:Y:S04]  /*a530*/  LDL.LU R4, [R1+0x88c] ;  /* 0x00088c0001047983 */ /* 0x0021680000300800 */
[----:B------:R1:W-:Y:S04]  /*a540*/  STL [R1+0x654], R3 ;  /* 0x0006540301007387 */ /* 0x0003e80000100800 */
[----:B-1----:R0:W5:Y:S04]  /*a550*/  LDL.LU R3, [R1+0x888] ;  /* 0x0008880001037983 */ /* 0x0021680000300800 */
[----:B------:R1:W-:Y:S04]  /*a560*/  STL [R1+0x658], R2 ;  /* 0x0006580201007387 */ /* 0x0003e80000100800 */
[----:B-1----:R0:W5:Y:S04]  /*a570*/  LDL.LU R2, [R1+0x884] ;  /* 0x0008840001027983 */ /* 0x0021680000300800 */
[----:B------:R1:W-:Y:S04]  /*a580*/  STL [R1+0x65c], R0 ;  /* 0x00065c0001007387 */ /* 0x0003e80000100800 */
[----:B-1----:R0:W5:Y:S04]  /*a590*/  LDL.LU R0, [R1+0x880] ;  /* 0x0008800001007983 */ /* 0x0021680000300800 */
[----:B------:R1:W-:Y:S04]  /*a5a0*/  STL [R1+0x660], R8 ;  /* 0x0006600801007387 */ /* 0x0003e80000100800 */
[----:B------:R4:W-:Y:S01]  /*a5b0*/  STL [R1+0x664], R7 ;  /* 0x0006640701007387 */ /* 0x0009e20000100800 */
[----:B-1----:R-:W-:-:S01]  /*a5c0*/  FADD R8, RZ, R6 ;  /* 0x00000006ff087221 */ /* 0x002fc20000000000 */
[----:B------:R-:W-:Y:S01]  /*a5d0*/  FADD R6, RZ, R25 ;  /* 0x00000019ff067221 */ /* 0x000fe20000000000 */
[----:B----4-:R-:W-:-:S03]  /*a5e0*/  FADD R7, RZ, R24 ;  /* 0x00000018ff077221 */ /* 0x010fc60000000000 */
[----:B------:R1:W-:Y:S04]  /*a5f0*/  STL [R1+0x668], R8 ;  /* 0x0006680801007387 */ /* 0x0003e80000100800 */
[----:B------:R4:W-:Y:S04]  /*a600*/  STL [R1+0x66c], R7 ;  /* 0x00066c0701007387 */ /* 0x0009e80000100800 */
[----:B------:R2:W-:Y:S01]  /*a610*/  STL [R1+0x670], R6 ;  /* 0x0006700601007387 */ /* 0x0005e20000100800 */
[----:B-1----:R-:W-:-:S01]  /*a620*/  FADD R8, RZ, R26 ;  /* 0x0000001aff087221 */ /* 0x002fc20000000000 */
[----:B----4-:R-:W-:-:S04]  /*a630*/  FADD R7, RZ, R27 ;  /* 0x0000001bff077221 */ /* 0x010fc80000000000 */
[----:B------:R1:W-:Y:S01]  /*a640*/  STL [R1+0x674], R8 ;  /* 0x0006740801007387 */ /* 0x0003e20000100800 */
[----:B--2---:R-:W-:-:S03]  /*a650*/  FADD R6, RZ, R28 ;  /* 0x0000001cff067221 */ /* 0x004fc60000000000 */
[----:B------:R2:W-:Y:S04]  /*a660*/  STL [R1+0x678], R7 ;  /* 0x0006780701007387 */ /* 0x0005e80000100800 */
[----:B------:R4:W-:Y:S01]  /*a670*/  STL [R1+0x67c], R6 ;  /* 0x00067c0601007387 */ /* 0x0009e20000100800 */
[----:B-1----:R-:W-:-:S01]  /*a680*/  FADD R8, RZ, R29 ;  /* 0x0000001dff087221 */ /* 0x002fc20000000000 */
[----:B--2---:R-:W-:-:S04]  /*a690*/  FADD R7, RZ, R30 ;  /* 0x0000001eff077221 */ /* 0x004fc80000000000 */
[----:B------:R1:W-:Y:S01]  /*a6a0*/  STL [R1+0x680], R8 ;  /* 0x0006800801007387 */ /* 0x0003e20000100800 */
[----:B----4-:R-:W-:-:S03]  /*a6b0*/  FADD R6, RZ, R31 ;  /* 0x0000001fff067221 */ /* 0x010fc60000000000 */
        /* <DEDUP_REMOVED lines=191> */
[----:B---3--:R-:W-:-:S03]  /*b2b0*/  FADD R6, RZ, R127 ;  /* 0x0000007fff067221 */ /* 0x008fc60000000000 */
        /* <DEDUP_REMOVED lines=50> */
[----:B------:R-:W-:-:S01]  /*b5e0*/  FADD R9, RZ, R9 ;  /* 0x00000009ff097221 */ /* 0x000fc20000000000 */
[----:B------:R-:W-:Y:S01]  /*b5f0*/  FADD R10, RZ, R10 ;  /* 0x0000000aff0a7221 */ /* 0x000fe20000000000 */
        /* <DEDUP_REMOVED lines=97> */
[----:B0-----:R-:W-:-:S06]  /*bc10*/  UMOV UR6, URZ ;  /* 0x0000003f00067c82 */ /* 0x001fcc0008000000 */
.L_x_18:
[----:B------:R-:W-:-:S04]  /*bc20*/  UIADD3 UR23, UR5, 0x1, URZ ;  /* 0x0000000105177890 */ /* 0x000fc8000fffe03f */
[----:B------:R-:W-:-:S04]  /*bc30*/  UISETP.NE.AND UP0, UPT, UR23, 0x5, UPT ;  /* 0x000000051700788c */ /* 0x000fc8000bf05270 */
[----:B------:R-:W-:Y:S02]  /*bc40*/  USEL UR8, URZ, 0x1, UP0 ;  /* 0x000000013f087887 */ /* 0x000fe40008000000 */
[----:B------:R-:W-:Y:S02]  /*bc50*/  USEL UR23, UR23, URZ, UP0 ;  /* 0x0000003f17177287 */ /* 0x000fe40008000000 */
[----:B------:R-:W-:-:S06]  /*bc60*/  ULOP3.LUT UR8, UR4, UR8, URZ, 0x3c, !UPT ;  /* 0x0000000804087292 */ /* 0x000fcc000f8e3c3f */
[----:B------:R-:W-:Y:S01]  /*bc70*/  IMAD.U32 R6, RZ, RZ, UR8 ;  /* 0x00000008ff067e24 */ /* 0x000fe2000f8e00ff */
[----:B------:R-:W-:-:S06]  /*bc80*/  UMOV UR8, 0x1 ;  /* 0x0000000100087882 */ /* 0x000fcc0000000000 */
.L_x_13:
[----:B------:R-:W-:-:S04]  /*bc90*/  UISETP.LT.AND UP0, UPT, UR10, 0x1, UPT ;  /* 0x000000010a00788c */ /* 0x000fc8000bf01270 */
[----:B------:R-:W-:-:S04]  /*bca0*/  USEL UR16, UR10, 0x1, UP0 ;  /* 0x000000010a107887 */ /* 0x000fc80008000000 */
[----:B------:R-:W-:-:S04]  /*bcb0*/  UIADD3 UR16, UR10, -UR16, URZ ;  /* 0x800000100a107290 */ /* 0x000fc8000fffe03f */
[----:B------:R-:W-:-:S06]  /*bcc0*/  UISETP.GE.AND UP0, UPT, UR16, 0x1, UPT ;  /* 0x000000011000788c */ /* 0x000fcc000bf06270 */
[----:B------:R-:W-:-:S13]  /*bcd0*/  PLOP3.LUT P0, PT, PT, PT, UP0, 0x80, 0x0 ;  /* 0x000000000000781c */ /* 0x000fda0003f0f008 */
[----:B------:R-:W-:Y:S05]  /*bce0*/  @!P0 BRA `(.L_x_19) ;  /* 0x000000a0009c8947 */ /* 0x000fea0003800000 */
[----:B------:R-:W-:Y:S01]  /*bcf0*/  IMAD.U32 R7, RZ, RZ, UR16 ;  /* 0x00000010ff077e24 */ /* 0x000fe2000f8e00ff */
[----:B------:R-:W-:Y:S01]  /*bd00*/  UMOV UR24, UR5 ;  /* 0x0000000500187c82 */ /* 0x000fe20008000000 */
[----:B------:R-:W-:-:S05]  /*bd10*/  ULDC UR25, c[0x0][0x50c] ;  /* 0x0001430000197ab9 */ /* 0x000fca0000000800 */
.L_x_27:
[----:B------:R-:W-:-:S06]  /*bd20*/  UISETP.NE.AND UP0, UPT, UR22, 0x3, UPT ;  /* 0x000000031600788c */ /* 0x000fcc000bf05270 */
[----:B------:R-:W-:-:S13]  /*bd30*/  PLOP3.LUT P1, PT, PT, PT, UP0, 0x80, 0x0 ;  /* 0x000000000000781c */ /* 0x000fda0003f2f008 */
[----:B0-----:R-:W-:Y:S05]  /*bd40*/  @!P1 BRA `(.L_x_20) ;  /* 0x0000000000049947 */ /* 0x001fea0003800000 */
[----:B------:R-:W-:Y:S01]  /*bd50*/  BPT.TRAP 0x1 ;  /* 0x000000040000795c */ /* 0x000fe20000300000 */
.L_x_20:
[----:B------:R-:W0:Y:S01]  /*bd60*/  S2UR UR16, SR_CgaCtaId ;  /* 0x00000000001079c3 */ /* 0x000e220000008800 */
[----:B------:R-:W-:Y:S01]  /*bd70*/  UMOV UR12, 0x400 ;  /* 0x00000400000c7882 */ /* 0x000fe20000000000 */
[----:B------:R-:W-:Y:S01]  /*bd80*/  SHF.L.U32 R8, R6, 0x1f, RZ ;  /* 0x0000001f06087819 */ /* 0x000fe200000006ff */
[----:B0-----:R-:W-:-:S04]  /*bd90*/  ULEA UR12, UR16, UR12, 0x18 ;  /* 0x0000000c100c7291 */ /* 0x001fc8000f8ec03f */
[----:B------:R-:W-:-:S09]  /*bda0*/  ULEA UR16, UR23, UR12, 0x3 ;  /* 0x0000000c17107291 */ /* 0x000fd2000f8e183f */
[----:B------:R0:W1:Y:S01]  /*bdb0*/  SYNCS.PHASECHK.TRANS64.TRYWAIT P0, [UR16], R8 ;  /* 0x00000008ff0075a7 */ /* 0x0000620008000150 */
[----:B------:R-:W-:Y:S05]  /*bdc0*/  @!P1 BRA `(.L_x_21) ;  /* 0x0000000000049947 */ /* 0x000fea0003800000 */
[----:B------:R-:W-:Y:S01]  /*bdd0*/  BPT.TRAP 0x1 ;  /* 0x000000040000795c */ /* 0x000fe20000300000 */
.L_x_21:
[----:B-1----:R-:W-:Y:S05]  /*bde0*/  @P0 BRA `(.L_x_22) ;  /* 0x0000000000080947 */ /* 0x002fea0003800000 */
[----:B------:R-:W1:Y:S02]  /*bdf0*/  SYNCS.PHASECHK.TRANS64.TRYWAIT P0, [UR16], R8 ;  /* 0x00000008ff0075a7 */ /* 0x000e640008000150 */
[----:B-1----:R-:W-:Y:S05]  /*be00*/  @!P0 BRA `(.L_x_23) ;  /* 0x0000037800108947 */ /* 0x002fea0003800000 */
.L_x_22:
        /* <DEDUP_REMOVED lines=64> */
[----:B-1----:R-:W3:Y:S04]  /*c210*/  LDL.LU.64 R108, [R1] ;  /* 0x00000000016c7983 */ /* 0x002ee80000300a00 */
        /* <DEDUP_REMOVED lines=72> */
[----:B------:R-:W-:Y:S04]  /*c6a0*/  STL [R1+0xe90], R9 ;  /* 0x000e900901007387 */ /* 0x000fe80000100800 */
[----:B------:R-:W-:Y:S04]  /*c6b0*/  STL.64 [R1+0xe88], R6 ;  /* 0x000e880601007387 */ /* 0x000fe80000100a00 */
[----:B-----5:R1:W-:Y:S04]  /*c6c0*/  STL.64 [R1+0xe80], R4 ;  /* 0x000e800401007387 */ /* 0x0203e80000100a00 */
[----:B-1----:R-:W2:Y:S04]  /*c6d0*/  LDL.LU.64 R4, [R1+0x200] ;  /* 0x0002000001047983 */ /* 0x002ea80000300a00 */
[----:B------:R-:W2:Y:S04]  /*c6e0*/  LDL.LU.64 R6, [R1+0x208] ;  /* 0x0002080001067983 */ /* 0x000ea80000300a00 */
[----:B0-----:R-:W2:Y:S04]  /*c6f0*/  LDL.LU.64 R8, [R1+0x210] ;  /* 0x0002100001087983 */ /* 0x001ea80000300a00 */
        /* <DEDUP_REMOVED lines=61> */
[----:B------:R-:W-:-:S02]  /*cad0*/  UIADD3 UR16, UR12, 0x1e100, URZ ;  /* 0x0001e1000c107890 */ /* 0x000fc4000fffe03f */
[----:B------:R-:W-:Y:S01]  /*cae0*/  UISETP.NE.AND UP0, UPT, UR7, URZ, UPT ;  /* 0x0000003f0700728c */ /* 0x000fe2000bf05270 */
[----:B------:R-:W3:Y:S01]  /*caf0*/  LDL.LU.64 R132, [R1+0x60] ;  /* 0x0000600001847983 */ /* 0x000ee20000300a00 */
[----:B------:R-:W-:Y:S02]  /*cb00*/  USHF.R.U32.HI UR16, URZ, 0x4, UR16 ;  /* 0x000000043f107899 */ /* 0x000fe40008011610 */
[----:B------:R-:W-:Y:S01]  /*cb10*/  USEL UR8, UR8, URZ, !UP0 ;  /* 0x0000003f08087287 */ /* 0x000fe2000c000000 */
[----:B------:R-:W3:Y:S01]  /*cb20*/  LDL.LU.64 R134, [R1+0x68] ;  /* 0x0000680001867983 */ /* 0x000ee20000300a00 */
[----:B------:R-:W-:Y:S02]  /*cb30*/  ULOP3.LUT UR16, UR16, 0x3fff, URZ, 0xc0, !UPT ;  /* 0x00003fff10107892 */ /* 0x000fe4000f8ec03f */
[----:B------:R-:W-:Y:S01]  /*cb40*/  UISETP.NE.U32.AND UP0, UPT, UR8, URZ, UPT ;  /* 0x0000003f0800728c */ /* 0x000fe2000bf05070 */
[----:B------:R-:W3:Y:S01]  /*cb50*/  LDL.LU.64 R136, [R1+0x70] ;  /* 0x0000700001887983 */ /* 0x000ee20000300a00 */
[----:B------:R-:W-:-:S02]  /*cb60*/  ULOP3.LUT UR7, UR11, 0x10000, URZ, 0xfc, !UPT ;  /* 0x000100000b077892 */ /* 0x000fc4000f8efc3f */
[----:B------:R-:W-:Y:S01]  /*cb70*/  ULOP3.LUT UR8, UR16, 0x10000, URZ, 0xfc, !UPT ;  /* 0x0001000010087892 */ /* 0x000fe2000f8efc3f */
[----:B------:R-:W3:Y:S01]  /*cb80*/  LDL.LU.64 R138, [R1+0x78] ;  /* 0x00007800018a7983 */ /* 0x000ee20000300a00 */
[----:B------:R-:W-:Y:S02]  /*cb90*/  UIMAD UR7, UR23, 0x600, UR7 ;  /* 0x00000600170778a4 */ /* 0x000fe4000f8e0207 */
[----:B------:R-:W-:Y:S01]  /*cba0*/  ULEA UR8, UR23, UR8, 0xa ;  /* 0x0000000817087291 */ /* 0x000fe2000f8e503f */
[----:B------:R-:W3:Y:S01]  /*cbb0*/  LDL.LU.64 R140, [R1+0x80] ;  /* 0x00008000018c7983 */ /* 0x000ee20000300a00 */
[----:B------:R-:W-:Y:S01]  /*cbc0*/  UMOV UR17, 0x80000020 ;  /* 0x8000002000117882 */ /* 0x000fe20000000000 */
[----:B------:R-:W-:Y:S02]  /*cbd0*/  UMOV UR19, 0x80000020 ;  /* 0x8000002000137882 */ /* 0x000fe40000000000 */
[----:B------:R-:W-:Y:S01]  /*cbe0*/  UMOV UR16, UR7 ;  /* 0x0000000700107c82 */ /* 0x000fe20008000000 */
[----:B------:R-:W3:Y:S01]  /*cbf0*/  LDL.LU.64 R142, [R1+0x88] ;  /* 0x00008800018e7983 */ /* 0x000ee20000300a00 */
[----:B------:R-:W-:-:S03]  /*cc00*/  UMOV UR18, UR8 ;  /* 0x0000000800127c82 */ /* 0x000fc60008000000 */
        /* <DEDUP_REMOVED lines=46> */
[----:B--2---:R-:W-:-:S06]  /*cef0*/  WARPGROUP.ARRIVE ;  /* 0x00000000000079c5 */ /* 0x004fcc0000000000 */
[----:B------:R-:W-:Y:S03]  /*cf00*/  QGMMA.64x256x32.F32.E4M3.E4M3 R4, gdesc[UR16], R4, UP0, gsb0 ;  /* 0x03e00000100479f3 */ /* 0x000fe6000b800804 */
[----:B------:R-:W-:Y:S02]  /*cf10*/  WARPGROUP.DEPBAR.LE gsb0, 0x0 ;  /* 0x00008000000079c5 */ /* 0x000fe40000010000 */
[----:B------:R-:W-:Y:S04]  /*cf20*/  STL.64 [R1+0x200], R4 ;  /* 0x0002000401007387 */ /* 0x000fe80000100a00 */
[----:B------:R-:W-:Y:S04]  /*cf30*/  STL.64 [R1+0x208], R6 ;  /* 0x0002080601007387 */ /* 0x000fe80000100a00 */
[----:B------:R0:W-:Y:S04]  /*cf40*/  STL.64 [R1+0x210], R8 ;  /* 0x0002100801007387 */ /* 0x0001e80000100a00 */
[----:B------:R-:W-:Y:S04]  /*cf50*/  STL.64 [R1+0x218], R10 ;  /* 0x0002180a01007387 */ /* 0x000fe80000100a00 */
[----:B------:R-:W-:Y:S04]  /*cf60*/  STL.64 [R1+0x220], R12 ;  /* 0x0002200c01007387 */ /* 0x000fe80000100a00 */
[----:B------:R-:W-:Y:S01]  /*cf70*/  STL.64 [R1+0x228], R14 ;  /* 0x0002280e01007387 */ /* 0x000fe20000100a00 */
[----:B0-----:R-:W-:-:S03]  /*cf80*/  IMAD.MOV.U32 R8, RZ, RZ, R131 ;  /* 0x000000ffff087224 */ /* 0x001fc600078e0083 */
        /* <DEDUP_REMOVED lines=57> */
[----:B------:R0:W-:Y:S04]  /*d320*/  STL [R1+0x3f8], R130 ;  /* 0x0003f88201007387 */ /* 0x0001e80000100800 */
[----:B0-----:R-:W3:Y:S04]  /*d330*/  LDL.LU.64 R130, [R1+0x1078] ;  /* 0x0010780001827983 */ /* 0x001ee80000300a00 */
        /* <DEDUP_REMOVED lines=55> */
[----:B------:R0:W5:Y:S04]  /*d6b0*/  LDL.LU.64 R22, [R1+0xec8] ;  /* 0x000ec80001167983 */ /* 0x0001680000300a00 */
[----:B------:R0:W5:Y:S04]  /*d6c0*/  LDL.LU.64 R20, [R1+0xec0] ;  /* 0x000ec00001147983 */ /* 0x0001680000300a00 */
[----:B------:R0:W5:Y:S04]  /*d6d0*/  LDL.LU.64 R18, [R1+0xeb8] ;  /* 0x000eb80001127983 */ /* 0x0001680000300a00 */
[----:B------:R0:W5:Y:S04]  /*d6e0*/  LDL.LU.64 R16, [R1+0xeb0] ;  /* 0x000eb00001107983 */ /* 0x0001680000300a00 */
[----:B------:R0:W5:Y:S04]  /*d6f0*/  LDL.LU.64 R14, [R1+0xea8] ;  /* 0x000ea800010e7983 */ /* 0x0001680000300a00 */
[----:B------:R0:W5:Y:S04]  /*d700*/  LDL.LU.64 R12, [R1+0xea0] ;  /* 0x000ea000010c7983 */ /* 0x0001680000300a00 */
[----:B------:R0:W5:Y:S04]  /*d710*/  LDL.LU.64 R10, [R1+0xe98] ;  /* 0x000e9800010a7983 */ /* 0x0001680000300a00 */
[----:B------:R0:W5:Y:S04]  /*d720*/  LDL.LU R9, [R1+0xe90] ;  /* 0x000e900001097983 */ /* 0x0001680000300800 */
[----:B------:R0:W5:Y:S04]  /*d730*/  LDL.LU.64 R6, [R1+0xe88] ;  /* 0x000e880001067983 */ /* 0x0001680000300a00 */
[----:B------:R0:W5:Y:S01]  /*d740*/  LDL.LU.64 R4, [R1+0xe80] ;  /* 0x000e800001047983 */ /* 0x0001620000300a00 */
[----:B---3--:R-:W-:-:S06]  /*d750*/  WARPGROUP.ARRIVE ;  /* 0x00000000000079c5 */ /* 0x008fcc0000000000 */
[----:B------:R-:W-:Y:S03]  /*d760*/  QGMMA.64x256x32.F32.E4M3.E4M3 R108, gdesc[UR16], R108, UP0, gsb0 ;  /* 0x03e00000106c79f3 */ /* 0x000fe6000b80086c */
        /* <DEDUP_REMOVED lines=66> */
[----:B------:R-:W4:Y:S04]  /*db90*/  LDL.LU.64 R232, [R1+0xe70] ;  /* 0x000e700001e87983 */ /* 0x000f280000300a00 */
        /* <DEDUP_REMOVED lines=64> */
[----:B---3--:R-:W-:Y:S04]  /*dfa0*/  STL.64 [R1+0xa78], R234 ;  /* 0x000a78ea01007387 */ /* 0x008fe80000100a00 */
[----:B----4-:R-:W-:Y:S04]  /*dfb0*/  STL.64 [R1+0xa70], R232 ;  /* 0x000a70e801007387 */ /* 0x010fe80000100a00 */
[----:B--2---:R-:W-:Y:S04]  /*dfc0*/  STL.64 [R1+0xa68], R230 ;  /* 0x000a68e601007387 */ /* 0x004fe80000100a00 */
        /* <DEDUP_REMOVED lines=38> */
[----:B------:R-:W-:Y:S01]  /*e230*/  STL.64 [R1+0x930], R152 ;  /* 0x0009309801007387 */ /* 0x000fe20000100a00 */
[----:B------:R-:W-:-:S06]  /*e240*/  WARPGROUP.ARRIVE ;  /* 0x00000000000079c5 */ /* 0x000fcc0000000000 */
[----:B------:R-:W-:Y:S03]  /*e250*/  QGMMA.64x256x32.F32.E4M3.E4M3 R24, gdesc[UR16], R24, UP0, gsb0 ;  /* 0x03e00000101879f3 */ /* 0x000fe6000b800818 */
[----:B------:R-:W-:Y:S02]  /*e260*/  WARPGROUP.DEPBAR.LE gsb0, 0x0 ;  /* 0x00008000000079c5 */ /* 0x000fe40000010000 */
        /* <DEDUP_REMOVED lines=22> */
[----:B-1----:R-:W2:Y:S04]  /*e3d0*/  LDL.LU.64 R108, [R1] ;  /* 0x00000000016c7983 */ /* 0x002ea80000300a00 */
        /* <DEDUP_REMOVED lines=85> */
[----:B-1----:R-:W2:Y:S04]  /*e930*/  LDL.LU R24, [R1+0x200] ;  /* 0x0002000001187983 */ /* 0x002ea80000300800 */
        /* <DEDUP_REMOVED lines=126> */
[----:B------:R-:W-:Y:S01]  /*f120*/  IMAD.MOV.U32 R151, RZ, RZ, R8 ;  /* 0x000000ffff977224 */ /* 0x000fe200078e0008 */
[----:B------:R-:W-:-:S02]  /*f130*/  UIADD3 UR16, UR7, 0x2, URZ ;  /* 0x0000000207107890 */ /* 0x000fc4000fffe03f */
[----:B------:R-:W-:Y:S01]  /*f140*/  UIADD3 UR18, UR8, 0x2, URZ ;  /* 0x0000000208127890 */ /* 0x000fe2000fffe03f */
[----:B------:R-:W3:Y:S01]  /*f150*/  LDL.LU.64 R152, [R1+0xb0] ;  /* 0x0000b00001987983 */ /* 0x000ee20000300a00 */
[----:B------:R-:W-:Y:S01]  /*f160*/  UMOV UR17, 0x80000020 ;  /* 0x8000002000117882 */ /* 0x000fe20000000000 */
[----:B------:R-:W-:Y:S02]  /*f170*/  UMOV UR19, 0x80000020 ;  /* 0x8000002000137882 */ /* 0x000fe40000000000 */
        /* <DEDUP_REMOVED lines=42> */
[----:B------:R-:W-:Y:S03]  /*f420*/  QGMMA.64x256x32.F32.E4M3.E4M3 R24, gdesc[UR16], R24, gsb0 ;  /* 0x03e00000101879f3 */ /* 0x000fe60008000818 */
        /* <DEDUP_REMOVED lines=132> */
[----:B------:R-:W-:Y:S03]  /*fc70*/  QGMMA.64x256x32.F32.E4M3.E4M3 R108, gdesc[UR16], R108, gsb0 ;  /* 0x03e00000106c79f3 */ /* 0x000fe6000800086c */
[----:B------:R-:W-:Y:S02]  /*fc80*/  WARPGROUP.DEPBAR.LE gsb0, 0x0 ;  /* 0x00008000000079c5 */ /* 0x000fe40000010000 */
[----:B------:R-:W-:Y:S01]  /*fc90*/  STL.64 [R1], R108 ;  /* 0x0000006c01007387 */ /* 0x000fe20000100a00 */
[----:B------:R-:W-:-:S03]  /*fca0*/  IMAD.MOV.U32 R8, RZ, RZ, R227 ;  /* 0x000000ffff087224 */ /* 0x000fc600078e00e3 */
        /* <DEDUP_REMOVED lines=63> */
[----:B-1----:R0:W5:Y:S04]  /*100a0*/  LDL.LU.64 R234, [R1+0xa78] ;  /* 0x000a780001ea7983 */ /* 0x0021680000300a00 */
[----:B------:R0:W5:Y:S04]  /*100b0*/  LDL.LU.64 R232, [R1+0xa70] ;  /* 0x000a700001e87983 */ /* 0x0001680000300a00 */
        /* <DEDUP_REMOVED lines=63> */
[----:B------:R-:W-:Y:S01]  /*104b0*/  UMOV UR17, 0x80000020 ;  /* 0x8000002000117882 */ /* 0x000fe20000000000 */
[----:B------:R-:W-:-:S04]  /*104c0*/  UIADD3 UR6, UR6, 0x2, URZ ;  /* 0x0000000206067890 */ /* 0x000fc8000fffe03f */
[----:B------:R-:W-:-:S04]  /*104d0*/  UISETP.NE.AND UP0, UPT, UR6, UR25, UPT ;  /* 0x000000190600728c */ /* 0x000fc8000bf05270 */
[----:B------:R-:W-:-:S06]  /*104e0*/  USEL UR7, URZ, 0x1, UP0 ;  /* 0x000000013f077887 */ /* 0x000fcc0008000000 */
[----:B------:R-:W-:Y:S01]  /*104f0*/  ISETP.NE.AND P0, PT, RZ, UR7, PT ;  /* 0x00000007ff007c0c */ /* 0x000fe2000bf05270 */
[----:B--2---:R-:W-:-:S06]  /*10500*/  WARPGROUP.ARRIVE ;  /* 0x00000000000079c5 */ /* 0x004fcc0000000000 */
[----:B------:R-:W-:Y:S03]  /*10510*/  QGMMA.64x256x32.F32.E4M3.E4M3 R24, gdesc[UR16], R24, gsb0 ;  /* 0x03e00000101879f3 */ /* 0x000fe60008000818 */
[----:B------:R-:W-:-:S03]  /*10520*/  WARPGROUP.DEPBAR.LE gsb0, 0x0 ;  /* 0x00008000000079c5 */ /* 0x000fc60000010000 */
[----:B0-----:R-:W-:Y:S05]  /*10530*/  @!P0 BRA `(.L_x_24) ;  /* 0x0000005800308947 */ /* 0x001fea0003800000 */
[----:B------:R0:W-:Y:S04]  /*10540*/  STL [R1+0xa28], R52 ;  /* 0x000a283401007387 */ /* 0x0001e80000100800 */
[----:B0-----:R-:W2:Y:S04]  /*10550*/  LDL R52, [R1+0x200] ;  /* 0x0002000001347983 */ /* 0x001ea80000100800 */
[----:B------:R0:W-:Y:S04]  /*10560*/  STL [R1+0xa24], R53 ;  /* 0x000a243501007387 */ /* 0x0001e80000100800 */
[----:B0-----:R-:W3:Y:S04]  /*10570*/  LDL R53, [R1+0x204] ;  /* 0x0002040001357983 */ /* 0x001ee80000100800 */
[----:B------:R0:W-:Y:S04]  /*10580*/  STL [R1+0xa20], R54 ;  /* 0x000a203601007387 */ /* 0x0001e80000100800 */
[----:B0-----:R-:W4:Y:S04]  /*10590*/  LDL R54, [R1+0x208] ;  /* 0x0002080001367983 */ /* 0x001f280000100800 */
        /* <DEDUP_REMOVED lines=85> */
[----:B0-----:R-:W4:Y:S04]  /*10af0*/  LDL.LU R97, [R1+0x408] ;  /* 0x0004080001617983 */ /* 0x001f280000300800 */
        /* <DEDUP_REMOVED lines=108> */
[----:B-----5:R0:W-:Y:S04]  /*111c0*/  STL [R1+0x898], R7 ;  /* 0x0008980701007387 */ /* 0x0201e80000100800 */
        /* <DEDUP_REMOVED lines=12> */
[----:B0-----:R-:W4:Y:S01]  /*11290*/  LDL R0, [R1+0x2b4] ;  /* 0x0002b40001007983 */ /* 0x001f220000100800 */
[----:B--2---:R-:W-:-:S01]  /*112a0*/  FADD R9, R52, R9 ;  /* 0x0000000934097221 */ /* 0x004fc20000000000 */
[----:B---3--:R-:W-:Y:S01]  /*112b0*/  FADD R10, R53, R10 ;  /* 0x0000000a350a7221 */ /* 0x008fe20000000000 */
[----:B----4-:R-:W-:-:S01]  /*112c0*/  FADD R11, R54, R11 ;  /* 0x0000000b360b7221 */ /* 0x010fc20000000000 */
[----:B------:R-:W2:Y:S01]  /*112d0*/  LDL.LU R52, [R1+0xa28] ;  /* 0x000a280001347983 */ /* 0x000ea20000300800 */
[----:B------:R-:W-:-:S01]  /*112e0*/  FADD R12, R55, R12 ;  /* 0x0000000c370c7221 */ /* 0x000fc20000000000 */
[----:B------:R-:W-:-:S02]  /*112f0*/  FADD R13, R56, R13 ;  /* 0x0000000d380d7221 */ /* 0x000fc40000000000 */
[----:B------:R-:W3:Y:S01]  /*11300*/  LDL.LU R53, [R1+0xa24] ;  /* 0x000a240001357983 */ /* 0x000ee20000300800 */
[----:B------:R-:W-:-:S03]  /*11310*/  FADD R14, R57, R14 ;  /* 0x0000000e390e7221 */ /* 0x000fc60000000000 */
[----:B------:R-:W4:Y:S01]  /*11320*/  LDL.LU R54, [R1+0xa20] ;  /* 0x000a200001367983 */ /* 0x000f220000300800 */
        /* <DEDUP_REMOVED lines=70> */
[----:B------:R-:W-:-:S01]  /*11790*/  FADD R178, R93, R178 ;  /* 0x000000b25db27221 */ /* 0x000fc20000000000 */
[----:B------:R-:W-:Y:S02]  /*117a0*/  FADD R97, R98, R97 ;  /* 0x0000006162617221 */ /* 0x000fe40000000000 */
[----:B------:R-:W4:Y:S01]  /*117b0*/  LDL.LU R90, [R1+0x990] ;  /* 0x00099000015a7983 */ /* 0x000f220000300800 */
[----:B------:R-:W-:-:S01]  /*117c0*/  FADD R179, R94, R179 ;  /* 0x000000b35eb37221 */ /* 0x000fc20000000000 */
[----:B------:R-:W-:Y:S02]  /*117d0*/  FADD R101, R102, R101 ;  /* 0x0000006566657221 */ /* 0x000fe40000000000 */
[----:B------:R-:W4:Y:S01]  /*117e0*/  LDL.LU R91, [R1+0x98c] ;  /* 0x00098c00015b7983 */ /* 0x000f220000300800 */
[----:B------:R-:W-:-:S03]  /*117f0*/  FADD R180, R95, R180 ;  /* 0x000000b45fb47221 */ /* 0x000fc60000000000 */
[----:B------:R-:W4:Y:S01]  /*11800*/  LDL.LU R92, [R1+0x988] ;  /* 0x00098800015c7983 */ /* 0x000f220000300800 */
[----:B------:R-:W-:-:S01]  /*11810*/  FADD R181, R96, R181 ;  /* 0x000000b560b57221 */ /* 0x000fc20000000000 */
[----:B------:R-:W-:Y:S02]  /*11820*/  FADD R99, R100, R99 ;  /* 0x0000006364637221 */ /* 0x000fe40000000000 */
[----:B------:R-:W4:Y:S04]  /*11830*/  LDL.LU R93, [R1+0x984] ;  /* 0x00098400015d7983 */ /* 0x000f280000300800 */
[----:B------:R-:W4:Y:S04]  /*11840*/  LDL.LU R94, [R1+0x980] ;  /* 0x00098000015e7983 */ /* 0x000f280000300800 */
[----:B------:R-:W4:Y:S04]  /*11850*/  LDL.LU R95, [R1+0x97c] ;  /* 0x00097c00015f7983 */ /* 0x000f280000300800 */
[----:B------:R-:W4:Y:S01]  /*11860*/  LDL.LU R96, [R1+0x978] ;  /* 0x0009780001607983 */ /* 0x000f220000300800 */
[----:B------:R-:W-:-:S01]  /*11870*/  FADD R237, R103, R237 ;  /* 0x000000ed67ed7221 */ /* 0x000fc20000000000 */
[----:B------:R-:W-:Y:S01]  /*11880*/  FADD R236, R104, R236 ;  /* 0x000000ec68ec7221 */ /* 0x000fe20000000000 */
[----:B------:R-:W-:-:S01]  /*11890*/  FADD R191, R149, R191 ;  /* 0x000000bf95bf7221 */ /* 0x000fc20000000000 */
[----:B------:R0:W-:Y:S01]  /*118a0*/  STL [R1+0x408], R97 ;  /* 0x0004086101007387 */ /* 0x0001e20000100800 */
[----:B------:R-:W-:-:S01]  /*118b0*/  FADD R192, R148, R192 ;  /* 0x000000c094c07221 */ /* 0x000fc20000000000 */
[----:B------:R-:W-:Y:S01]  /*118c0*/  FADD R193, R147, R193 ;  /* 0x000000c193c17221 */ /* 0x000fe20000000000 */
[----:B------:R-:W-:-:S01]  /*118d0*/  FADD R194, R146, R194 ;  /* 0x000000c292c27221 */ /* 0x000fc20000000000 */
[----:B------:R-:W-:Y:S01]  /*118e0*/  STL [R1+0x400], R101 ;  /* 0x0004006501007387 */ /* 0x000fe20000100800 */
[----:B------:R-:W-:-:S01]  /*118f0*/  FADD R190, R150, R190 ;  /* 0x000000be96be7221 */ /* 0x000fc20000000000 */
[----:B------:R-:W-:Y:S01]  /*11900*/  FADD R195, R145, R195 ;  /* 0x000000c391c37221 */ /* 0x000fe20000000000 */
[----:B------:R-:W-:-:S01]  /*11910*/  FADD R196, R144, R196 ;  /* 0x000000c490c47221 */ /* 0x000fc20000000000 */
[----:B------:R-:W-:Y:S01]  /*11920*/  FADD R197, R143, R197 ;  /* 0x000000c58fc57221 */ /* 0x000fe20000000000 */
[----:B------:R-:W-:-:S01]  /*11930*/  FADD R198, R142, R198 ;  /* 0x000000c68ec67221 */ /* 0x000fc20000000000 */
[----:B0-----:R-:W2:Y:S01]  /*11940*/  LDL R97, [R1+0x3a0] ;  /* 0x0003a00001617983 */ /* 0x001ea20000100800 */
[----:B------:R-:W-:-:S01]  /*11950*/  FADD R199, R141, R199 ;  /* 0x000000c78dc77221 */ /* 0x000fc20000000000 */
[----:B------:R-:W-:Y:S01]  /*11960*/  FADD R200, R140, R200 ;  /* 0x000000c88cc87221 */ /* 0x000fe20000000000 */
[----:B------:R-:W-:-:S01]  /*11970*/  FADD R201, R139, R201 ;  /* 0x000000c98bc97221 */ /* 0x000fc20000000000 */
[----:B------:R0:W-:Y:S01]  /*11980*/  STL [R1+0x404], R99 ;  /* 0x0004046301007387 */ /* 0x0001e20000100800 */
[----:B------:R-:W-:-:S01]  /*11990*/  FADD R202, R138, R202 ;  /* 0x000000ca8aca7221 */ /* 0x000fc20000000000 */
[----:B------:R-:W-:Y:S01]  /*119a0*/  FADD R203, R137, R203 ;  /* 0x000000cb89cb7221 */ /* 0x000fe20000000000 */
[----:B------:R-:W-:-:S01]  /*119b0*/  FADD R204, R136, R204 ;  /* 0x000000cc88cc7221 */ /* 0x000fc20000000000 */
[----:B------:R-:W2:Y:S01]  /*119c0*/  LDL.LU R98, [R1+0x40c] ;  /* 0x00040c0001627983 */ /* 0x000ea20000300800 */
[----:B------:R-:W-:-:S01]  /*119d0*/  FADD R189, R151, R189 ;  /* 0x000000bd97bd7221 */ /* 0x000fc20000000000 */
[----:B------:R-:W-:Y:S01]  /*119e0*/  FADD R205, R135, R205 ;  /* 0x000000cd87cd7221 */ /* 0x000fe20000000000 */
[----:B------:R-:W-:-:S01]  /*119f0*/  FADD R206, R134, R206 ;  /* 0x000000ce86ce7221 */ /* 0x000fc20000000000 */
[----:B------:R-:W-:Y:S01]  /*11a00*/  FADD R207, R133, R207 ;  /* 0x000000cf85cf7221 */ /* 0x000fe20000000000 */
[----:B------:R-:W-:-:S01]  /*11a10*/  FADD R208, R132, R208 ;  /* 0x000000d084d07221 */ /* 0x000fc20000000000 */
[----:B0-----:R-:W3:Y:S01]  /*11a20*/  LDL R99, [R1+0x3a4] ;  /* 0x0003a40001637983 */ /* 0x001ee20000100800 */
[----:B------:R-:W-:-:S01]  /*11a30*/  FADD R209, R131, R209 ;  /* 0x000000d183d17221 */ /* 0x000fc20000000000 */
[----:B------:R-:W-:Y:S01]  /*11a40*/  FADD R210, R130, R210 ;  /* 0x000000d282d27221 */ /* 0x000fe20000000000 */
[----:B------:R-:W-:-:S01]  /*11a50*/  FADD R211, R129, R211 ;  /* 0x000000d381d37221 */ /* 0x000fc20000000000 */
[----:B------:R-:W3:Y:S01]  /*11a60*/  LDL.LU R100, [R1+0x410] ;  /* 0x0004100001647983 */ /* 0x000ee20000300800 */
[----:B------:R-:W-:-:S01]  /*11a70*/  FADD R212, R128, R212 ;  /* 0x000000d480d47221 */ /* 0x000fc20000000000 */
[----:B------:R-:W-:Y:S01]  /*11a80*/  FADD R213, R127, R213 ;  /* 0x000000d57fd57221 */ /* 0x000fe20000000000 */
[----:B------:R-:W-:-:S01]  /*11a90*/  FADD R214, R126, R214 ;  /* 0x000000d67ed67221 */ /* 0x000fc20000000000 */
[----:B------:R-:W4:Y:S01]  /*11aa0*/  LDL R101, [R1+0x3a8] ;  /* 0x0003a80001657983 */ /* 0x000f220000100800 */
[----:B------:R-:W-:-:S01]  /*11ab0*/  FADD R215, R125, R215 ;  /* 0x000000d77dd77221 */ /* 0x000fc20000000000 */
[----:B------:R-:W-:Y:S01]  /*11ac0*/  FADD R216, R124, R216 ;  /* 0x000000d87cd87221 */ /* 0x000fe20000000000 */
[----:B------:R-:W-:-:S01]  /*11ad0*/  FADD R217, R123, R217 ;  /* 0x000000d97bd97221 */ /* 0x000fc20000000000 */
[----:B------:R-:W4:Y:S01]  /*11ae0*/  LDL.LU R102, [R1+0x414] ;  /* 0x0004140001667983 */ /* 0x000f220000300800 */
        /* <DEDUP_REMOVED lines=27> */
[----:B------:R-:W4:Y:S04]  /*11ca0*/  LDL R147, [R1+0x3b8] ;  /* 0x0003b80001937983 */ /* 0x000f280000100800 */
[----:B------:R-:W4:Y:S04]  /*11cb0*/  LDL.LU R146, [R1+0x424] ;  /* 0x0004240001927983 */ /* 0x000f280000300800 */
[----:B------:R-:W4:Y:S01]  /*11cc0*/  LDL R145, [R1+0x3bc] ;  /* 0x0003bc0001917983 */ /* 0x000f220000100800 */
[----:B------:R-:W-:-:S03]  /*11cd0*/  FADD R185, R4, R185 ;  /* 0x000000b904b97221 */ /* 0x000fc60000000000 */
[----:B------:R-:W4:Y:S04]  /*11ce0*/  LDL.LU R144, [R1+0x428] ;  /* 0x0004280001907983 */ /* 0x000f280000300800 */
[----:B------:R-:W4:Y:S04]  /*11cf0*/  LDL R143, [R1+0x3c0] ;  /* 0x0003c000018f7983 */ /* 0x000f280000100800 */
[----:B------:R-:W4:Y:S04]  /*11d00*/  LDL.LU R142, [R1+0x42c] ;  /* 0x00042c00018e7983 */ /* 0x000f280000300800 */
[----:B------:R-:W4:Y:S01]  /*11d10*/  LDL R141, [R1+0x3c4] ;  /* 0x0003c400018d7983 */ /* 0x000f220000100800 */
[----:B------:R-:W-:-:S03]  /*11d20*/  FADD R184, R3, R184 ;  /* 0x000000b803b87221 */ /* 0x000fc60000000000 */
[----:B------:R-:W4:Y:S04]  /*11d30*/  LDL.LU R140, [R1+0x430] ;  /* 0x00043000018c7983 */ /* 0x000f280000300800 */
[----:B------:R-:W4:Y:S04]  /*11d40*/  LDL R139, [R1+0x3c8] ;  /* 0x0003c800018b7983 */ /* 0x000f280000100800 */
[----:B------:R-:W4:Y:S01]  /*11d50*/  LDL.LU R138, [R1+0x434] ;  /* 0x00043400018a7983 */ /* 0x000f220000300800 */
[----:B------:R-:W-:-:S03]  /*11d60*/  FADD R183, R2, R183 ;  /* 0x000000b702b77221 */ /* 0x000fc60000000000 */
[----:B------:R-:W4:Y:S04]  /*11d70*/  LDL R137, [R1+0x3cc] ;  /* 0x0003cc0001897983 */ /* 0x000f280000100800 */
[----:B------:R-:W4:Y:S04]  /*11d80*/  LDL.LU R136, [R1+0x438] ;  /* 0x0004380001887983 */ /* 0x000f280000300800 */
[----:B------:R-:W4:Y:S04]  /*11d90*/  LDL R135, [R1+0x3d0] ;  /* 0x0003d00001877983 */ /* 0x000f280000100800 */
[----:B------:R-:W4:Y:S01]  /*11da0*/  LDL.LU R134, [R1+0x43c] ;  /* 0x00043c0001867983 */ /* 0x000f220000300800 */
[----:B------:R-:W-:-:S03]  /*11db0*/  FADD R182, R0, R182 ;  /* 0x000000b600b67221 */ /* 0x000fc60000000000 */
[----:B------:R-:W4:Y:S04]  /*11dc0*/  LDL R133, [R1+0x3d4] ;  /* 0x0003d40001857983 */ /* 0x000f280000100800 */
[----:B------:R-:W4:Y:S04]  /*11dd0*/  LDL.LU R132, [R1+0x440] ;  /* 0x0004400001847983 */ /* 0x000f280000300800 */
        /* <DEDUP_REMOVED lines=20> */
[----:B------:R-:W4:Y:S04]  /*11f20*/  LDL R111, [R1] ;  /* 0x00000000016f7983 */ /* 0x000f280000100800 */
        /* <DEDUP_REMOVED lines=12> */
[----:B------:R-:W4:Y:S01]  /*11ff0*/  LDL.LU R0, [R1+0x484] ;  /* 0x0004840001007983 */ /* 0x000f220000300800 */
[----:B--2---:R-:W-:-:S03]  /*12000*/  FADD R98, R97, R98 ;  /* 0x0000006261627221 */ /* 0x004fc60000000000 */
[----:B------:R-:W2:Y:S04]  /*12010*/  LDL.LU R97, [R1+0x974] ;  /* 0x0009740001617983 */ /* 0x000ea80000300800 */
[----:B------:R0:W-:Y:S01]  /*12020*/  STL [R1+0x40c], R98 ;  /* 0x00040c6201007387 */ /* 0x0001e20000100800 */
[----:B---3--:R-:W-:-:S03]  /*12030*/  FADD R100, R99, R100 ;  /* 0x0000006463647221 */ /* 0x008fc60000000000 */
[----:B0-----:R-:W3:Y:S01]  /*12040*/  LDL.LU R98, [R1+0x970] ;  /* 0x0009700001627983 */ /* 0x001ee20000300800 */
[----:B----4-:R-:W-:-:S03]  /*12050*/  FADD R102, R101, R102 ;  /* 0x0000006665667221 */ /* 0x010fc60000000000 */
[----:B------:R-:W4:Y:S04]  /*12060*/  LDL.LU R99, [R1+0x96c] ;  /* 0x00096c0001637983 */ /* 0x000f280000300800 */
[----:B------:R0:W-:Y:S01]  /*12070*/  STL [R1+0x410], R100 ;  /* 0x0004106401007387 */ /* 0x0001e20000100800 */
[----:B------:R-:W-:-:S03]  /*12080*/  FADD R104, R103, R104 ;  /* 0x0000006867687221 */ /* 0x000fc60000000000 */
[----:B0-----:R-:W4:Y:S01]  /*12090*/  LDL.LU R100, [R1+0x968] ;  /* 0x0009680001647983 */ /* 0x001f220000300800 */
[----:B------:R-:W-:-:S03]  /*120a0*/  FADD R150, R151, R150 ;  /* 0x0000009697967221 */ /* 0x000fc60000000000 */
[----:B------:R-:W4:Y:S04]  /*120b0*/  LDL.LU R101, [R1+0x964] ;  /* 0x0009640001657983 */ /* 0x000f280000300800 */
[----:B------:R0:W-:Y:S01]  /*120c0*/  STL [R1+0x414], R102 ;  /* 0x0004146601007387 */ /* 0x0001e20000100800 */
[----:B------:R-:W-:-:S01]  /*120d0*/  FADD R148, R149, R148 ;  /* 0x0000009495947221 */ /* 0x000fc20000000000 */
[----:B------:R-:W-:Y:S02]  /*120e0*/  FADD R146, R147, R146 ;  /* 0x0000009293927221 */ /* 0x000fe40000000000 */
[----:B0-----:R-:W4:Y:S04]  /*120f0*/  LDL.LU R102, [R1+0x960] ;  /* 0x0009600001667983 */ /* 0x001f280000300800 */
[----:B------:R-:W4:Y:S01]  /*12100*/  LDL.LU R103, [R1+0x95c] ;  /* 0x00095c0001677983 */ /* 0x000f220000300800 */
[----:B------:R-:W-:-:S03]  /*12110*/  FADD R144, R145, R144 ;  /* 0x0000009091907221 */ /* 0x000fc60000000000 */
[----:B------:R0:W-:Y:S01]  /*12120*/  STL [R1+0x418], R104 ;  /* 0x0004186801007387 */ /* 0x0001e20000100800 */
[----:B------:R-:W-:-:S03]  /*12130*/  FADD R142, R143, R142 ;  /* 0x0000008e8f8e7221 */ /* 0x000fc60000000000 */
[----:B0-----:R-:W4:Y:S04]  /*12140*/  LDL.LU R104, [R1+0x958] ;  /* 0x0009580001687983 */ /* 0x001f280000300800 */
[----:B------:R-:W-:Y:S01]  /*12150*/  STL [R1+0x41c], R150 ;  /* 0x00041c9601007387 */ /* 0x000fe20000100800 */
[----:B------:R-:W-:-:S03]  /*12160*/  FADD R140, R141, R140 ;  /* 0x0000008c8d8c7221 */ /* 0x000fc60000000000 */
[----:B------:R-:W-:Y:S01]  /*12170*/  STL [R1+0x420], R148 ;  /* 0x0004209401007387 */ /* 0x000fe20000100800 */
[----:B------:R-:W-:-:S03]  /*12180*/  FADD R138, R139, R138 ;  /* 0x0000008a8b8a7221 */ /* 0x000fc60000000000 */
[----:B------:R-:W-:Y:S04]  /*12190*/  STL [R1+0x424], R146 ;  /* 0x0004249201007387 */ /* 0x000fe80000100800 */
        /* <DEDUP_REMOVED lines=22> */
[----:B------:R0:W-:Y:S01]  /*12300*/  STL [R1+0x458], R120 ;  /* 0x0004587801007387 */ /* 0x0001e20000100800 */
        /* <DEDUP_REMOVED lines=13> */
[----:B------:R2:W-:Y:S04]  /*123e0*/  STL [R1+0x474], R5 ;  /* 0x0004740501007387 */ /* 0x0005e80000100800 */
[----:B------:R2:W-:Y:S01]  /*123f0*/  STL [R1+0x478], R4 ;  /* 0x0004780401007387 */ /* 0x0005e20000100800 */
[----:B------:R-:W-:-:S03]  /*12400*/  FADD R3, R107, R3 ;  /* 0x000000036b037221 */ /* 0x000fc60000000000 */
[----:B0-----:R-:W3:Y:S04]  /*12410*/  LDL R120, [R1+0x1c] ;  /* 0x00001c0001787983 */ /* 0x001ee80000100800 */
[----:B------:R0:W-:Y:S01]  /*12420*/  STL [R1+0x47c], R3 ;  /* 0x00047c0301007387 */ /* 0x0001e20000100800 */
[----:B------:R-:W-:-:S03]  /*12430*/  FADD R2, R106, R2 ;  /* 0x000000026a027221 */ /* 0x000fc60000000000 */
[----:B-1----:R-:W3:Y:S04]  /*12440*/  LDL.LU R118, [R1+0x488] ;  /* 0x0004880001767983 */ /* 0x002ee80000300800 */
[----:B------:R1:W-:Y:S01]  /*12450*/  STL [R1+0x480], R2 ;  /* 0x0004800201007387 */ /* 0x0003e20000100800 */
[----:B------:R-:W-:-:S03]  /*12460*/  FADD R0, R105, R0 ;  /* 0x0000000069007221 */ /* 0x000fc60000000000 */
[----:B------:R-:W4:Y:S04]  /*12470*/  LDL R116, [R1+0x20] ;  /* 0x0000200001747983 */ /* 0x000f280000100800 */
[----:B------:R1:W-:Y:S04]  /*12480*/  STL [R1+0x484], R0 ;  /* 0x0004840001007387 */ /* 0x0003e80000100800 */
[----:B------:R-:W4:Y:S04]  /*12490*/  LDL.LU R114, [R1+0x48c] ;  /* 0x00048c0001727983 */ /* 0x000f280000300800 */
[----:B------:R-:W4:Y:S04]  /*124a0*/  LDL R112, [R1+0x24] ;  /* 0x0000240001707983 */ /* 0x000f280000100800 */
[----:B------:R-:W4:Y:S04]  /*124b0*/  LDL.LU R110, [R1+0x490] ;  /* 0x00049000016e7983 */ /* 0x000f280000300800 */
[----:B------:R-:W4:Y:S04]  /*124c0*/  LDL R108, [R1+0x28] ;  /* 0x00002800016c7983 */ /* 0x000f280000100800 */
[----:B------:R-:W4:Y:S04]  /*124d0*/  LDL.LU R106, [R1+0x494] ;  /* 0x00049400016a7983 */ /* 0x000f280000300800 */
        /* <DEDUP_REMOVED lines=21> */
[----:B--2---:R-:W2:Y:S04]  /*12630*/  LDL.LU R7, [R1+0x4e8] ;  /* 0x0004e80001077983 */ /* 0x004ea80000300800 */
[----:B------:R-:W2:Y:S04]  /*12640*/  LDL R126, [R1+0x80] ;  /* 0x00008000017e7983 */ /* 0x000ea80000100800 */
[----:B------:R-:W2:Y:S04]  /*12650*/  LDL.LU R6, [R1+0x4ec] ;  /* 0x0004ec0001067983 */ /* 0x000ea80000300800 */
[----:B------:R-:W2:Y:S04]  /*12660*/  LDL R125, [R1+0x84] ;  /* 0x00008400017d7983 */ /* 0x000ea80000100800 */
[----:B------:R-:W2:Y:S04]  /*12670*/  LDL.LU R5, [R1+0x4f0] ;  /* 0x0004f00001057983 */ /* 0x000ea80000300800 */
[----:B------:R-:W2:Y:S04]  /*12680*/  LDL R124, [R1+0x88] ;  /* 0x00008800017c7983 */ /* 0x000ea80000100800 */
[----:B------:R-:W2:Y:S04]  /*12690*/  LDL.LU R4, [R1+0x4f4] ;  /* 0x0004f40001047983 */ /* 0x000ea80000300800 */
[----:B------:R-:W2:Y:S04]  /*126a0*/  LDL R123, [R1+0x8c] ;  /* 0x00008c00017b7983 */ /* 0x000ea80000100800 */
[----:B0-----:R-:W2:Y:S04]  /*126b0*/  LDL.LU R3, [R1+0x4f8] ;  /* 0x0004f80001037983 */ /* 0x001ea80000300800 */
[----:B------:R-:W2:Y:S04]  /*126c0*/  LDL R122, [R1+0x90] ;  /* 0x00009000017a7983 */ /* 0x000ea80000100800 */
[----:B-1----:R-:W2:Y:S04]  /*126d0*/  LDL.LU R2, [R1+0x4fc] ;  /* 0x0004fc0001027983 */ /* 0x002ea80000300800 */
[----:B------:R-:W2:Y:S04]  /*126e0*/  LDL R121, [R1+0x94] ;  /* 0x0000940001797983 */ /* 0x000ea80000100800 */
[----:B------:R-:W2:Y:S04]  /*126f0*/  LDL.LU R0, [R1+0x500] ;  /* 0x0005000001007983 */ /* 0x000ea80000300800 */
[----:B------:R-:W2:Y:S04]  /*12700*/  LDL.LU R128, [R1+0x4e4] ;  /* 0x0004e40001807983 */ /* 0x000ea80000300800 */
[----:B------:R-:W2:Y:S01]  /*12710*/  LDL.LU R130, [R1+0x4e0] ;  /* 0x0004e00001827983 */ /* 0x000ea20000300800 */
[----:B---3--:R-:W-:-:S05]  /*12720*/  FADD R118, R120, R118 ;  /* 0x0000007678767221 */ /* 0x008fca0000000000 */
[----:B------:R-:W-:Y:S04]  /*12730*/  STL [R1+0x488], R118 ;  /* 0x0004887601007387 */ /* 0x000fe80000100800 */
[----:B------:R-:W3:Y:S01]  /*12740*/  LDL.LU R132, [R1+0x4dc] ;  /* 0x0004dc0001847983 */ /* 0x000ee20000300800 */
[----:B----4-:R-:W-:-:S05]  /*12750*/  FADD R114, R116, R114 ;  /* 0x0000007274727221 */ /* 0x010fca0000000000 */
[----:B------:R-:W-:Y:S01]  /*12760*/  STL [R1+0x48c], R114 ;  /* 0x00048c7201007387 */ /* 0x000fe20000100800 */
[----:B------:R-:W-:-:S01]  /*12770*/  FADD R110, R112, R110 ;  /* 0x0000006e706e7221 */ /* 0x000fc20000000000 */
[----:B------:R-:W-:-:S05]  /*12780*/  FADD R106, R108, R106 ;  /* 0x0000006a6c6a7221 */ /* 0x000fca0000000000 */
[----:B------:R0:W-:Y:S04]  /*12790*/  STL [R1+0x494], R106 ;  /* 0x0004946a01007387 */ /* 0x0001e80000100800 */
[----:B------:R1:W-:Y:S04]  /*127a0*/  STL [R1+0x490], R110 ;  /* 0x0004906e01007387 */ /* 0x0003e80000100800 */
[----:B0-----:R-:W4:Y:S04]  /*127b0*/  LDL.LU R106, [R1+0x498] ;  /* 0x00049800016a7983 */ /* 0x001f280000300800 */
[----:B------:R-:W4:Y:S04]  /*127c0*/  LDL.LU R108, [R1+0x49c] ;  /* 0x00049c00016c7983 */ /* 0x000f280000300800 */
[----:B-1----:R-:W4:Y:S04]  /*127d0*/  LDL.LU R110, [R1+0x4a0] ;  /* 0x0004a000016e7983 */ /* 0x002f280000300800 */
[----:B------:R-:W4:Y:S04]  /*127e0*/  LDL.LU R112, [R1+0x4a4] ;  /* 0x0004a40001707983 */ /* 0x000f280000300800 */
        /* <DEDUP_REMOVED lines=12> */
[----:B------:R-:W4:Y:S01]  /*128b0*/  LDL.LU R134, [R1+0x4d8] ;  /* 0x0004d80001867983 */ /* 0x000f220000300800 */
[----:B--2---:R-:W-:-:S01]  /*128c0*/  FADD R7, R127, R7 ;  /* 0x000000077f077221 */ /* 0x004fc20000000000 */
[----:B------:R-:W-:Y:S01]  /*128d0*/  FADD R6, R126, R6 ;  /* 0x000000067e067221 */ /* 0x000fe20000000000 */
[----:B------:R-:W-:-:S01]  /*128e0*/  FADD R5, R125, R5 ;  /* 0x000000057d057221 */ /* 0x000fc20000000000 */
[----:B------:R-:W-:Y:S01]  /*128f0*/  FADD R4, R124, R4 ;  /* 0x000000047c047221 */ /* 0x000fe20000000000 */
[----:B------:R-:W-:-:S01]  /*12900*/  FADD R3, R123, R3 ;  /* 0x000000037b037221 */ /* 0x000fc20000000000 */
[----:B------:R-:W-:Y:S01]  /*12910*/  FADD R128, R129, R128 ;  /* 0x0000008081807221 */ /* 0x000fe20000000000 */
[----:B------:R-:W-:-:S01]  /*12920*/  FADD R130, R131, R130 ;  /* 0x0000008283827221 */ /* 0x000fc20000000000 */
[----:B---3--:R-:W-:Y:S01]  /*12930*/  FADD R132, R133, R132 ;  /* 0x0000008485847221 */ /* 0x008fe20000000000 */
[----:B----4-:R-:W-:-:S02]  /*12940*/  FADD R106, R105, R106 ;  /* 0x0000006a696a7221 */ /* 0x010fc40000000000 */
[----:B------:R-:W2:Y:S01]  /*12950*/  LDL.LU R105, [R1+0x954] ;  /* 0x0009540001697983 */ /* 0x000ea20000300800 */
[----:B------:R-:W-:-:S03]  /*12960*/  FADD R108, R107, R108 ;  /* 0x0000006c6b6c7221 */ /* 0x000fc60000000000 */
[----:B------:R0:W-:Y:S01]  /*12970*/  STL [R1+0x498], R106 ;  /* 0x0004986a01007387 */ /* 0x0001e20000100800 */
[----:B------:R-:W-:-:S01]  /*12980*/  FADD R110, R109, R110 ;  /* 0x0000006e6d6e7221 */ /* 0x000fc20000000000 */
[----:B------:R-:W-:Y:S02]  /*12990*/  FADD R112, R111, R112 ;  /* 0x000000706f707221 */ /* 0x000fe40000000000 */
[----:B0-----:R-:W3:Y:S04]  /*129a0*/  LDL.LU R106, [R1+0x950] ;  /* 0x00095000016a7983 */ /* 0x001ee80000300800 */
[----:B------:R-:W4:Y:S04]  /*129b0*/  LDL.LU R107, [R1+0x94c] ;  /* 0x00094c00016b7983 */ /* 0x000f280000300800 */
[----:B------:R0:W-:Y:S01]  /*129c0*/  STL [R1+0x49c], R108 ;  /* 0x00049c6c01007387 */ /* 0x0001e20000100800 */
[----:B------:R-:W-:-:S01]  /*129d0*/  FADD R114, R113, R114 ;  /* 0x0000007271727221 */ /* 0x000fc20000000000 */
[----:B------:R-:W-:-:S02]  /*129e0*/  FADD R116, R115, R116 ;  /* 0x0000007473747221 */ /* 0x000fc40000000000 */
[----:B0-----:R-:W4:Y:S04]  /*129f0*/  LDL.LU R108, [R1+0x948] ;  /* 0x00094800016c7983 */ /* 0x001f280000300800 */
[----:B------:R-:W4:Y:S04]  /*12a00*/  LDL.LU R109, [R1+0x944] ;  /* 0x00094400016d7983 */ /* 0x000f280000300800 */
[----:B------:R0:W-:Y:S01]  /*12a10*/  STL [R1+0x4a0], R110 ;  /* 0x0004a06e01007387 */ /* 0x0001e20000100800 */
[----:B------:R-:W-:-:S03]  /*12a20*/  FADD R118, R117, R118 ;  /* 0x0000007675767221 */ /* 0x000fc60000000000 */
[----:B0-----:R-:W4:Y:S04]  /*12a30*/  LDL.LU R110, [R1+0x940] ;  /* 0x00094000016e7983 */ /* 0x001f280000300800 */
[----:B------:R-:W4:Y:S04]  /*12a40*/  LDL.LU R111, [R1+0x93c] ;  /* 0x00093c00016f7983 */ /* 0x000f280000300800 */
[----:B------:R0:W-:Y:S01]  /*12a50*/  STL [R1+0x4a4], R112 ;  /* 0x0004a47001007387 */ /* 0x0001e20000100800 */
[----:B------:R-:W-:-:S01]  /*12a60*/  FADD R120, R119, R120 ;  /* 0x0000007877787221 */ /* 0x000fc20000000000 */
[----:B------:R-:W-:-:S02]  /*12a70*/  FADD R150, R151, R150 ;  /* 0x0000009697967221 */ /* 0x000fc40000000000 */
        /* <DEDUP_REMOVED lines=9> */
[----:B------:R-:W-:Y:S01]  /*12b10*/  FADD R142, R143, R142 ;  /* 0x0000008e8f8e7221 */ /* 0x000fe20000000000 */
[----:B------:R-:W-:-:S01]  /*12b20*/  FADD R140, R141, R140 ;  /* 0x0000008c8d8c7221 */ /* 0x000fc20000000000 */
        /* <DEDUP_REMOVED lines=8> */
[----:B------:R0:W-:Y:S04]  /*12bb0*/  STL [R1+0x4b4], R120 ;  /* 0x0004b47801007387 */ /* 0x0001e80000100800 */
[----:B0-----:R-:W4:Y:S04]  /*12bc0*/  LDL.LU R120, [R1+0x918] ;  /* 0x0009180001787983 */ /* 0x001f280000300800 */
[----:B------:R-:W-:Y:S04]  /*12bd0*/  STL [R1+0x4b8], R150 ;  /* 0x0004b89601007387 */ /* 0x000fe80000100800 */
        /* <DEDUP_REMOVED lines=13> */
[----:B------:R0:W-:Y:S04]  /*12cb0*/  STL [R1+0x4f0], R5 ;  /* 0x0004f00501007387 */ /* 0x0001e80000100800 */
[----:B------:R-:W-:Y:S04]  /*12cc0*/  STL [R1+0x4f4], R4 ;  /* 0x0004f40401007387 */ /* 0x000fe80000100800 */
[----:B------:R-:W2:Y:S04]  /*12cd0*/  LDL R139, [R1+0x98] ;  /* 0x00009800018b7983 */ /* 0x000ea80000100800 */
[----:B------:R-:W-:Y:S04]  /*12ce0*/  STL [R1+0x4f8], R3 ;  /* 0x0004f80301007387 */ /* 0x000fe80000100800 */
[----:B0-----:R-:W2:Y:S01]  /*12cf0*/  LDL.LU R5, [R1+0x504] ;  /* 0x0005040001057983 */ /* 0x001ea20000300800 */
[----:B------:R-:W-:-:S01]  /*12d00*/  FADD R2, R122, R2 ;  /* 0x000000027a027221 */ /* 0x000fc20000000000 */
[----:B------:R-:W-:-:S04]  /*12d10*/  FADD R0, R121, R0 ;  /* 0x0000000079007221 */ /* 0x000fc80000000000 */
[----:B------:R0:W-:Y:S04]  /*12d20*/  STL [R1+0x4fc], R2 ;  /* 0x0004fc0201007387 */ /* 0x0001e80000100800 */
[----:B------:R-:W3:Y:S04]  /*12d30*/  LDL R137, [R1+0x9c] ;  /* 0x00009c0001897983 */ /* 0x000ee80000100800 */
[----:B------:R1:W-:Y:S04]  /*12d40*/  STL [R1+0x500], R0 ;  /* 0x0005000001007387 */ /* 0x0003e80000100800 */
[----:B0-----:R-:W3:Y:S04]  /*12d50*/  LDL.LU R2, [R1+0x508] ;  /* 0x0005080001027983 */ /* 0x001ee80000300800 */
[----:B------:R-:W4:Y:S04]  /*12d60*/  LDL R133, [R1+0xa0] ;  /* 0x0000a00001857983 */ /* 0x000f280000100800 */
[----:B-1----:R-:W4:Y:S04]  /*12d70*/  LDL.LU R0, [R1+0x50c] ;  /* 0x00050c0001007983 */ /* 0x002f280000300800 */
        /* <DEDUP_REMOVED lines=23> */
[----:B------:R-:W4:Y:S04]  /*12ef0*/  LDL.LU R4, [R1+0x560] ;  /* 0x0005600001047983 */ /* 0x000f280000300800 */
[----:B------:R-:W4:Y:S04]  /*12f00*/  LDL R129, [R1+0xf8] ;  /* 0x0000f80001817983 */ /* 0x000f280000100800 */
[----:B------:R-:W4:Y:S01]  /*12f10*/  LDL.LU R3, [R1+0x564] ;  /* 0x0005640001037983 */ /* 0x000f220000300800 */
[----:B--2---:R-:W-:-:S03]  /*12f20*/  FADD R5, R139, R5 ;  /* 0x000000058b057221 */ /* 0x004fc60000000000 */
[----:B------:R-:W2:Y:S04]  /*12f30*/  LDL.LU R139, [R1+0x518] ;  /* 0x00051800018b7983 */ /* 0x000ea80000300800 */
[----:B------:R0:W-:Y:S04]  /*12f40*/  STL [R1+0x504], R5 ;  /* 0x0005040501007387 */ /* 0x0001e80000100800 */
[----:B0-----:R-:W2:Y:S01]  /*12f50*/  LDL.LU R5, [R1+0x55c] ;  /* 0x00055c0001057983 */ /* 0x001ea20000300800 */
[----:B---3--:R-:W-:-:S03]  /*12f60*/  FADD R2, R137, R2 ;  /* 0x0000000289027221 */ /* 0x008fc60000000000 */
[----:B------:R-:W3:Y:S04]  /*12f70*/  LDL.LU R6, [R1+0x558] ;  /* 0x0005580001067983 */ /* 0x000ee80000300800 */
[----:B------:R0:W-:Y:S01]  /*12f80*/  STL [R1+0x508], R2 ;  /* 0x0005080201007387 */ /* 0x0001e20000100800 */
[----:B----4-:R-:W-:-:S03]  /*12f90*/  FADD R0, R133, R0 ;  /* 0x0000000085007221 */ /* 0x010fc60000000000 */
[----:B0-----:R-:W4:Y:S01]  /*12fa0*/  LDL.LU R2, [R1+0x51c] ;  /* 0x00051c0001027983 */ /* 0x001f220000300800 */
[----:B------:R-:W-:-:S03]  /*12fb0*/  FADD R124, R135, R124 ;  /* 0x0000007c877c7221 */ /* 0x000fc60000000000 */
[----:B------:R0:W-:Y:S01]  /*12fc0*/  STL [R1+0x50c], R0 ;  /* 0x00050c0001007387 */ /* 0x0001e20000100800 */
[----:B------:R-:W-:-:S03]  /*12fd0*/  FADD R7, R122, R7 ;  /* 0x000000077a077221 */ /* 0x000fc60000000000 */
[----:B0-----:R-:W3:Y:S04]  /*12fe0*/  LDL.LU R0, [R1+0x520] ;  /* 0x0005200001007983 */ /* 0x001ee80000300800 */
[----:B------:R-:W3:Y:S04]  /*12ff0*/  LDL.LU R133, [R1+0x554] ;  /* 0x0005540001857983 */ /* 0x000ee80000300800 */
[----:B------:R-:W3:Y:S04]  /*13000*/  LDL.LU R135, [R1+0x550] ;  /* 0x0005500001877983 */ /* 0x000ee80000300800 */
[----:B------:R-:W3:Y:S04]  /*13010*/  LDL.LU R122, [R1+0x524] ;  /* 0x00052400017a7983 */ /* 0x000ee80000300800 */
[----:B------:R0:W-:Y:S04]  /*13020*/  STL [R1+0x510], R124 ;  /* 0x0005107c01007387 */ /* 0x0001e80000100800 */
[----:B0-----:R-:W3:Y:S04]  /*13030*/  LDL.LU R124, [R1+0x528] ;  /* 0x00052800017c7983 */ /* 0x001ee80000300800 */
[----:B------:R-:W3:Y:S04]  /*13040*/  LDL.LU R151, [R1+0x52c] ;  /* 0x00052c0001977983 */ /* 0x000ee80000300800 */
[----:B------:R0:W-:Y:S04]  /*13050*/  STL [R1+0x514], R7 ;  /* 0x0005140701007387 */ /* 0x0001e80000100800 */
[----:B------:R-:W3:Y:S04]  /*13060*/  LDL.LU R149, [R1+0x530] ;  /* 0x0005300001957983 */ /* 0x000ee80000300800 */
[----:B0-----:R-:W3:Y:S04]  /*13070*/  LDL.LU R7, [R1+0x534] ;  /* 0x0005340001077983 */ /* 0x001ee80000300800 */
[----:B------:R-:W3:Y:S04]  /*13080*/  LDL.LU R137, [R1+0x54c] ;  /* 0x00054c0001897983 */ /* 0x000ee80000300800 */
[----:B------:R-:W3:Y:S04]  /*13090*/  LDL.LU R147, [R1+0x538] ;  /* 0x0005380001937983 */ /* 0x000ee80000300800 */
[----:B------:R-:W3:Y:S04]  /*130a0*/  LDL.LU R145, [R1+0x53c] ;  /* 0x00053c0001917983 */ /* 0x000ee80000300800 */
[----:B------:R-:W3:Y:S01]  /*130b0*/  LDL.LU R143, [R1+0x540] ;  /* 0x00054000018f7983 */ /* 0x000ee20000300800 */
[----:B--2---:R-:W-:-:S05]  /*130c0*/  FADD R139, R141, R139 ;  /* 0x0000008b8d8b7221 */ /* 0x004fca0000000000 */
[----:B------:R0:W-:Y:S04]  /*130d0*/  STL [R1+0x518], R139 ;  /* 0x0005188b01007387 */ /* 0x0001e80000100800 */
[----:B------:R-:W2:Y:S04]  /*130e0*/  LDL.LU R141, [R1+0x544] ;  /* 0x00054400018d7983 */ /* 0x000ea80000300800 */
[----:B0-----:R-:W2:Y:S01]  /*130f0*/  LDL.LU R139, [R1+0x548] ;  /* 0x00054800018b7983 */ /* 0x001ea20000300800 */
[----:B----4-:R-:W-:-:S03]  /*13100*/  FADD R2, R128, R2 ;  /* 0x0000000280027221 */ /* 0x010fc60000000000 */
[----:B------:R-:W4:Y:S04]  /*13110*/  LDL R128, [R1+0xfc] ;  /* 0x0000fc0001807983 */ /* 0x000f280000100800 */
[----:B------:R0:W-:Y:S01]  /*13120*/  STL [R1+0x51c], R2 ;  /* 0x00051c0201007387 */ /* 0x0001e20000100800 */
[----:B---3--:R-:W-:-:S03]  /*13130*/  FADD R0, R127, R0 ;  /* 0x000000007f007221 */ /* 0x008fc60000000000 */
[----:B0-----:R-:W4:Y:S04]  /*13140*/  LDL.LU R2, [R1+0x568] ;  /* 0x0005680001027983 */ /* 0x001f280000300800 */
[----:B------:R-:W3:Y:S04]  /*13150*/  LDL R127, [R1+0x100] ;  /* 0x00010000017f7983 */ /* 0x000ee80000100800 */
[----:B------:R0:W-:Y:S01]  /*13160*/  STL [R1+0x520], R0 ;  /* 0x0005200001007387 */ /* 0x0001e20000100800 */
[----:B------:R-:W-:-:S03]  /*13170*/  FADD R122, R121, R122 ;  /* 0x0000007a797a7221 */ /* 0x000fc60000000000 */
[----:B0-----:R-:W3:Y:S04]  /*13180*/  LDL.LU R0, [R1+0x56c] ;  /* 0x00056c0001007983 */ /* 0x001ee80000300800 */
[----:B------:R-:W3:Y:S01]  /*13190*/  LDL.LU R121, [R1+0x914] ;  /* 0x0009140001797983 */ /* 0x000ee20000300800 */
[----:B------:R-:W-:-:S03]  /*131a0*/  FADD R124, R123, R124 ;  /* 0x0000007c7b7c7221 */ /* 0x000fc60000000000 */
[----:B------:R0:W-:Y:S01]  /*131b0*/  STL [R1+0x524], R122 ;  /* 0x0005247a01007387 */ /* 0x0001e20000100800 */
[----:B------:R-:W-:-:S03]  /*131c0*/  FADD R151, R125, R151 ;  /* 0x000000977d977221 */ /* 0x000fc60000000000 */
[----:B0-----:R-:W3:Y:S01]  /*131d0*/  LDL.LU R122, [R1+0x910] ;  /* 0x00091000017a7983 */ /* 0x001ee20000300800 */
[----:B------:R-:W-:-:S03]  /*131e0*/  FADD R149, R150, R149 ;  /* 0x0000009596957221 */ /* 0x000fc60000000000 */
        /* <DEDUP_REMOVED lines=8> */
[----:B------:R-:W3:Y:S04]  /*13270*/  LDL R126, [R1+0x104] ;  /* 0x00010400017e7983 */ /* 0x000ee80000100800 */
[----:B------:R-:W-:Y:S01]  /*13280*/  STL [R1+0x52c], R151 ;  /* 0x00052c9701007387 */ /* 0x000fe20000100800 */
[----:B------:R-:W-:-:S03]  /*13290*/  FADD R137, R138, R137 ;  /* 0x000000898a897221 */ /* 0x000fc60000000000 */
[----:B------:R0:W-:Y:S01]  /*132a0*/  STL [R1+0x534], R7 ;  /* 0x0005340701007387 */ /* 0x0001e20000100800 */
[----:B------:R-:W-:-:S03]  /*132b0*/  FADD R135, R136, R135 ;  /* 0x0000008788877221 */ /* 0x000fc60000000000 */
[----:B------:R-:W-:Y:S01]  /*132c0*/  STL [R1+0x530], R149 ;  /* 0x0005309501007387 */ /* 0x000fe20000100800 */
[----:B------:R-:W-:-:S01]  /*132d0*/  FADD R133, R134, R133 ;  /* 0x0000008586857221 */ /* 0x000fc20000000000 */
[----:B------:R-:W-:Y:S02]  /*132e0*/  FADD R6, R132, R6 ;  /* 0x0000000684067221 */ /* 0x000fe40000000000 */
[----:B0-----:R-:W3:Y:S04]  /*132f0*/  LDL.LU R7, [R1+0x570] ;  /* 0x0005700001077983 */ /* 0x001ee80000300800 */
[----:B------:R-:W-:Y:S04]  /*13300*/  STL [R1+0x538], R147 ;  /* 0x0005389301007387 */ /* 0x000fe80000100800 */
[----:B------:R-:W-:Y:S01]  /*13310*/  STL [R1+0x53c], R145 ;  /* 0x00053c9101007387 */ /* 0x000fe20000100800 */
[----:B------:R-:W-:-:S03]  /*13320*/  FADD R5, R131, R5 ;  /* 0x0000000583057221 */ /* 0x000fc60000000000 */
[----:B------:R-:W-:Y:S01]  /*13330*/  STL [R1+0x540], R143 ;  /* 0x0005408f01007387 */ /* 0x000fe20000100800 */
[----:B------:R-:W-:-:S01]  /*13340*/  FADD R4, R130, R4 ;  /* 0x0000000482047221 */ /* 0x000fc20000000000 */
[----:B------:R-:W-:Y:S01]  /*13350*/  FADD R3, R129, R3 ;  /* 0x0000000381037221 */ /* 0x000fe20000000000 */
[----:B--2---:R-:W-:-:S01]  /*13360*/  FADD R141, R142, R141 ;  /* 0x0000008d8e8d7221 */ /* 0x004fc20000000000 */
[----:B------:R-:W-:-:S04]  /*13370*/  FADD R139, R140, R139 ;  /* 0x0000008b8c8b7221 */ /* 0x000fc80000000000 */
[----:B------:R0:W-:Y:S04]  /*13380*/  STL [R1+0x544], R141 ;  /* 0x0005448d01007387 */ /* 0x0001e80000100800 */
[----:B------:R1:W-:Y:S04]  /*13390*/  STL [R1+0x548], R139 ;  /* 0x0005488b01007387 */ /* 0x0003e80000100800 */
[----:B------:R2:W-:Y:S04]  /*133a0*/  STL [R1+0x54c], R137 ;  /* 0x00054c8901007387 */ /* 0x0005e80000100800 */
[----:B------:R2:W-:Y:S04]  /*133b0*/  STL [R1+0x550], R135 ;  /* 0x0005508701007387 */ /* 0x0005e80000100800 */
[----:B------:R-:W-:Y:S04]  /*133c0*/  STL [R1+0x554], R133 ;  /* 0x0005548501007387 */ /* 0x000fe80000100800 */
[----:B------:R4:W-:Y:S04]  /*133d0*/  STL [R1+0x558], R6 ;  /* 0x0005580601007387 */ /* 0x0009e80000100800 */
[----:B0-----:R-:W3:Y:S04]  /*133e0*/  LDL R141, [R1+0x108] ;  /* 0x00010800018d7983 */ /* 0x001ee80000100800 */
[----:B------:R-:W-:Y:S04]  /*133f0*/  STL [R1+0x55c], R5 ;  /* 0x00055c0501007387 */ /* 0x000fe80000100800 */
[----:B------:R-:W3:Y:S04]  /*13400*/  LDL.LU R132, [R1+0x574] ;  /* 0x0005740001847983 */ /* 0x000ee80000300800 */
[----:B------:R0:W-:Y:S04]  /*13410*/  STL [R1+0x560], R4 ;  /* 0x0005600401007387 */ /* 0x0001e80000100800 */
[----:B-1----:R-:W3:Y:S04]  /*13420*/  LDL R139, [R1+0x10c] ;  /* 0x00010c00018b7983 */ /* 0x002ee80000100800 */
[----:B------:R1:W-:Y:S04]  /*13430*/  STL [R1+0x564], R3 ;  /* 0x0005640301007387 */ /* 0x0003e80000100800 */
[----:B--2---:R-:W2:Y:S04]  /*13440*/  LDL.LU R137, [R1+0x578] ;  /* 0x0005780001897983 */ /* 0x004ea80000300800 */
[----:B------:R-:W2:Y:S04]  /*13450*/  LDL R135, [R1+0x110] ;  /* 0x0001100001877983 */ /* 0x000ea80000100800 */
[----:B----4-:R-:W4:Y:S04]  /*13460*/  LDL.LU R6, [R1+0x57c] ;  /* 0x00057c0001067983 */ /* 0x010f280000300800 */
[----:B------:R-:W4:Y:S04]  /*13470*/  LDL R134, [R1+0x114] ;  /* 0x0001140001867983 */ /* 0x000f280000100800 */
[----:B0-----:R-:W4:Y:S04]  /*13480*/  LDL.LU R4, [R1+0x580] ;  /* 0x0005800001047983 */ /* 0x001f280000300800 */
[----:B------:R-:W4:Y:S04]  /*13490*/  LDL R133, [R1+0x118] ;  /* 0x0001180001857983 */ /* 0x000f280000100800 */
[----:B-1----:R-:W4:Y:S04]  /*134a0*/  LDL.LU R3, [R1+0x584] ;  /* 0x0005840001037983 */ /* 0x002f280000300800 */
[----:B------:R-:W4:Y:S04]  /*134b0*/  LDL R131, [R1+0x11c] ;  /* 0x00011c0001837983 */ /* 0x000f280000100800 */
[----:B------:R-:W4:Y:S01]  /*134c0*/  LDL.LU R5, [R1+0x588] ;  /* 0x0005880001057983 */ /* 0x000f220000300800 */
[----:B------:R-:W-:-:S01]  /*134d0*/  FADD R2, R128, R2 ;  /* 0x0000000280027221 */ /* 0x000fc20000000000 */
[----:B---3--:R-:W-:-:S04]  /*134e0*/  FADD R0, R127, R0 ;  /* 0x000000007f007221 */ /* 0x008fc80000000000 */
[----:B------:R0:W-:Y:S04]  /*134f0*/  STL [R1+0x568], R2 ;  /* 0x0005680201007387 */ /* 0x0001e80000100800 */
[----:B------:R-:W3:Y:S04]  /*13500*/  LDL R129, [R1+0x120] ;  /* 0x0001200001817983 */ /* 0x000ee80000100800 */
[----:B------:R1:W-:Y:S04]  /*13510*/  STL [R1+0x56c], R0 ;  /* 0x00056c0001007387 */ /* 0x0003e80000100800 */
[----:B0-----:R-:W3:Y:S04]  /*13520*/  LDL.LU R2, [R1+0x58c] ;  /* 0x00058c0001027983 */ /* 0x001ee80000300800 */
[----:B------:R-:W3:Y:S04]  /*13530*/  LDL R127, [R1+0x124] ;  /* 0x00012400017f7983 */ /* 0x000ee80000100800 */
[----:B-1----:R-:W3:Y:S04]  /*13540*/  LDL.LU R0, [R1+0x590] ;  /* 0x0005900001007983 */ /* 0x002ee80000300800 */
[----:B------:R-:W3:Y:S01]  /*13550*/  LDL R150, [R1+0x128] ;  /* 0x0001280001967983 */ /* 0x000ee20000100800 */
[----:B------:R-:W-:-:S03]  /*13560*/  FADD R7, R126, R7 ;  /* 0x000000077e077221 */ /* 0x000fc60000000000 */
[----:B------:R-:W3:Y:S04]  /*13570*/  LDL R149, [R1+0x12c] ;  /* 0x00012c0001957983 */ /* 0x000ee80000100800 */
        /* <DEDUP_REMOVED lines=9> */
[----:B------:R-:W3:Y:S04]  /*13610*/  LDL.LU R128, [R1+0x5b8] ;  /* 0x0005b80001807983 */ /* 0x000ee80000300800 */
[----:B------:R-:W3:Y:S04]  /*13620*/  LDL R126, [R1+0x150] ;  /* 0x00015000017e7983 */ /* 0x000ee80000100800 */
[----:B0-----:R-:W3:Y:S01]  /*13630*/  LDL.LU R7, [R1+0x5bc] ;  /* 0x0005bc0001077983 */ /* 0x001ee20000300800 */
[----:B------:R-:W-:-:S05]  /*13640*/  FADD R132, R141, R132 ;  /* 0x000000848d847221 */ /* 0x000fca0000000000 */
[----:B------:R0:W-:Y:S04]  /*13650*/  STL [R1+0x574], R132 ;  /* 0x0005748401007387 */ /* 0x0001e80000100800 */
[----:B0-----:R-:W3:Y:S01]  /*13660*/  LDL.LU R132, [R1+0x5b4] ;  /* 0x0005b40001847983 */ /* 0x001ee20000300800 */
[----:B--2---:R-:W-:-:S05]  /*13670*/  FADD R137, R139, R137 ;  /* 0x000000898b897221 */ /* 0x004fca0000000000 */
[----:B------:R0:W-:Y:S01]  /*13680*/  STL [R1+0x578], R137 ;  /* 0x0005788901007387 */ /* 0x0001e20000100800 */
[----:B----4-:R-:W-:-:S03]  /*13690*/  FADD R6, R135, R6 ;  /* 0x0000000687067221 */ /* 0x010fc60000000000 */
[----:B0-----:R-:W2:Y:S01]  /*136a0*/  LDL.LU R137, [R1+0x5b0] ;  /* 0x0005b00001897983 */ /* 0x001ea20000300800 */
[----:B------:R-:W-:-:S03]  /*136b0*/  FADD R4, R134, R4 ;  /* 0x0000000486047221 */ /* 0x000fc60000000000 */
[----:B------:R-:W4:Y:S04]  /*136c0*/  LDL.LU R139, [R1+0x5ac] ;  /* 0x0005ac00018b7983 */ /* 0x000f280000300800 */
[----:B------:R-:W4:Y:S01]  /*136d0*/  LDL.LU R141, [R1+0x5a8] ;  /* 0x0005a800018d7983 */ /* 0x000f220000300800 */
[----:B------:R-:W-:-:S03]  /*136e0*/  FADD R3, R133, R3 ;  /* 0x0000000385037221 */ /* 0x000fc60000000000 */
[----:B------:R-:W-:Y:S04]  /*136f0*/  STL [R1+0x57c], R6 ;  /* 0x00057c0601007387 */ /* 0x000fe80000100800 */
[----:B------:R0:W-:Y:S04]  /*13700*/  STL [R1+0x584], R3 ;  /* 0x0005840301007387 */ /* 0x0001e80000100800 */
[----:B------:R1:W-:Y:S04]  /*13710*/  STL [R1+0x580], R4 ;  /* 0x0005800401007387 */ /* 0x0003e80000100800 */
[----:B0-----:R-:W4:Y:S04]  /*13720*/  LDL.LU R3, [R1+0x594] ;  /* 0x0005940001037983 */ /* 0x001f280000300800 */
[----:B-1----:R-:W4:Y:S04]  /*13730*/  LDL.LU R4, [R1+0x598] ;  /* 0x0005980001047983 */ /* 0x002f280000300800 */
[----:B------:R-:W4:Y:S04]  /*13740*/  LDL.LU R143, [R1+0x5a4] ;  /* 0x0005a400018f7983 */ /* 0x000f280000300800 */
[----:B------:R-:W4:Y:S04]  /*13750*/  LDL.LU R147, [R1+0x59c] ;  /* 0x00059c0001937983 */ /* 0x000f280000300800 */
[----:B------:R-:W4:Y:S01]  /*13760*/  LDL.LU R145, [R1+0x5a0] ;  /* 0x0005a00001917983 */ /* 0x000f220000300800 */
[----:B------:R-:W-:-:S05]  /*13770*/  FADD R5, R131, R5 ;  /* 0x0000000583057221 */ /* 0x000fca0000000000 */
[----:B------:R-:W-:Y:S04]  /*13780*/  STL [R1+0x588], R5 ;  /* 0x0005880501007387 */ /* 0x000fe80000100800 */
[----:B------:R-:W4:Y:S04]  /*13790*/  LDL R134, [R1+0x154] ;  /* 0x0001540001867983 */ /* 0x000f280000100800 */
[----:B------:R-:W4:Y:S01]  /*137a0*/  LDL.LU R6, [R1+0x5c0] ;  /* 0x0005c00001067983 */ /* 0x000f220000300800 */
[----:B---3--:R-:W-:-:S01]  /*137b0*/  FADD R2, R129, R2 ;  /* 0x0000000281027221 */ /* 0x008fc20000000000 */
[----:B------:R-:W-:-:S04]  /*137c0*/  FADD R0, R127, R0 ;  /* 0x000000007f007221 */ /* 0x000fc80000000000 */
[----:B------:R0:W-:Y:S04]  /*137d0*/  STL [R1+0x58c], R2 ;  /* 0x00058c0201007387 */ /* 0x0001e80000100800 */
[----:B------:R-:W3:Y:S04]  /*137e0*/  LDL R135, [R1+0x158] ;  /* 0x0001580001877983 */ /* 0x000ee80000100800 */
[----:B------:R1:W-:Y:S04]  /*137f0*/  STL [R1+0x590], R0 ;  /* 0x0005900001007387 */ /* 0x0003e80000100800 */
[----:B------:R-:W3:Y:S04]  /*13800*/  LDL R133, [R1+0x15c] ;  /* 0x00015c0001857983 */ /* 0x000ee80000100800 */
[----:B------:R-:W3:Y:S04]  /*13810*/  LDL R131, [R1+0x160] ;  /* 0x0001600001837983 */ /* 0x000ee80000100800 */
[----:B------:R-:W3:Y:S04]  /*13820*/  LDL R129, [R1+0x164] ;  /* 0x0001640001817983 */ /* 0x000ee80000100800 */
[----:B0-----:R-:W3:Y:S04]  /*13830*/  LDL.LU R2, [R1+0x5d0] ;  /* 0x0005d00001027983 */ /* 0x001ee80000300800 */
[----:B------:R-:W3:Y:S04]  /*13840*/  LDL R127, [R1+0x168] ;  /* 0x00016800017f7983 */ /* 0x000ee80000100800 */
[----:B-1----:R-:W3:Y:S01]  /*13850*/  LDL.LU R0, [R1+0x5d4] ;  /* 0x0005d40001007983 */ /* 0x002ee20000300800 */
[----:B------:R-:W-:-:S01]  /*13860*/  FADD R128, R130, R128 ;  /* 0x0000008082807221 */ /* 0x000fc20000000000 */
[----:B------:R-:W-:Y:S01]  /*13870*/  FADD R7, R126, R7 ;  /* 0x000000077e077221 */ /* 0x000fe20000000000 */
[----:B------:R-:W-:-:S01]  /*13880*/  FADD R132, R136, R132 ;  /* 0x0000008488847221 */ /* 0x000fc20000000000 */
[----:B--2---:R-:W-:Y:S01]  /*13890*/  FADD R137, R138, R137 ;  /* 0x000000898a897221 */ /* 0x004fe20000000000 */
[----:B----4-:R-:W-:-:S01]  /*138a0*/  FADD R139, R140, R139 ;  /* 0x0000008b8c8b7221 */ /* 0x010fc20000000000 */
[----:B------:R-:W-:Y:S01]  /*138b0*/  FADD R141, R142, R141 ;  /* 0x0000008d8e8d7221 */ /* 0x000fe20000000000 */
[----:B------:R-:W-:-:S01]  /*138c0*/  FADD R3, R150, R3 ;  /* 0x0000000396037221 */ /* 0x000fc20000000000 */
[----:B------:R-:W-:-:S04]  /*138d0*/  FADD R4, R149, R4 ;  /* 0x0000000495047221 */ /* 0x000fc80000000000 */
[----:B------:R0:W-:Y:S01]  /*138e0*/  STL [R1+0x594], R3 ;  /* 0x0005940301007387 */ /* 0x0001e20000100800 */
[----:B------:R-:W-:-:S01]  /*138f0*/  FADD R143, R144, R143 ;  /* 0x0000008f908f7221 */ /* 0x000fc20000000000 */
[----:B------:R-:W-:Y:S02]  /*13900*/  FADD R147, R148, R147 ;  /* 0x0000009394937221 */ /* 0x000fe40000000000 */
[----:B0-----:R-:W2:Y:S01]  /*13910*/  LDL.LU R3, [R1+0x5cc] ;  /* 0x0005cc0001037983 */ /* 0x001ea20000300800 */
[----:B------:R-:W-:-:S03]  /*13920*/  FADD R145, R146, R145 ;  /* 0x0000009192917221 */ /* 0x000fc60000000000 */
[----:B------:R-:W4:Y:S04]  /*13930*/  LDL.LU R5, [R1+0x5c4] ;  /* 0x0005c40001057983 */ /* 0x000f280000300800 */
[----:B------:R0:W-:Y:S04]  /*13940*/  STL [R1+0x598], R4 ;  /* 0x0005980401007387 */ /* 0x0001e80000100800 */
[----:B0-----:R-:W4:Y:S04]  /*13950*/  LDL.LU R4, [R1+0x5c8] ;  /* 0x0005c80001047983 */ /* 0x001f280000300800 */
[----:B------:R-:W-:Y:S04]  /*13960*/  STL [R1+0x59c], R147 ;  /* 0x00059c9301007387 */ /* 0x000fe80000100800 */
[----:B------:R-:W-:Y:S04]  /*13970*/  STL [R1+0x5a0], R145 ;  /* 0x0005a09101007387 */ /* 0x000fe80000100800 */
[----:B------:R0:W-:Y:S04]  /*13980*/  STL [R1+0x5a4], R143 ;  /* 0x0005a48f01007387 */ /* 0x0001e80000100800 */
[----:B------:R-:W-:Y:S04]  /*13990*/  STL [R1+0x5a8], R141 ;  /* 0x0005a88d01007387 */ /* 0x000fe80000100800 */
[----:B------:R-:W-:Y:S04]  /*139a0*/  STL [R1+0x5ac], R139 ;  /* 0x0005ac8b01007387 */ /* 0x000fe80000100800 */
[----:B------:R-:W-:Y:S04]  /*139b0*/  STL [R1+0x5b0], R137 ;  /* 0x0005b08901007387 */ /* 0x000fe80000100800 */
[----:B------:R-:W4:Y:S04]  /*139c0*/  LDL R144, [R1+0x16c] ;  /* 0x00016c0001907983 */ /* 0x000f280000100800 */
[----:B------:R1:W-:Y:S01]  /*139d0*/  STL [R1+0x5b4], R132 ;  /* 0x0005b48401007387 */ /* 0x0003e20000100800 */
[----:B------:R-:W-:-:S03]  /*139e0*/  FADD R6, R134, R6 ;  /* 0x0000000686067221 */ /* 0x000fc60000000000 */
[----:B0-----:R-:W4:Y:S04]  /*139f0*/  LDL R143, [R1+0x170] ;  /* 0x00017000018f7983 */ /* 0x001f280000100800 */
[----:B------:R0:W-:Y:S04]  /*13a00*/  STL [R1+0x5b8], R128 ;  /* 0x0005b88001007387 */ /* 0x0001e80000100800 */
[----:B------:R-:W4:Y:S04]  /*13a10*/  LDL R142, [R1+0x174] ;  /* 0x00017400018e7983 */ /* 0x000f280000100800 */
[----:B------:R-:W-:Y:S04]  /*13a20*/  STL [R1+0x5bc], R7 ;  /* 0x0005bc0701007387 */ /* 0x000fe80000100800 */
[----:B------:R-:W4:Y:S04]  /*13a30*/  LDL R140, [R1+0x178] ;  /* 0x00017800018c7983 */ /* 0x000f280000100800 */
[----:B------:R-:W4:Y:S04]  /*13a40*/  LDL R136, [R1+0x17c] ;  /* 0x00017c0001887983 */ /* 0x000f280000100800 */
[----:B-1----:R-:W4:Y:S04]  /*13a50*/  LDL R132, [R1+0x180] ;  /* 0x0001800001847983 */ /* 0x002f280000100800 */
[----:B------:R-:W4:Y:S04]  /*13a60*/  LDL.LU R130, [R1+0x5ec] ;  /* 0x0005ec0001827983 */ /* 0x000f280000300800 */
[----:B0-----:R-:W4:Y:S04]  /*13a70*/  LDL R128, [R1+0x184] ;  /* 0x0001840001807983 */ /* 0x001f280000100800 */
[----:B------:R-:W4:Y:S04]  /*13a80*/  LDL.LU R126, [R1+0x5f0] ;  /* 0x0005f000017e7983 */ /* 0x000f280000300800 */
[----:B------:R0:W-:Y:S04]  /*13a90*/  STL [R1+0x5c0], R6 ;  /* 0x0005c00601007387 */ /* 0x0001e80000100800 */
[----:B0-----:R-:W4:Y:S04]  /*13aa0*/  LDL.LU R6, [R1+0x5d8] ;  /* 0x0005d80001067983 */ /* 0x001f280000300800 */
[----:B------:R-:W4:Y:S04]  /*13ab0*/  LDL.LU R7, [R1+0x5dc] ;  /* 0x0005dc0001077983 */ /* 0x000f280000300800 */
[----:B------:R-:W4:Y:S01]  /*13ac0*/  LDL.LU R141, [R1+0x5e0] ;  /* 0x0005e000018d7983 */ /* 0x000f220000300800 */
[----:B---3--:R-:W-:-:S03]  /*13ad0*/  FADD R2, R129, R2 ;  /* 0x0000000281027221 */ /* 0x008fc60000000000 */
[----:B------:R-:W3:Y:S01]  /*13ae0*/  LDL.LU R134, [R1+0x5e8] ;  /* 0x0005e80001867983 */ /* 0x000ee20000300800 */
[----:B------:R-:W-:-:S03]  /*13af0*/  FADD R0, R127, R0 ;  /* 0x000000007f007221 */ /* 0x000fc60000000000 */
[----:B------:R-:W3:Y:S01]  /*13b00*/  LDL.LU R138, [R1+0x5e4] ;  /* 0x0005e400018a7983 */ /* 0x000ee20000300800 */
[----:B--2---:R-:W-:-:S01]  /*13b10*/  FADD R3, R131, R3 ;  /* 0x0000000383037221 */ /* 0x004fc20000000000 */
[----:B----4-:R-:W-:-:S05]  /*13b20*/  FADD R5, R135, R5 ;  /* 0x0000000587057221 */ /* 0x010fca0000000000 */
[----:B------:R0:W-:Y:S01]  /*13b30*/  STL [R1+0x5c4], R5 ;  /* 0x0005c40501007387 */ /* 0x0001e20000100800 */
[----:B------:R-:W-:-:S05]  /*13b40*/  FADD R4, R133, R4 ;  /* 0x0000000485047221 */ /* 0x000fca0000000000 */
[----:B------:R-:W-:Y:S04]  /*13b50*/  STL [R1+0x5c8], R4 ;  /* 0x0005c80401007387 */ /* 0x000fe80000100800 */
[----:B------:R-:W2:Y:S04]  /*13b60*/  LDL R147, [R1+0x188] ;  /* 0x0001880001937983 */ /* 0x000ea80000100800 */
[----:B------:R-:W-:Y:S04]  /*13b70*/  STL [R1+0x5cc], R3 ;  /* 0x0005cc0301007387 */ /* 0x000fe80000100800 */
[----:B------:R-:W4:Y:S04]  /*13b80*/  LDL R145, [R1+0x18c] ;  /* 0x00018c0001917983 */ /* 0x000f280000100800 */
[----:B------:R-:W-:Y:S04]  /*13b90*/  STL [R1+0x5d0], R2 ;  /* 0x0005d00201007387 */ /* 0x000fe80000100800 */
[----:B------:R-:W2:Y:S04]  /*13ba0*/  LDL R139, [R1+0x190] ;  /* 0x00019000018b7983 */ /* 0x000ea80000100800 */
[----:B------:R1:W-:Y:S04]  /*13bb0*/  STL [R1+0x5d4], R0 ;  /* 0x0005d40001007387 */ /* 0x0003e80000100800 */
[----:B------:R-:W4:Y:S04]  /*13bc0*/  LDL R137, [R1+0x194] ;  /* 0x0001940001897983 */ /* 0x000f280000100800 */
[----:B------:R-:W2:Y:S04]  /*13bd0*/  LDL R135, [R1+0x198] ;  /* 0x0001980001877983 */ /* 0x000ea80000100800 */
[----:B0-----:R-:W2:Y:S04]  /*13be0*/  LDL.LU R5, [R1+0x604] ;  /* 0x0006040001057983 */ /* 0x001ea80000300800 */
[----:B------:R-:W4:Y:S04]  /*13bf0*/  LDL R133, [R1+0x19c] ;  /* 0x00019c0001857983 */ /* 0x000f280000100800 */
[----:B-1----:R-:W4:Y:S04]  /*13c00*/  LDL.LU R0, [R1+0x608] ;  /* 0x0006080001007983 */ /* 0x002f280000300800 */
[----:B------:R-:W4:Y:S04]  /*13c10*/  LDL R131, [R1+0x1a0] ;  /* 0x0001a00001837983 */ /* 0x000f280000100800 */
[----:B------:R-:W4:Y:S04]  /*13c20*/  LDL.LU R2, [R1+0x60c] ;  /* 0x00060c0001027983 */ /* 0x000f280000300800 */
[----:B------:R-:W4:Y:S04]  /*13c30*/  LDL R129, [R1+0x1a4] ;  /* 0x0001a40001817983 */ /* 0x000f280000100800 */
[----:B------:R-:W4:Y:S04]  /*13c40*/  LDL.LU R3, [R1+0x610] ;  /* 0x0006100001037983 */ /* 0x000f280000300800 */
[----:B------:R-:W4:Y:S04]  /*13c50*/  LDL R127, [R1+0x1a8] ;  /* 0x0001a800017f7983 */ /* 0x000f280000100800 */
[----:B------:R-:W4:Y:S01]  /*13c60*/  LDL.LU R4, [R1+0x614] ;  /* 0x0006140001047983 */ /* 0x000f220000300800 */
[----:B------:R-:W-:-:S01]  /*13c70*/  FADD R6, R144, R6 ;  /* 0x0000000690067221 */ /* 0x000fc20000000000 */
[----:B------:R-:W-:-:S04]  /*13c80*/  FADD R7, R143, R7 ;  /* 0x000000078f077221 */ /* 0x000fc80000000000 */
[----:B------:R0:W-:Y:S01]  /*13c90*/  STL [R1+0x5d8], R6 ;  /* 0x0005d80601007387 */ /* 0x0001e20000100800 */
[----:B------:R-:W-:-:S03]  /*13ca0*/  FADD R141, R142, R141 ;  /* 0x0000008d8e8d7221 */ /* 0x000fc60000000000 */
[----:B0-----:R-:W4:Y:S04]  /*13cb0*/  LDL.LU R6, [R1+0x600] ;  /* 0x0006000001067983 */ /* 0x001f280000300800 */
[----:B------:R0:W-:Y:S04]  /*13cc0*/  STL [R1+0x5dc], R7 ;  /* 0x0005dc0701007387 */ /* 0x0001e80000100800 */
[----:B0-----:R-:W4:Y:S04]  /*13cd0*/  LDL.LU R7, [R1+0x5fc] ;  /* 0x0005fc0001077983 */ /* 0x001f280000300800 */
[----:B------:R-:W4:Y:S04]  /*13ce0*/  LDL.LU R146, [R1+0x5f4] ;  /* 0x0005f40001927983 */ /* 0x000f280000300800 */
[----:B------:R0:W-:Y:S04]  /*13cf0*/  STL [R1+0x5e0], R141 ;  /* 0x0005e08d01007387 */ /* 0x0001e80000100800 */
[----:B0-----:R-:W4:Y:S01]  /*13d00*/  LDL.LU R141, [R1+0x5f8] ;  /* 0x0005f800018d7983 */ /* 0x001f220000300800 */
[----:B---3--:R-:W-:-:S01]  /*13d10*/  FADD R138, R140, R138 ;  /* 0x0000008a8c8a7221 */ /* 0x008fc20000000000 */
[----:B------:R-:W-:Y:S01]  /*13d20*/  FADD R126, R128, R126 ;  /* 0x0000007e807e7221 */ /* 0x000fe20000000000 */
[----:B------:R-:W-:-:S01]  /*13d30*/  FADD R134, R136, R134 ;  /* 0x0000008688867221 */ /* 0x000fc20000000000 */
[----:B------:R-:W-:-:S02]  /*13d40*/  FADD R130, R132, R130 ;  /* 0x0000008284827221 */ /* 0x000fc40000000000 */
[----:B------:R-:W-:Y:S04]  /*13d50*/  STL [R1+0x5e4], R138 ;  /* 0x0005e48a01007387 */ /* 0x000fe80000100800 */
[----:B------:R0:W-:Y:S04]  /*13d60*/  STL [R1+0x5f0], R126 ;  /* 0x0005f07e01007387 */ /* 0x0001e80000100800 */
[----:B------:R-:W-:Y:S04]  /*13d70*/  STL [R1+0x5e8], R134 ;  /* 0x0005e88601007387 */ /* 0x000fe80000100800 */
[----:B0-----:R-:W3:Y:S04]  /*13d80*/  LDL R126, [R1+0x1ac] ;  /* 0x0001ac00017e7983 */ /* 0x001ee80000100800 */
[----:B------:R0:W-:Y:S04]  /*13d90*/  STL [R1+0x5ec], R130 ;  /* 0x0005ec8201007387 */ /* 0x0001e80000100800 */
[----:B------:R-:W3:Y:S04]  /*13da0*/  LDL R128, [R1+0x1b0] ;  /* 0x0001b00001807983 */ /* 0x000ee80000100800 */
[----:B------:R-:W3:Y:S04]  /*13db0*/  LDL R132, [R1+0x1b8] ;  /* 0x0001b80001847983 */ /* 0x000ee80000100800 */
[----:B0-----:R-:W3:Y:S04]  /*13dc0*/  LDL R130, [R1+0x1b4] ;  /* 0x0001b40001827983 */ /* 0x001ee80000100800 */
[----:B------:R-:W3:Y:S04]  /*13dd0*/  LDL R134, [R1+0x1bc] ;  /* 0x0001bc0001867983 */ /* 0x000ee80000100800 */
[----:B------:R-:W3:Y:S04]  /*13de0*/  LDL R148, [R1+0x1c0] ;  /* 0x0001c00001947983 */ /* 0x000ee80000100800 */
[----:B------:R-:W3:Y:S04]  /*13df0*/  LDL R144, [R1+0x1c4] ;  /* 0x0001c40001907983 */ /* 0x000ee80000100800 */
[----:B------:R-:W3:Y:S04]  /*13e00*/  LDL R143, [R1+0x1c8] ;  /* 0x0001c800018f7983 */ /* 0x000ee80000100800 */
[----:B------:R-:W3:Y:S04]  /*13e10*/  LDL R142, [R1+0x1cc] ;  /* 0x0001cc00018e7983 */ /* 0x000ee80000100800 */
[----:B------:R-:W3:Y:S04]  /*13e20*/  LDL R140, [R1+0x1d0] ;  /* 0x0001d000018c7983 */ /* 0x000ee80000100800 */
[----:B------:R-:W3:Y:S04]  /*13e30*/  LDL R138, [R1+0x1d4] ;  /* 0x0001d400018a7983 */ /* 0x000ee80000100800 */
[----:B------:R-:W3:Y:S01]  /*13e40*/  LDL R136, [R1+0x1d8] ;  /* 0x0001d80001887983 */ /* 0x000ee20000100800 */
[----:B--2---:R-:W-:-:S01]  /*13e50*/  FADD R5, R135, R5 ;  /* 0x0000000587057221 */ /* 0x004fc20000000000 */
[----:B----4-:R-:W-:Y:S01]  /*13e60*/  FADD R0, R133, R0 ;  /* 0x0000000085007221 */ /* 0x010fe20000000000 */
[----:B------:R-:W-:-:S01]  /*13e70*/  FADD R2, R131, R2 ;  /* 0x0000000283027221 */ /* 0x000fc20000000000 */
[----:B------:R-:W-:Y:S01]  /*13e80*/  FADD R3, R129, R3 ;  /* 0x0000000381037221 */ /* 0x000fe20000000000 */
[----:B------:R-:W-:-:S01]  /*13e90*/  FADD R4, R127, R4 ;  /* 0x000000047f047221 */ /* 0x000fc20000000000 */
[----:B------:R-:W-:Y:S01]  /*13ea0*/  FADD R6, R137, R6 ;  /* 0x0000000689067221 */ /* 0x000fe20000000000 */
[----:B------:R-:W-:-:S01]  /*13eb0*/  FADD R7, R139, R7 ;  /* 0x000000078b077221 */ /* 0x000fc20000000000 */
[----:B------:R-:W-:-:S05]  /*13ec0*/  FADD R146, R147, R146 ;  /* 0x0000009293927221 */ /* 0x000fca0000000000 */
[----:B------:R-:W-:Y:S01]  /*13ed0*/  STL [R1+0x5f4], R146 ;  /* 0x0005f49201007387 */ /* 0x000fe20000100800 */
[----:B------:R-:W-:-:S05]  /*13ee0*/  FADD R141, R145, R141 ;  /* 0x0000008d918d7221 */ /* 0x000fca0000000000 */
[----:B------:R-:W-:Y:S04]  /*13ef0*/  STL [R1+0x5f8], R141 ;  /* 0x0005f88d01007387 */ /* 0x000fe80000100800 */
[----:B------:R-:W-:Y:S04]  /*13f00*/  STL [R1+0x5fc], R7 ;  /* 0x0005fc0701007387 */ /* 0x000fe80000100800 */
[----:B------:R0:W-:Y:S04]  /*13f10*/  STL [R1+0x608], R0 ;  /* 0x0006080001007387 */ /* 0x0001e80000100800 */
[----:B------:R-:W-:Y:S04]  /*13f20*/  STL [R1+0x600], R6 ;  /* 0x0006000601007387 */ /* 0x000fe80000100800 */
[----:B0-----:R-:W2:Y:S04]  /*13f30*/  LDL.LU R0, [R1+0x648] ;  /* 0x0006480001007983 */ /* 0x001ea80000300800 */
[----:B------:R-:W-:Y:S04]  /*13f40*/  STL [R1+0x604], R5 ;  /* 0x0006040501007387 */ /* 0x000fe80000100800 */
[----:B------:R0:W-:Y:S04]  /*13f50*/  STL [R1+0x60c], R2 ;  /* 0x00060c0201007387 */ /* 0x0001e80000100800 */
[----:B0-----:R-:W4:Y:S04]  /*13f60*/  LDL.LU R2, [R1+0x644] ;  /* 0x0006440001027983 */ /* 0x001f280000300800 */
[----:B------:R0:W-:Y:S04]  /*13f70*/  STL [R1+0x610], R3 ;  /* 0x0006100301007387 */ /* 0x0001e80000100800 */
[----:B0-----:R-:W4:Y:S04]  /*13f80*/  LDL.LU R3, [R1+0x640] ;  /* 0x0006400001037983 */ /* 0x001f280000300800 */
[----:B------:R-:W3:Y:S04]  /*13f90*/  LDL.LU R127, [R1+0x618] ;  /* 0x00061800017f7983 */ /* 0x000ee80000300800 */
[----:B------:R-:W4:Y:S04]  /*13fa0*/  LDL.LU R129, [R1+0x61c] ;  /* 0x00061c0001817983 */ /* 0x000f280000300800 */
[----:B------:R-:W4:Y:S04]  /*13fb0*/  LDL.LU R131, [R1+0x620] ;  /* 0x0006200001837983 */ /* 0x000f280000300800 */
[----:B------:R0:W-:Y:S04]  /*13fc0*/  STL [R1+0x614], R4 ;  /* 0x0006140401007387 */ /* 0x0001e80000100800 */
[----:B------:R-:W4:Y:S04]  /*13fd0*/  LDL.LU R133, [R1+0x624] ;  /* 0x0006240001857983 */ /* 0x000f280000300800 */
[----:B------:R-:W4:Y:S04]  /*13fe0*/  LDL.LU R150, [R1+0x628] ;  /* 0x0006280001967983 */ /* 0x000f280000300800 */
[----:B------:R-:W4:Y:S04]  /*13ff0*/  LDL.LU R146, [R1+0x62c] ;  /* 0x00062c0001927983 */ /* 0x000f280000300800 */
[----:B------:R-:W4:Y:S04]  /*14000*/  LDL.LU R7, [R1+0x630] ;  /* 0x0006300001077983 */ /* 0x000f280000300800 */
[----:B------:R-:W4:Y:S04]  /*14010*/  LDL.LU R6, [R1+0x634] ;  /* 0x0006340001067983 */ /* 0x000f280000300800 */
[----:B------:R-:W4:Y:S04]  /*14020*/  LDL.LU R5, [R1+0x638] ;  /* 0x0006380001057983 */ /* 0x000f280000300800 */
[----:B0-----:R-:W4:Y:S04]  /*14030*/  LDL.LU R4, [R1+0x63c] ;  /* 0x00063c0001047983 */ /* 0x001f280000300800 */
        /* <DEDUP_REMOVED lines=8> */
[----:B--2---:R-:W-:-:S01]  /*140c0*/  FADD R0, R8, R0 ;  /* 0x0000000008007221 */ /* 0x004fc20000000000 */
[----:B---3--:R-:W-:-:S02]  /*140d0*/  FADD R127, R126, R127 ;  /* 0x0000007f7e7f7221 */ /* 0x008fc40000000000 */
[----:B------:R-:W2:Y:S01]  /*140e0*/  LDL.LU R126, [R1+0x900] ;  /* 0x00090000017e7983 */ /* 0x000ea20000300800 */
[----:B----4-:R-:W-:-:S03]  /*140f0*/  FADD R129, R128, R129 ;  /* 0x0000008180817221 */ /* 0x010fc60000000000 */
[----:B------:R0:W-:Y:S01]  /*14100*/  STL [R1+0x618], R127 ;  /* 0x0006187f01007387 */ /* 0x0001e20000100800 */
[----:B------:R-:W-:-:S03]  /*14110*/  FADD R131, R130, R131 ;  /* 0x0000008382837221 */ /* 0x000fc60000000000 */
[----:B0-----:R-:W3:Y:S01]  /*14120*/  LDL.LU R127, [R1+0x8fc] ;  /* 0x0008fc00017f7983 */ /* 0x001ee20000300800 */
[----:B------:R-:W-:-:S03]  /*14130*/  FADD R133, R132, R133 ;  /* 0x0000008584857221 */ /* 0x000fc60000000000 */
        /* <DEDUP_REMOVED lines=15> */
[----:B------:R-:W-:-:S02]  /*14230*/  FADD R2, R136, R2 ;  /* 0x0000000288027221 */ /* 0x000fc40000000000 */
[----:B0-----:R-:W4:Y:S04]  /*14240*/  LDL.LU R133, [R1+0x8e4] ;  /* 0x0008e40001857983 */ /* 0x001f280000300800 */
[----:B------:R-:W4:Y:S04]  /*14250*/  LDL.LU R134, [R1+0x8e0] ;  /* 0x0008e00001867983 */ /* 0x000f280000300800 */
[----:B------:R0:W-:Y:S04]  /*14260*/  STL [R1+0x628], R150 ;  /* 0x0006289601007387 */ /* 0x0001e80000100800 */
[----:B------:R1:W-:Y:S04]  /*14270*/  STL [R1+0x62c], R146 ;  /* 0x00062c9201007387 */ /* 0x0003e80000100800 */
[----:B------:R1:W-:Y:S04]  /*14280*/  STL [R1+0x630], R7 ;  /* 0x0006300701007387 */ /* 0x0003e80000100800 */
[----:B------:R1:W-:Y:S04]  /*14290*/  STL [R1+0x634], R6 ;  /* 0x0006340601007387 */ /* 0x0003e80000100800 */
[----:B------:R1:W-:Y:S04]  /*142a0*/  STL [R1+0x638], R5 ;  /* 0x0006380501007387 */ /* 0x0003e80000100800 */
[----:B------:R1:W-:Y:S04]  /*142b0*/  STL [R1+0x63c], R4 ;  /* 0x00063c0401007387 */ /* 0x0003e80000100800 */
[----:B------:R-:W2:Y:S04]  /*142c0*/  LDL.LU R136, [R1+0x64c] ;  /* 0x00064c0001887983 */ /* 0x000ea80000300800 */
[----:B------:R1:W-:Y:S04]  /*142d0*/  STL [R1+0x640], R3 ;  /* 0x0006400301007387 */ /* 0x0003e80000100800 */
[----:B------:R-:W3:Y:S04]  /*142e0*/  LDL.LU R138, [R1+0x650] ;  /* 0x00065000018a7983 */ /* 0x000ee80000300800 */
[----:B------:R1:W-:Y:S04]  /*142f0*/  STL [R1+0x644], R2 ;  /* 0x0006440201007387 */ /* 0x0003e80000100800 */
[----:B------:R-:W4:Y:S04]  /*14300*/  LDL.LU R140, [R1+0x654] ;  /* 0x00065400018c7983 */ /* 0x000f280000300800 */
[----:B------:R1:W-:Y:S04]  /*14310*/  STL [R1+0x648], R0 ;  /* 0x0006480001007387 */ /* 0x0003e80000100800 */
[----:B------:R-:W4:Y:S04]  /*14320*/  LDL.LU R142, [R1+0x658] ;  /* 0x00065800018e7983 */ /* 0x000f280000300800 */
        /* <DEDUP_REMOVED lines=21> */
[----:B------:R-:W-:-:S01]  /*14480*/  FADD R142, R141, R142 ;  /* 0x0000008e8d8e7221 */ /* 0x000fc20000000000 */
[----:B------:R-:W-:Y:S02]  /*14490*/  FADD R150, R151, R150 ;  /* 0x0000009697967221 */ /* 0x000fe40000000000 */
[----:B0-----:R-:W4:Y:S01]  /*144a0*/  LDL.LU R138, [R1+0x8d0] ;  /* 0x0008d000018a7983 */ /* 0x001f220000300800 */
[----:B------:R-:W-:-:S03]  /*144b0*/  FADD R148, R149, R148 ;  /* 0x0000009495947221 */ /* 0x000fc60000000000 */
[----:B------:R-:W4:Y:S01]  /*144c0*/  LDL.LU R139, [R1+0x8cc] ;  /* 0x0008cc00018b7983 */ /* 0x000f220000300800 */
[----:B------:R-:W-:-:S03]  /*144d0*/  FADD R146, R147, R146 ;  /* 0x0000009293927221 */ /* 0x000fc60000000000 */
[----:B------:R0:W-:Y:S01]  /*144e0*/  STL [R1+0x654], R140 ;  /* 0x0006548c01007387 */ /* 0x0001e20000100800 */
[----:B------:R-:W-:-:S01]  /*144f0*/  FADD R144, R145, R144 ;  /* 0x0000009091907221 */ /* 0x000fc20000000000 */
[----:B------:R-:W-:Y:S01]  /*14500*/  FADD R143, R24, R143 ;  /* 0x0000008f188f7221 */ /* 0x000fe20000000000 */
[----:B------:R-:W-:-:S01]  /*14510*/  FADD R8, R25, R8 ;  /* 0x0000000819087221 */ /* 0x000fc20000000000 */
[----:B0-----:R-:W4:Y:S04]  /*14520*/  LDL.LU R140, [R1+0x8c8] ;  /* 0x0008c800018c7983 */ /* 0x001f280000300800 */
[----:B------:R-:W4:Y:S01]  /*14530*/  LDL.LU R141, [R1+0x8c4] ;  /* 0x0008c400018d7983 */ /* 0x000f220000300800 */
[----:B------:R-:W-:-:S03]  /*14540*/  FADD R7, R26, R7 ;  /* 0x000000071a077221 */ /* 0x000fc60000000000 */
[----:B------:R0:W-:Y:S01]  /*14550*/  STL [R1+0x658], R142 ;  /* 0x0006588e01007387 */ /* 0x0001e20000100800 */
[----:B------:R-:W-:-:S01]  /*14560*/  FADD R6, R27, R6 ;  /* 0x000000061b067221 */ /* 0x000fc20000000000 */
[----:B------:R-:W-:Y:S01]  /*14570*/  FADD R5, R28, R5 ;  /* 0x000000051c057221 */ /* 0x000fe20000000000 */
[----:B------:R-:W-:-:S01]  /*14580*/  FADD R4, R29, R4 ;  /* 0x000000041d047221 */ /* 0x000fc20000000000 */
[----:B0-----:R-:W4:Y:S04]  /*14590*/  LDL.LU R142, [R1+0x8c0] ;  /* 0x0008c000018e7983 */ /* 0x001f280000300800 */
[----:B------:R0:W-:Y:S04]  /*145a0*/  STL [R1+0x65c], R150 ;  /* 0x00065c9601007387 */ /* 0x0001e80000100800 */
[----:B------:R1:W-:Y:S04]  /*145b0*/  STL [R1+0x660], R148 ;  /* 0x0006609401007387 */ /* 0x0003e80000100800 */
[----:B------:R1:W-:Y:S01]  /*145c0*/  STL [R1+0x664], R146 ;  /* 0x0006649201007387 */ /* 0x0003e20000100800 */
[----:B------:R-:W-:-:S03]  /*145d0*/  FADD R3, R30, R3 ;  /* 0x000000031e037221 */ /* 0x000fc60000000000 */
[----:B------:R1:W-:Y:S04]  /*145e0*/  STL [R1+0x668], R144 ;  /* 0x0006689001007387 */ /* 0x0003e80000100800 */
[----:B------:R1:W-:Y:S01]  /*145f0*/  STL [R1+0x66c], R143 ;  /* 0x00066c8f01007387 */ /* 0x0003e20000100800 */
[----:B------:R-:W-:-:S03]  /*14600*/  FADD R2, R31, R2 ;  /* 0x000000021f027221 */ /* 0x000fc60000000000 */
[----:B------:R1:W-:Y:S04]  /*14610*/  STL [R1+0x670], R8 ;  /* 0x0006700801007387 */ /* 0x0003e80000100800 */
[----:B------:R1:W-:Y:S01]  /*14620*/  STL [R1+0x674], R7 ;  /* 0x0006740701007387 */ /* 0x0003e20000100800 */
[----:B------:R-:W-:-:S03]  /*14630*/  FADD R0, R32, R0 ;  /* 0x0000000020007221 */ /* 0x000fc60000000000 */
[----:B------:R1:W-:Y:S04]  /*14640*/  STL [R1+0x678], R6 ;  /* 0x0006780601007387 */ /* 0x0003e80000100800 */
[----:B------:R1:W-:Y:S04]  /*14650*/  STL [R1+0x67c], R5 ;  /* 0x00067c0501007387 */ /* 0x0003e80000100800 */
[----:B------:R1:W-:Y:S04]  /*14660*/  STL [R1+0x680], R4 ;  /* 0x0006800401007387 */ /* 0x0003e80000100800 */
[----:B------:R-:W2:Y:S04]  /*14670*/  LDL.LU R151, [R1+0x690] ;  /* 0x0006900001977983 */ /* 0x000ea80000300800 */
[----:B------:R1:W-:Y:S04]  /*14680*/  STL [R1+0x684], R3 ;  /* 0x0006840301007387 */ /* 0x0003e80000100800 */
[----:B0-----:R-:W3:Y:S04]  /*14690*/  LDL.LU R150, [R1+0x694] ;  /* 0x0006940001967983 */ /* 0x001ee80000300800 */
[----:B------:R0:W-:Y:S04]  /*146a0*/  STL [R1+0x688], R2 ;  /* 0x0006880201007387 */ /* 0x0001e80000100800 */
[----:B------:R-:W4:Y:S04]  /*146b0*/  LDL.LU R149, [R1+0x698] ;  /* 0x0006980001957983 */ /* 0x000f280000300800 */
[----:B------:R0:W-:Y:S04]  /*146c0*/  STL [R1+0x68c], R0 ;  /* 0x00068c0001007387 */ /* 0x0001e80000100800 */
        /* <DEDUP_REMOVED lines=12> */
[----:B0-----:R-:W4:Y:S04]  /*14790*/  LDL.LU R2, [R1+0x6cc] ;  /* 0x0006cc0001027983 */ /* 0x001f280000300800 */
[----:B------:R-:W4:Y:S01]  /*147a0*/  LDL.LU R0, [R1+0x6d0] ;  /* 0x0006d00001007983 */ /* 0x000f220000300800 */
[----:B--2---:R-:W-:-:S01]  /*147b0*/  FADD R151, R33, R151 ;  /* 0x0000009721977221 */ /* 0x004fc20000000000 */
[----:B---3--:R-:W-:-:S04]  /*147c0*/  FADD R150, R34, R150 ;  /* 0x0000009622967221 */ /* 0x008fc80000000000 */
[----:B------:R0:W-:Y:S01]  /*147d0*/  STL [R1+0x690], R151 ;  /* 0x0006909701007387 */ /* 0x0001e20000100800 */
[----:B----4-:R-:W-:-:S03]  /*147e0*/  FADD R149, R35, R149 ;  /* 0x0000009523957221 */ /* 0x010fc60000000000 */
        /* <DEDUP_REMOVED lines=26> */
[----:B0-----:R-:W4:Y:S01]  /*14990*/  LDL.LU R151, [R1+0x6d4] ;  /* 0x0006d40001977983 */ /* 0x001f220000300800 */
[----:B------:R-:W-:-:S03]  /*149a0*/  FADD R0, R49, R0 ;  /* 0x0000000031007221 */ /* 0x000fc60000000000 */
[----:B------:R0:W-:Y:S04]  /*149b0*/  STL [R1+0x6c8], R3 ;  /* 0x0006c80301007387 */ /* 0x0001e80000100800 */
[----:B-1----:R-:W4:Y:S04]  /*149c0*/  LDL.LU R150, [R1+0x6d8] ;  /* 0x0006d80001967983 */ /* 0x002f280000300800 */
[----:B------:R1:W-:Y:S04]  /*149d0*/  STL [R1+0x6cc], R2 ;  /* 0x0006cc0201007387 */ /* 0x0003e80000100800 */
[----:B--2---:R-:W2:Y:S04]  /*149e0*/  LDL.LU R149, [R1+0x6dc] ;  /* 0x0006dc0001957983 */ /* 0x004ea80000300800 */
[----:B------:R1:W-:Y:S04]  /*149f0*/  STL [R1+0x6d0], R0 ;  /* 0x0006d00001007387 */ /* 0x0003e80000100800 */
[----:B---3--:R-:W3:Y:S04]  /*14a00*/  LDL.LU R148, [R1+0x6e0] ;  /* 0x0006e00001947983 */ /* 0x008ee80000300800 */
[----:B----4-:R-:W4:Y:S04]  /*14a10*/  LDL.LU R147, [R1+0x6e4] ;  /* 0x0006e40001937983 */ /* 0x010f280000300800 */
        /* <DEDUP_REMOVED lines=10> */
[----:B-1----:R-:W4:Y:S04]  /*14ac0*/  LDL.LU R2, [R1+0x710] ;  /* 0x0007100001027983 */ /* 0x002f280000300800 */
[----:B------:R-:W4:Y:S01]  /*14ad0*/  LDL.LU R0, [R1+0x714] ;  /* 0x0007140001007983 */ /* 0x000f220000300800 */
[----:B------:R-:W-:-:S01]  /*14ae0*/  FADD R151, R50, R151 ;  /* 0x0000009732977221 */ /* 0x000fc20000000000 */
[----:B------:R-:W-:-:S04]  /*14af0*/  FADD R150, R51, R150 ;  /* 0x0000009633967221 */ /* 0x000fc80000000000 */
[----:B------:R0:W-:Y:S01]  /*14b00*/  STL [R1+0x6d4], R151 ;  /* 0x0006d49701007387 */ /* 0x0001e20000100800 */
[----:B--2---:R-:W-:-:S03]  /*14b10*/  FADD R149, R52, R149 ;  /* 0x0000009534957221 */ /* 0x004fc60000000000 */
[----:B------:R1:W-:Y:S01]  /*14b20*/  STL [R1+0x6d8], R150 ;  /* 0x0006d89601007387 */ /* 0x0003e20000100800 */
[----:B---3--:R-:W-:-:S03]  /*14b30*/  FADD R148, R53, R148 ;  /* 0x0000009435947221 */ /* 0x008fc60000000000 */
        /* <DEDUP_REMOVED lines=200> */
[----:B------:R-:W-:Y:S01]  /*157c0*/  STL [R1+0x7e4], R151 ;  /* 0x0007e49701007387 */ /* 0x000fe20000100800 */
[----:B--2---:R-:W-:-:S03]  /*157d0*/  FADD R149, R120, R149 ;  /* 0x0000009578957221 */ /* 0x004fc60000000000 */
[----:B------:R-:W-:Y:S01]  /*157e0*/  STL [R1+0x7e8], R150 ;  /* 0x0007e89601007387 */ /* 0x000fe20000100800 */
[----:B---3--:R-:W-:-:S03]  /*157f0*/  FADD R148, R121, R148 ;  /* 0x0000009479947221 */ /* 0x008fc60000000000 */
[----:B------:R-:W-:Y:S01]  /*15800*/  STL [R1+0x7ec], R149 ;  /* 0x0007ec9501007387 */ /* 0x000fe20000100800 */
[----:B----4-:R-:W-:-:S03]  /*15810*/  FADD R147, R122, R147 ;  /* 0x000000937a937221 */ /* 0x010fc60000000000 */
        /* <DEDUP_REMOVED lines=12> */
[----:B------:R-:W-:Y:S01]  /*158e0*/  STL [R1+0x808], R8 ;  /* 0x0008080801007387 */ /* 0x000fe20000100800 */
[----:B------:R-:W-:-:S03]  /*158f0*/  FADD R6, R129, R6 ;  /* 0x0000000681067221 */ /* 0x000fc60000000000 */
[----:B------:R1:W-:Y:S01]  /*15900*/  STL [R1+0x80c], R7 ;  /* 0x00080c0701007387 */ /* 0x0003e20000100800 */
[----:B------:R-:W-:-:S03]  /*15910*/  FADD R5, R130, R5 ;  /* 0x0000000582057221 */ /* 0x000fc60000000000 */
[----:B------:R2:W-:Y:S01]  /*15920*/  STL [R1+0x810], R6 ;  /* 0x0008100601007387 */ /* 0x0005e20000100800 */
[----:B------:R-:W-:-:S03]  /*15930*/  FADD R4, R131, R4 ;  /* 0x0000000483047221 */ /* 0x000fc60000000000 */
[----:B------:R3:W-:Y:S04]  /*15940*/  STL [R1+0x814], R5 ;  /* 0x0008140501007387 */ /* 0x0007e80000100800 */
[----:B------:R4:W-:Y:S04]  /*15950*/  STL [R1+0x818], R4 ;  /* 0x0008180401007387 */ /* 0x0009e80000100800 */
[----:B0-----:R-:W4:Y:S01]  /*15960*/  LDL.LU R143, [R1+0x828] ;  /* 0x00082800018f7983 */ /* 0x001f220000300800 */
[----:B------:R-:W-:-:S01]  /*15970*/  FADD R3, R132, R3 ;  /* 0x0000000384037221 */ /* 0x000fc20000000000 */
[----:B------:R-:W-:Y:S01]  /*15980*/  FADD R2, R133, R2 ;  /* 0x0000000285027221 */ /* 0x000fe20000000000 */
[----:B------:R-:W-:-:S03]  /*15990*/  FADD R0, R134, R0 ;  /* 0x0000000086007221 */ /* 0x000fc60000000000 */
[----:B------:R0:W-:Y:S04]  /*159a0*/  STL [R1+0x81c], R3 ;  /* 0x00081c0301007387 */ /* 0x0001e80000100800 */
[----:B------:R-:W4:Y:S04]  /*159b0*/  LDL.LU R144, [R1+0x82c] ;  /* 0x00082c0001907983 */ /* 0x000f280000300800 */
[----:B------:R0:W-:Y:S04]  /*159c0*/  STL [R1+0x820], R2 ;  /* 0x0008200201007387 */ /* 0x0001e80000100800 */
        /* <DEDUP_REMOVED lines=8> */
[----:B-1----:R-:W4:Y:S04]  /*15a50*/  LDL.LU R7, [R1+0x84c] ;  /* 0x00084c0001077983 */ /* 0x002f280000300800 */
[----:B--2---:R-:W2:Y:S04]  /*15a60*/  LDL.LU R6, [R1+0x850] ;  /* 0x0008500001067983 */ /* 0x004ea80000300800 */
[----:B---3--:R-:W3:Y:S04]  /*15a70*/  LDL.LU R5, [R1+0x854] ;  /* 0x0008540001057983 */ /* 0x008ee80000300800 */
[----:B----4-:R-:W4:Y:S04]  /*15a80*/  LDL.LU R4, [R1+0x858] ;  /* 0x0008580001047983 */ /* 0x010f280000300800 */
[----:B0-----:R-:W4:Y:S04]  /*15a90*/  LDL.LU R3, [R1+0x85c] ;  /* 0x00085c0001037983 */ /* 0x001f280000300800 */
[----:B------:R-:W4:Y:S04]  /*15aa0*/  LDL.LU R2, [R1+0x860] ;  /* 0x0008600001027983 */ /* 0x000f280000300800 */
[----:B------:R-:W4:Y:S04]  /*15ab0*/  LDL.LU R0, [R1+0x864] ;  /* 0x0008640001007983 */ /* 0x000f280000300800 */
[----:B------:R-:W4:Y:S01]  /*15ac0*/  LDL.LU R8, [R1+0x868] ;  /* 0x0008680001087983 */ /* 0x000f220000300800 */
[----:B------:R-:W-:-:S05]  /*15ad0*/  FADD R143, R135, R143 ;  /* 0x0000008f878f7221 */ /* 0x000fca0000000000 */
[----:B------:R0:W-:Y:S04]  /*15ae0*/  STL [R1+0x828], R143 ;  /* 0x0008288f01007387 */ /* 0x0001e80000100800 */
[----:B0-----:R-:W2:Y:S01]  /*15af0*/  LDL.LU R143, [R1+0x8bc] ;  /* 0x0008bc00018f7983 */ /* 0x001ea20000300800 */
[----:B------:R-:W-:-:S01]  /*15b00*/  FADD R144, R136, R144 ;  /* 0x0000009088907221 */ /* 0x000fc20000000000 */
[----:B------:R-:W-:-:S04]  /*15b10*/  FADD R145, R137, R145 ;  /* 0x0000009189917221 */ /* 0x000fc80000000000 */
[----:B------:R0:W-:Y:S01]  /*15b20*/  STL [R1+0x82c], R144 ;  /* 0x00082c9001007387 */ /* 0x0001e20000100800 */
[----:B------:R-:W-:-:S01]  /*15b30*/  FADD R146, R138, R146 ;  /* 0x000000928a927221 */ /* 0x000fc20000000000 */
[----:B------:R-:W-:Y:S02]  /*15b40*/  FADD R147, R139, R147 ;  /* 0x000000938b937221 */ /* 0x000fe40000000000 */
[----:B0-----:R-:W3:Y:S01]  /*15b50*/  LDL.LU R144, [R1+0x8b8] ;  /* 0x0008b80001907983 */ /* 0x001ee20000300800 */
[----:B------:R-:W-:-:S03]  /*15b60*/  FADD R148, R140, R148 ;  /* 0x000000948c947221 */ /* 0x000fc60000000000 */
[----:B------:R0:W-:Y:S01]  /*15b70*/  STL [R1+0x830], R145 ;  /* 0x0008309101007387 */ /* 0x0001e20000100800 */
[----:B------:R-:W-:-:S03]  /*15b80*/  FADD R149, R141, R149 ;  /* 0x000000958d957221 */ /* 0x000fc60000000000 */
[----:B0-----:R-:W4:Y:S01]  /*15b90*/  LDL.LU R145, [R1+0x8b4] ;  /* 0x0008b40001917983 */ /* 0x001f220000300800 */
[----:B------:R-:W-:-:S03]  /*15ba0*/  FADD R150, R142, R150 ;  /* 0x000000968e967221 */ /* 0x000fc60000000000 */
[----:B------:R0:W-:Y:S04]  /*15bb0*/  STL [R1+0x834], R146 ;  /* 0x0008349201007387 */ /* 0x0001e80000100800 */
[----:B0-----:R-:W4:Y:S04]  /*15bc0*/  LDL.LU R146, [R1+0x8b0] ;  /* 0x0008b00001927983 */ /* 0x001f280000300800 */
[----:B------:R0:W-:Y:S04]  /*15bd0*/  STL [R1+0x838], R147 ;  /* 0x0008389301007387 */ /* 0x0001e80000100800 */
[----:B0-----:R-:W4:Y:S04]  /*15be0*/  LDL.LU R147, [R1+0x8ac] ;  /* 0x0008ac0001937983 */ /* 0x001f280000300800 */
[----:B------:R0:W-:Y:S04]  /*15bf0*/  STL [R1+0x83c], R148 ;  /* 0x00083c9401007387 */ /* 0x0001e80000100800 */
[----:B0-----:R-:W4:Y:S04]  /*15c00*/  LDL.LU R148, [R1+0x8a8] ;  /* 0x0008a80001947983 */ /* 0x001f280000300800 */
[----:B------:R0:W-:Y:S04]  /*15c10*/  STL [R1+0x840], R149 ;  /* 0x0008409501007387 */ /* 0x0001e80000100800 */
[----:B0-----:R-:W4:Y:S04]  /*15c20*/  LDL.LU R149, [R1+0x8a4] ;  /* 0x0008a40001957983 */ /* 0x001f280000300800 */
[----:B------:R0:W-:Y:S04]  /*15c30*/  STL [R1+0x844], R150 ;  /* 0x0008449601007387 */ /* 0x0001e80000100800 */
[----:B0-----:R-:W4:Y:S01]  /*15c40*/  LDL.LU R150, [R1+0x8a0] ;  /* 0x0008a00001967983 */ /* 0x001f220000300800 */
[----:B--2---:R-:W-:-:S05]  /*15c50*/  FADD R151, R143, R151 ;  /* 0x000000978f977221 */ /* 0x004fca0000000000 */
[----:B------:R0:W-:Y:S04]  /*15c60*/  STL [R1+0x848], R151 ;  /* 0x0008489701007387 */ /* 0x0001e80000100800 */
[----:B0-----:R-:W2:Y:S01]  /*15c70*/  LDL.LU R151, [R1+0x89c] ;  /* 0x00089c0001977983 */ /* 0x001ea20000300800 */
[----:B---3--:R-:W-:-:S05]  /*15c80*/  FADD R7, R144, R7 ;  /* 0x0000000790077221 */ /* 0x008fca0000000000 */
[----:B------:R0:W-:Y:S01]  /*15c90*/  STL [R1+0x84c], R7 ;  /* 0x00084c0701007387 */ /* 0x0001e20000100800 */
[----:B----4-:R-:W-:-:S03]  /*15ca0*/  FADD R6, R145, R6 ;  /* 0x0000000691067221 */ /* 0x010fc60000000000 */
[----:B0-----:R0:W5:Y:S04]  /*15cb0*/  LDL.LU R7, [R1+0x898] ;  /* 0x0008980001077983 */ /* 0x0011680000300800 */
[----:B------:R1:W-:Y:S01]  /*15cc0*/  STL [R1+0x850], R6 ;  /* 0x0008500601007387 */ /* 0x0003e20000100800 */
[----:B------:R-:W-:-:S03]  /*15cd0*/  FADD R5, R146, R5 ;  /* 0x0000000592057221 */ /* 0x000fc60000000000 */
[----:B-1----:R0:W5:Y:S04]  /*15ce0*/  LDL.LU R6, [R1+0x894] ;  /* 0x0008940001067983 */ /* 0x0021680000300800 */
        /* <DEDUP_REMOVED lines=12> */
[----:B------:R1:W-:Y:S04]  /*15db0*/  STL [R1+0x864], R0 ;  /* 0x0008640001007387 */ /* 0x0003e80000100800 */
[----:B-1----:R0:W5:Y:S01]  /*15dc0*/  LDL.LU R0, [R1+0x880] ;  /* 0x0008800001007983 */ /* 0x0021620000300800 */
[----:B------:R-:W-:Y:S01]  /*15dd0*/  UMOV UR6, URZ ;  /* 0x0000003f00067c82 */ /* 0x000fe20008000000 */
[----:B--2---:R-:W-:-:S05]  /*15de0*/  FADD R8, R8, R151 ;  /* 0x0000009708087221 */ /* 0x004fca0000000000 */
[----:B------:R0:W-:Y:S02]  /*15df0*/  STL [R1+0x868], R8 ;  /* 0x0008680801007387 */ /* 0x0001e40000100800 */
.L_x_24:
[----:B------:R-:W-:Y:S05]  /*15e00*/  @!P1 BRA `(.L_x_25) ;  /* 0x0000000000049947 */ /* 0x000fea0003800000 */
[----:B------:R-:W-:Y:S01]  /*15e10*/  BPT.TRAP 0x1 ;  /* 0x000000040000795c */ /* 0x000fe20000300000 */
.L_x_25:
[----:B------:R-:W-:Y:S02]  /*15e20*/  UISETP.GT.U32.AND UP0, UPT, UR13, 0x1, UPT ;  /* 0x000000010d00788c */ /* 0x000fe4000bf04070 */
[----:B------:R-:W-:-:S04]  /*15e30*/  ULEA UR8, UR24, UR12, 0x3 ;  /* 0x0000000c18087291 */ /* 0x000fc8000f8e183f */
[----:B------:R-:W-:Y:S01]  /*15e40*/  UIADD3 UR8, UR8, 0x28, URZ ;  /* 0x0000002808087890 */ /* 0x000fe2000fffe03f */
[----:B------:R-:W-:-:S03]  /*15e50*/  PLOP3.LUT P0, PT, PT, PT, UP0, 0x80, 0x0 ;  /* 0x000000000000781c */ /* 0x000fc60003f0f008 */
[----:B------:R-:W-:-:S09]  /*15e60*/  UPRMT UR8, URZ, 0x654, UR8 ;  /* 0x000006543f087896 */ /* 0x000fd20008000008 */
[----:B------:R-:W-:Y:S01]  /*15e70*/  SYNCS.ARRIVE.TRANS64.RED.A1T0 RZ, [UR8], RZ ;  /* 0x000000ffffff79a7 */ /* 0x000fe20008100408 */
[----:B------:R-:W-:Y:S05]  /*15e80*/  @P0 BRA `(.L_x_26) ;  /* 0x0000000000040947 */ /* 0x000fea0003800000 */
[----:B------:R-:W-:Y:S01]  /*15e90*/  BPT.TRAP 0x1 ;  /* 0x000000040000795c */ /* 0x000fe20000300000 */
.L_x_26:
[----:B------:R-:W-:Y:S01]  /*15ea0*/  UIADD3 UR23, UR23, 0x1, URZ ;  /* 0x0000000117177890 */ /* 0x000fe2000fffe03f */
[C---:B-----5:R-:W-:Y:S01]  /*15eb0*/  ISETP.GT.AND P0, PT, R7.reuse, 0x1, PT ;  /* 0x000000010700780c */ /* 0x060fe20003f04270 */
[----:B------:R-:W-:Y:S01]  /*15ec0*/  UIADD3 UR24, UR24, 0x1, URZ ;  /* 0x0000000118187890 */ /* 0x000fe2000fffe03f */
[----:B------:R-:W-:Y:S01]  /*15ed0*/  VIADD R7, R7, 0xffffffff ;  /* 0xffffffff07077836 */ /* 0x000fe20000000000 */
[----:B------:R-:W-:Y:S02]  /*15ee0*/  UISETP.NE.AND UP0, UPT, UR23, 0x5, UPT ;  /* 0x000000051700788c */ /* 0x000fe4000bf05270 */
[----:B------:R-:W-:Y:S02]  /*15ef0*/  UISETP.NE.AND UP1, UPT, UR24, 0x5, UPT ;  /* 0x000000051800788c */ /* 0x000fe4000bf25270 */
[----:B------:R-:W-:Y:S02]  /*15f00*/  USEL UR8, URZ, 0x1, UP0 ;  /* 0x000000013f087887 */ /* 0x000fe40008000000 */
[----:B------:R-:W-:-:S02]  /*15f10*/  USEL UR23, UR23, URZ, UP0 ;  /* 0x0000003f17177287 */ /* 0x000fc40008000000 */
[----:B------:R-:W-:Y:S02]  /*15f20*/  USEL UR24, UR24, URZ, UP1 ;  /* 0x0000003f18187287 */ /* 0x000fe40008800000 */
[----:B------:R-:W-:Y:S01]  /*15f30*/  LOP3.LUT R6, R6, UR8, RZ, 0x3c, !PT ;  /* 0x0000000806067c12 */ /* 0x000fe2000f8e3cff */
[----:B------:R-:W-:Y:S01]  /*15f40*/  UMOV UR8, 0x1 ;  /* 0x0000000100087882 */ /* 0x000fe20000000000 */
[----:B------:R-:W-:Y:S08]  /*15f50*/  @P0 BRA `(.L_x_27) ;  /* 0xffffff5c00700947 */ /* 0x000ff0000383ffff */
.L_x_19:
[----:B------:R-:W-:-:S04]  /*15f60*/  UISETP.NE.AND UP0, UPT, UR6, URZ, UPT ;  /* 0x0000003f0600728c */ /* 0x000fc8000bf05270 */
[----:B------:R-:W-:-:S06]  /*15f70*/  USEL UR6, URZ, 0x1, !UP0 ;  /* 0x000000013f067887 */ /* 0x000fcc000c000000 */
[----:B------:R-:W-:-:S13]  /*15f80*/  ISETP.NE.AND P0, PT, RZ, UR6, PT ;  /* 0x00000006ff007c0c */ /* 0x000fda000bf05270 */
[----:B------:R-:W-:Y:S05]  /*15f90*/  @!P0 BRA `(.L_x_28) ;  /* 0x0000005800a88947 */ /* 0x000fea0003800000 */
[----:B------:R1:W-:Y:S04]  /*15fa0*/  STL [R1+0xa64], R35 ;  /* 0x000a642301007387 */ /* 0x0003e80000100800 */
[----:B-1----:R-:W3:Y:S04]  /*15fb0*/  LDL.LU R35, [R1+0x200] ;  /* 0x0002000001237983 */ /* 0x002ee80000300800 */
[----:B------:R1:W-:Y:S04]  /*15fc0*/  STL [R1+0xa60], R36 ;  /* 0x000a602401007387 */ /* 0x0003e80000100800 */
[----:B-1----:R-:W4:Y:S04]  /*15fd0*/  LDL.LU R36, [R1+0x204] ;  /* 0x0002040001247983 */ /* 0x002f280000300800 */
[----:B------:R1:W-:Y:S04]  /*15fe0*/  STL [R1+0xa5c], R37 ;  /* 0x000a5c2501007387 */ /* 0x0003e80000100800 */
[----:B-1----:R-:W2:Y:S04]  /*15ff0*/  LDL.LU R37, [R1+0x208] ;  /* 0x0002080001257983 */ /* 0x002ea80000300800 */
        /* <DEDUP_REMOVED lines=120> */
[----:B------:R-:W2:Y:S04]  /*16780*/  LDL.LU R6, [R1+0x428] ;  /* 0x0004280001067983 */ /* 0x000ea80000300800 */
[----:B------:R-:W2:Y:S04]  /*16790*/  LDL.LU R7, [R1+0x3c0] ;  /* 0x0003c00001077983 */ /* 0x000ea80000300800 */
[----:B0-----:R-:W2:Y:S04]  /*167a0*/  LDL.LU R8, [R1+0x42c] ;  /* 0x00042c0001087983 */ /* 0x001ea80000300800 */
[----:B------:R0:W-:Y:S04]  /*167b0*/  STL [R1+0x968], R98 ;  /* 0x0009686201007387 */ /* 0x0001e80000100800 */
        /* <DEDUP_REMOVED lines=107> */
[----:B-----5:R0:W-:Y:S04]  /*16e70*/  STL [R1+0x890], R5 ;  /* 0x0008900501007387 */ /* 0x0201e80000100800 */
        /* <DEDUP_REMOVED lines=8> */
[----:B0-----:R-:W2:Y:S01]  /*16f00*/  LDL.LU R0, [R1+0x2fc] ;  /* 0x0002fc0001007983 */ /* 0x001ea20000300800 */
[----:B---3--:R-:W-:Y:S01]  /*16f10*/  FADD R9, R35, R9 ;  /* 0x0000000923097221 */ /* 0x008fe20000000000 */
[----:B----4-:R-:W-:Y:S01]  /*16f20*/  FADD R10, R36, R10 ;  /* 0x0000000a240a7221 */ /* 0x010fe20000000000 */
[----:B--2---:R-:W-:Y:S01]  /*16f30*/  FADD R11, R37, R11 ;  /* 0x0000000b250b7221 */ /* 0x004fe20000000000 */
[----:B------:R-:W2:Y:S01]  /*16f40*/  LDL.LU R35, [R1+0xa64] ;  /* 0x000a640001237983 */ /* 0x000ea20000300800 */
[----:B------:R-:W-:Y:S01]  /*16f50*/  FADD R12, R38, R12 ;  /* 0x0000000c260c7221 */ /* 0x000fe20000000000 */
        /* <DEDUP_REMOVED lines=110> */
[----:B------:R-:W-:Y:S01]  /*17640*/  FADD R196, R94, R196 ;  /* 0x000000c45ec47221 */ /* 0x000fe20000000000 */
[----:B------:R-:W-:Y:S02]  /*17650*/  FADD R117, R118, R117 ;  /* 0x0000007576757221 */ /* 0x000fe40000000000 */
[----:B------:R-:W4:Y:S01]  /*17660*/  LDL.LU R91, [R1+0x984] ;  /* 0x00098400015b7983 */ /* 0x000f220000300800 */
[----:B------:R-:W-:Y:S01]  /*17670*/  FADD R197, R95, R197 ;  /* 0x000000c55fc57221 */ /* 0x000fe20000000000 */
[----:B------:R-:W-:Y:S02]  /*17680*/  FADD R115, R116, R115 ;  /* 0x0000007374737221 */ /* 0x000fe40000000000 */
[----:B------:R-:W4:Y:S01]  /*17690*/  LDL.LU R92, [R1+0x980] ;  /* 0x00098000015c7983 */ /* 0x000f220000300800 */
[----:B------:R-:W-:Y:S01]  /*176a0*/  FADD R198, R96, R198 ;  /* 0x000000c660c67221 */ /* 0x000fe20000000000 */
[----:B------:R-:W-:-:S02]  /*176b0*/  FADD R113, R114, R113 ;  /* 0x0000007172717221 */ /* 0x000fc40000000000 */
[----:B------:R-:W4:Y:S01]  /*176c0*/  LDL.LU R93, [R1+0x97c] ;  /* 0x00097c00015d7983 */ /* 0x000f220000300800 */
[----:B------:R-:W-:Y:S01]  /*176d0*/  FADD R199, R97, R199 ;  /* 0x000000c761c77221 */ /* 0x000fe20000000000 */
[----:B------:R-:W-:Y:S02]  /*176e0*/  FADD R111, R112, R111 ;  /* 0x0000006f706f7221 */ /* 0x000fe40000000000 */
        /* <DEDUP_REMOVED lines=8> */
[----:B------:R-:W-:Y:S01]  /*17770*/  FADD R101, R102, R101 ;  /* 0x0000006566657221 */ /* 0x000fe20000000000 */
[----:B------:R-:W-:Y:S01]  /*17780*/  FADD R99, R100, R99 ;  /* 0x0000006364637221 */ /* 0x000fe20000000000 */
[----:B------:R0:W-:Y:S01]  /*17790*/  STL [R1+0x400], R117 ;  /* 0x0004007501007387 */ /* 0x0001e20000100800 */
        /* <DEDUP_REMOVED lines=45> */
[----:B------:R-:W4:Y:S01]  /*17a70*/  LDL.LU R0, [R1+0x3c4] ;  /* 0x0003c40001007983 */ /* 0x000f220000300800 */
[----:B------:R-:W-:Y:S01]  /*17a80*/  FADD R235, R121, R235 ;  /* 0x000000eb79eb7221 */ /* 0x000fe20000000000 */
[----:B------:R-:W-:Y:S01]  /*17a90*/  FADD R236, R120, R236 ;  /* 0x000000ec78ec7221 */ /* 0x000fe20000000000 */
[----:B------:R-:W-:Y:S01]  /*17aa0*/  FADD R237, R119, R237 ;  /* 0x000000ed77ed7221 */ /* 0x000fe20000000000 */
        /* <DEDUP_REMOVED lines=32> */
[----:B------:R-:W4:Y:S04]  /*17cb0*/  LDL.LU R126, [R1] ;  /* 0x00000000017e7983 */ /* 0x000f280000300800 */
        /* <DEDUP_REMOVED lines=16> */
[----:B--2---:R-:W2:Y:S04]  /*17dc0*/  LDL.LU R109, [R1+0x48c] ;  /* 0x00048c00016d7983 */ /* 0x004ea80000300800 */
[----:B------:R-:W2:Y:S04]  /*17dd0*/  LDL.LU R108, [R1+0x24] ;  /* 0x00002400016c7983 */ /* 0x000ea80000300800 */
[----:B------:R-:W2:Y:S04]  /*17de0*/  LDL.LU R107, [R1+0x490] ;  /* 0x00049000016b7983 */ /* 0x000ea80000300800 */
[----:B------:R-:W2:Y:S04]  /*17df0*/  LDL.LU R106, [R1+0x28] ;  /* 0x00002800016a7983 */ /* 0x000ea80000300800 */
[----:B------:R-:W2:Y:S04]  /*17e00*/  LDL.LU R105, [R1+0x494] ;  /* 0x0004940001697983 */ /* 0x000ea80000300800 */
[----:B------:R-:W2:Y:S04]  /*17e10*/  LDL.LU R104, [R1+0x2c] ;  /* 0x00002c0001687983 */ /* 0x000ea80000300800 */
[----:B---3--:R-:W3:Y:S04]  /*17e20*/  LDL.LU R103, [R1+0x498] ;  /* 0x0004980001677983 */ /* 0x008ee80000300800 */
[----:B------:R-:W3:Y:S04]  /*17e30*/  LDL.LU R102, [R1+0x30] ;  /* 0x0000300001667983 */ /* 0x000ee80000300800 */
[----:B------:R-:W3:Y:S04]  /*17e40*/  LDL.LU R101, [R1+0x49c] ;  /* 0x00049c0001657983 */ /* 0x000ee80000300800 */
[----:B------:R-:W3:Y:S04]  /*17e50*/  LDL.LU R100, [R1+0x34] ;  /* 0x0000340001647983 */ /* 0x000ee80000300800 */
[----:B------:R-:W3:Y:S04]  /*17e60*/  LDL.LU R99, [R1+0x4a0] ;  /* 0x0004a00001637983 */ /* 0x000ee80000300800 */
[----:B------:R-:W3:Y:S04]  /*17e70*/  LDL.LU R98, [R1+0x38] ;  /* 0x0000380001627983 */ /* 0x000ee80000300800 */
[----:B------:R-:W3:Y:S04]  /*17e80*/  LDL.LU R6, [R1+0x4a4] ;  /* 0x0004a40001067983 */ /* 0x000ee80000300800 */
[----:B------:R-:W3:Y:S04]  /*17e90*/  LDL.LU R7, [R1+0x3c] ;  /* 0x00003c0001077983 */ /* 0x000ee80000300800 */
[----:B------:R-:W3:Y:S01]  /*17ea0*/  LDL.LU R8, [R1+0x4a8] ;  /* 0x0004a80001087983 */ /* 0x000ee20000300800 */
[----:B----4-:R-:W-:-:S05]  /*17eb0*/  FADD R2, R0, R2 ;  /* 0x0000000200027221 */ /* 0x010fca0000000000 */
[----:B------:R0:W-:Y:S01]  /*17ec0*/  STL [R1+0x430], R2 ;  /* 0x0004300201007387 */ /* 0x0001e20000100800 */
[----:B------:R-:W-:Y:S01]  /*17ed0*/  FADD R4, R3, R4 ;  /* 0x0000000403047221 */ /* 0x000fe20000000000 */
[----:B------:R-:W-:-:S04]  /*17ee0*/  FADD R151, R5, R151 ;  /* 0x0000009705977221 */ /* 0x000fc80000000000 */
        /* <DEDUP_REMOVED lines=41> */
[----:B--2---:R-:W-:-:S03]  /*18180*/  FADD R109, R110, R109 ;  /* 0x0000006d6e6d7221 */ /* 0x004fc60000000000 */
[----:B------:R2:W-:Y:S01]  /*18190*/  STL [R1+0x488], R111 ;  /* 0x0004886f01007387 */ /* 0x0005e20000100800 */
[----:B------:R-:W-:-:S03]  /*181a0*/  FADD R107, R108, R107 ;  /* 0x0000006b6c6b7221 */ /* 0x000fc60000000000 */
[----:B------:R2:W-:Y:S01]  /*181b0*/  STL [R1+0x48c], R109 ;  /* 0x00048c6d01007387 */ /* 0x0005e20000100800 */
[----:B------:R-:W-:-:S03]  /*181c0*/  FADD R105, R106, R105 ;  /* 0x000000696a697221 */ /* 0x000fc60000000000 */
[----:B------:R2:W-:Y:S01]  /*181d0*/  STL [R1+0x490], R107 ;  /* 0x0004906b01007387 */ /* 0x0005e20000100800 */
[----:B---3--:R-:W-:-:S03]  /*181e0*/  FADD R103, R104, R103 ;  /* 0x0000006768677221 */ /* 0x008fc60000000000 */
[----:B------:R3:W-:Y:S01]  /*181f0*/  STL [R1+0x494], R105 ;  /* 0x0004946901007387 */ /* 0x0007e20000100800 */
[----:B------:R-:W-:-:S03]  /*18200*/  FADD R101, R102, R101 ;  /* 0x0000006566657221 */ /* 0x000fc60000000000 */
[----:B------:R3:W-:Y:S04]  /*18210*/  STL [R1+0x498], R103 ;  /* 0x0004986701007387 */ /* 0x0007e80000100800 */
[----:B------:R3:W-:Y:S01]  /*18220*/  STL [R1+0x49c], R101 ;  /* 0x00049c6501007387 */ /* 0x0007e20000100800 */
[----:B------:R-:W-:-:S03]  /*18230*/  FADD R99, R100, R99 ;  /* 0x0000006364637221 */ /* 0x000fc60000000000 */
[----:B------:R-:W3:Y:S04]  /*18240*/  LDL.LU R0, [R1+0x40] ;  /* 0x0000400001007983 */ /* 0x000ee80000300800 */
[----:B------:R3:W-:Y:S01]  /*18250*/  STL [R1+0x4a0], R99 ;  /* 0x0004a06301007387 */ /* 0x0007e20000100800 */
[----:B------:R-:W-:-:S03]  /*18260*/  FADD R6, R98, R6 ;  /* 0x0000000662067221 */ /* 0x000fc60000000000 */
[----:B0-----:R-:W3:Y:S04]  /*18270*/  LDL.LU R2, [R1+0x4ac] ;  /* 0x0004ac0001027983 */ /* 0x001ee80000300800 */
[----:B------:R0:W-:Y:S01]  /*18280*/  STL [R1+0x4a4], R6 ;  /* 0x0004a40601007387 */ /* 0x0001e20000100800 */
[----:B------:R-:W-:-:S03]  /*18290*/  FADD R8, R7, R8 ;  /* 0x0000000807087221 */ /* 0x000fc60000000000 */
[----:B------:R-:W3:Y:S04]  /*182a0*/  LDL.LU R3, [R1+0x44] ;  /* 0x0000440001037983 */ /* 0x000ee80000300800 */
[----:B------:R0:W-:Y:S04]  /*182b0*/  STL [R1+0x4a8], R8 ;  /* 0x0004a80801007387 */ /* 0x0001e80000100800 */
[----:B-1----:R-:W3:Y:S04]  /*182c0*/  LDL.LU R4, [R1+0x4b0] ;  /* 0x0004b00001047983 */ /* 0x002ee80000300800 */
[----:B------:R-:W3:Y:S04]  /*182d0*/  LDL.LU R5, [R1+0x48] ;  /* 0x0000480001057983 */ /* 0x000ee80000300800 */
        /* <DEDUP_REMOVED lines=54> */
[----:B0-----:R-:W3:Y:S04]  /*18640*/  LDL.LU R6, [R1+0x520] ;  /* 0x0005200001067983 */ /* 0x001ee80000300800 */
[----:B------:R-:W3:Y:S04]  /*18650*/  LDL.LU R7, [R1+0xb8] ;  /* 0x0000b80001077983 */ /* 0x000ee80000300800 */
[----:B------:R-:W3:Y:S01]  /*18660*/  LDL.LU R8, [R1+0x524] ;  /* 0x0005240001087983 */ /* 0x000ee20000300800 */
[----:B------:R-:W-:-:S05]  /*18670*/  FADD R2, R0, R2 ;  /* 0x0000000200027221 */ /* 0x000fca0000000000 */
[----:B------:R0:W-:Y:S01]  /*18680*/  STL [R1+0x4ac], R2 ;  /* 0x0004ac0201007387 */ /* 0x0001e20000100800 */
[----:B------:R-:W-:Y:S01]  /*18690*/  FADD R4, R3, R4 ;  /* 0x0000000403047221 */ /* 0x000fe20000000000 */
[----:B----4-:R-:W-:-:S04]  /*186a0*/  FADD R151, R5, R151 ;  /* 0x0000009705977221 */ /* 0x010fc80000000000 */
        /* <DEDUP_REMOVED lines=121> */
[----:B------:R-:W-:Y:S01]  /*18e40*/  STL [R1+0x528], R2 ;  /* 0x0005280201007387 */ /* 0x000fe20000100800 */
[----:B------:R-:W-:Y:S01]  /*18e50*/  FADD R4, R3, R4 ;  /* 0x0000000403047221 */ /* 0x000fe20000000000 */
[----:B----4-:R-:W-:-:S04]  /*18e60*/  FADD R151, R5, R151 ;  /* 0x0000009705977221 */ /* 0x010fc80000000000 */
        /* <DEDUP_REMOVED lines=37> */
[----:B--2---:R-:W-:-:S03]  /*190c0*/  FADD R113, R114, R113 ;  /* 0x0000007172717221 */ /* 0x004fc60000000000 */
[----:B------:R-:W-:Y:S01]  /*190d0*/  STL [R1+0x578], R115 ;  /* 0x0005787301007387 */ /* 0x000fe20000100800 */
[----:B------:R-:W-:-:S03]  /*190e0*/  FADD R111, R112, R111 ;  /* 0x0000006f706f7221 */ /* 0x000fc60000000000 */
[----:B------:R-:W-:Y:S01]  /*190f0*/  STL [R1+0x57c], R113 ;  /* 0x00057c7101007387 */ /* 0x000fe20000100800 */
[----:B------:R-:W-:-:S03]  /*19100*/  FADD R109, R110, R109 ;  /* 0x0000006d6e6d7221 */ /* 0x000fc60000000000 */
[----:B------:R-:W-:Y:S01]  /*19110*/  STL [R1+0x580], R111 ;  /* 0x0005806f01007387 */ /* 0x000fe20000100800 */
[----:B---3--:R-:W-:-:S03]  /*19120*/  FADD R107, R108, R107 ;  /* 0x0000006b6c6b7221 */ /* 0x008fc60000000000 */
[----:B------:R-:W-:Y:S01]  /*19130*/  STL [R1+0x584], R109 ;  /* 0x0005846d01007387 */ /* 0x000fe20000100800 */
[----:B------:R-:W-:-:S03]  /*19140*/  FADD R105, R106, R105 ;  /* 0x000000696a697221 */ /* 0x000fc60000000000 */
[----:B------:R-:W-:Y:S01]  /*19150*/  STL [R1+0x588], R107 ;  /* 0x0005886b01007387 */ /* 0x000fe20000100800 */
[----:B------:R-:W-:-:S03]  /*19160*/  FADD R103, R104, R103 ;  /* 0x0000006768677221 */ /* 0x000fc60000000000 */
[----:B------:R-:W-:Y:S01]  /*19170*/  STL [R1+0x58c], R105 ;  /* 0x00058c6901007387 */ /* 0x000fe20000100800 */
[----:B------:R-:W-:-:S03]  /*19180*/  FADD R101, R102, R101 ;  /* 0x0000006566657221 */ /* 0x000fc60000000000 */
[----:B------:R-:W-:Y:S04]  /*19190*/  STL [R1+0x590], R103 ;  /* 0x0005906701007387 */ /* 0x000fe80000100800 */
[----:B------:R-:W-:Y:S01]  /*191a0*/  STL [R1+0x594], R101 ;  /* 0x0005946501007387 */ /* 0x000fe20000100800 */
[----:B------:R-:W-:Y:S01]  /*191b0*/  FADD R99, R100, R99 ;  /* 0x0000006364637221 */ /* 0x000fe20000000000 */
[----:B------:R-:W-:Y:S02]  /*191c0*/  FADD R6, R98, R6 ;  /* 0x0000000662067221 */ /* 0x000fe40000000000 */
[----:B------:R-:W2:Y:S04]  /*191d0*/  LDL.LU R98, [R1+0x138] ;  /* 0x0001380001627983 */ /* 0x000ea80000300800 */
[----:B------:R0:W-:Y:S01]  /*191e0*/  STL [R1+0x598], R99 ;  /* 0x0005986301007387 */ /* 0x0001e20000100800 */
[----:B------:R-:W-:-:S03]  /*191f0*/  FADD R8, R7, R8 ;  /* 0x0000000807087221 */ /* 0x000fc60000000000 */
[----:B0-----:R-:W2:Y:S04]  /*19200*/  LDL.LU R99, [R1+0x5a4] ;  /* 0x0005a40001637983 */ /* 0x001ea80000300800 */
[----:B------:R0:W-:Y:S04]  /*19210*/  STL [R1+0x59c], R6 ;  /* 0x00059c0601007387 */ /* 0x0001e80000100800 */
[----:B------:R-:W3:Y:S04]  /*19220*/  LDL.LU R100, [R1+0x13c] ;  /* 0x00013c0001647983 */ /* 0x000ee80000300800 */
[----:B------:R1:W-:Y:S04]  /*19230*/  STL [R1+0x5a0], R8 ;  /* 0x0005a00801007387 */ /* 0x0003e80000100800 */
[----:B------:R-:W3:Y:S04]  /*19240*/  LDL.LU R101, [R1+0x5a8] ;  /* 0x0005a80001657983 */ /* 0x000ee80000300800 */
        /* <DEDUP_REMOVED lines=57> */
[----:B-1----:R-:W4:Y:S01]  /*195e0*/  LDL.LU R8, [R1+0x61c] ;  /* 0x00061c0001087983 */ /* 0x002f220000300800 */
[----:B--2---:R-:W-:-:S03]  /*195f0*/  FADD R99, R98, R99 ;  /* 0x0000006362637221 */ /* 0x004fc60000000000 */
[----:B------:R-:W2:Y:S04]  /*19600*/  LDL.LU R98, [R1+0x968] ;  /* 0x0009680001627983 */ /* 0x000ea80000300800 */
[----:B------:R0:W-:Y:S01]  /*19610*/  STL [R1+0x5a4], R99 ;  /* 0x0005a46301007387 */ /* 0x0001e20000100800 */
[----:B---3--:R-:W-:-:S03]  /*19620*/  FADD R101, R100, R101 ;  /* 0x0000006564657221 */ /* 0x008fc60000000000 */
[----:B0-----:R-:W3:Y:S04]  /*19630*/  LDL.LU R99, [R1+0x964] ;  /* 0x0009640001637983 */ /* 0x001ee80000300800 */
[----:B------:R-:W3:Y:S01]  /*19640*/  LDL.LU R100, [R1+0x960] ;  /* 0x0009600001647983 */ /* 0x000ee20000300800 */
[----:B----4-:R-:W-:-:S03]  /*19650*/  FADD R103, R102, R103 ;  /* 0x0000006766677221 */ /* 0x010fc60000000000 */
[----:B------:R0:W-:Y:S01]  /*19660*/  STL [R1+0x5a8], R101 ;  /* 0x0005a86501007387 */ /* 0x0001e20000100800 */
[----:B------:R-:W-:-:S03]  /*19670*/  FADD R105, R104, R105 ;  /* 0x0000006968697221 */ /* 0x000fc60000000000 */
[----:B0-----:R-:W4:Y:S04]  /*19680*/  LDL.LU R101, [R1+0x95c] ;  /* 0x00095c0001657983 */ /* 0x001f280000300800 */
[----:B------:R-:W4:Y:S01]  /*19690*/  LDL.LU R102, [R1+0x958] ;  /* 0x0009580001667983 */ /* 0x000f220000300800 */
[----:B------:R-:W-:-:S03]  /*196a0*/  FADD R107, R106, R107 ;  /* 0x0000006b6a6b7221 */ /* 0x000fc60000000000 */
[----:B------:R0:W-:Y:S01]  /*196b0*/  STL [R1+0x5ac], R103 ;  /* 0x0005ac6701007387 */ /* 0x0001e20000100800 */
[----:B------:R-:W-:-:S03]  /*196c0*/  FADD R109, R108, R109 ;  /* 0x0000006d6c6d7221 */ /* 0x000fc60000000000 */
[----:B0-----:R-:W4:Y:S04]  /*196d0*/  LDL.LU R103, [R1+0x954] ;  /* 0x0009540001677983 */ /* 0x001f280000300800 */
[----:B------:R-:W4:Y:S04]  /*196e0*/  LDL.LU R104, [R1+0x950] ;  /* 0x0009500001687983 */ /* 0x000f280000300800 */
[----:B------:R0:W-:Y:S01]  /*196f0*/  STL [R1+0x5b0], R105 ;  /* 0x0005b06901007387 */ /* 0x0001e20000100800 */
[----:B------:R-:W-:Y:S01]  /*19700*/  FADD R111, R110, R111 ;  /* 0x0000006f6e6f7221 */ /* 0x000fe20000000000 */
        /* <DEDUP_REMOVED lines=27> */
[----:B------:R-:W-:Y:S01]  /*198c0*/  FADD R147, R148, R147 ;  /* 0x0000009394937221 */ /* 0x000fe20000000000 */
[----:B------:R-:W-:Y:S01]  /*198d0*/  FADD R145, R146, R145 ;  /* 0x0000009192917221 */ /* 0x000fe20000000000 */
        /* <DEDUP_REMOVED lines=13> */
[----:B------:R-:W-:Y:S04]  /*199b0*/  STL [R1+0x5d4], R2 ;  /* 0x0005d40201007387 */ /* 0x000fe80000100800 */
[----:B------:R-:W-:Y:S04]  /*199c0*/  STL [R1+0x5d8], R4 ;  /* 0x0005d80401007387 */ /* 0x000fe80000100800 */
        /* <DEDUP_REMOVED lines=13> */
[----:B------:R-:W-:Y:S04]  /*19aa0*/  STL [R1+0x5fc], R135 ;  /* 0x0005fc8701007387 */ /* 0x000fe80000100800 */
[----:B------:R-:W-:Y:S01]  /*19ab0*/  STL [R1+0x600], R133 ;  /* 0x0006008501007387 */ /* 0x000fe20000100800 */
[----:B------:R-:W-:-:S03]  /*19ac0*/  FADD R6, R122, R6 ;  /* 0x000000067a067221 */ /* 0x000fc60000000000 */
[----:B------:R-:W-:Y:S04]  /*19ad0*/  STL [R1+0x604], R131 ;  /* 0x0006048301007387 */ /* 0x000fe80000100800 */
[----:B------:R-:W-:Y:S04]  /*19ae0*/  STL [R1+0x608], R129 ;  /* 0x0006088101007387 */ /* 0x000fe80000100800 */
[----:B------:R-:W-:Y:S04]  /*19af0*/  STL [R1+0x60c], R127 ;  /* 0x00060c7f01007387 */ /* 0x000fe80000100800 */
[----:B------:R-:W-:Y:S04]  /*19b00*/  STL [R1+0x610], R125 ;  /* 0x0006107d01007387 */ /* 0x000fe80000100800 */
[----:B------:R-:W2:Y:S04]  /*19b10*/  LDL.LU R122, [R1+0x1b4] ;  /* 0x0001b400017a7983 */ /* 0x000ea80000300800 */
[----:B------:R0:W-:Y:S04]  /*19b20*/  STL [R1+0x614], R123 ;  /* 0x0006147b01007387 */ /* 0x0001e80000100800 */
[----:B------:R-:W2:Y:S01]  /*19b30*/  LDL.LU R3, [R1+0x620] ;  /* 0x0006200001037983 */ /* 0x000ea20000300800 */
[----:B------:R-:W-:-:S03]  /*19b40*/  FADD R8, R7, R8 ;  /* 0x0000000807087221 */ /* 0x000fc60000000000 */
[----:B------:R1:W-:Y:S04]  /*19b50*/  STL [R1+0x618], R6 ;  /* 0x0006180601007387 */ /* 0x0003e80000100800 */
[----:B0-----:R-:W3:Y:S04]  /*19b60*/  LDL.LU R123, [R1+0x1b8] ;  /* 0x0001b800017b7983 */ /* 0x001ee80000300800 */
[----:B------:R0:W-:Y:S04]  /*19b70*/  STL [R1+0x61c], R8 ;  /* 0x00061c0801007387 */ /* 0x0001e80000100800 */
[----:B-1----:R-:W3:Y:S04]  /*19b80*/  LDL.LU R6, [R1+0x624] ;  /* 0x0006240001067983 */ /* 0x002ee80000300800 */
[----:B------:R-:W4:Y:S04]  /*19b90*/  LDL.LU R124, [R1+0x1bc] ;  /* 0x0001bc00017c7983 */ /* 0x000f280000300800 */
[----:B------:R-:W4:Y:S04]  /*19ba0*/  LDL.LU R7, [R1+0x628] ;  /* 0x0006280001077983 */ /* 0x000f280000300800 */
[----:B------:R-:W4:Y:S04]  /*19bb0*/  LDL.LU R125, [R1+0x1c0] ;  /* 0x0001c000017d7983 */ /* 0x000f280000300800 */
[----:B0-----:R-:W4:Y:S04]  /*19bc0*/  LDL.LU R8, [R1+0x62c] ;  /* 0x00062c0001087983 */ /* 0x001f280000300800 */
        /* <DEDUP_REMOVED lines=32> */
[----:B------:R0:W-:Y:S04]  /*19dd0*/  STL [R1+0x620], R3 ;  /* 0x0006200301007387 */ /* 0x0001e80000100800 */
[----:B0-----:R-:W2:Y:S01]  /*19de0*/  LDL.LU R3, [R1+0x66c] ;  /* 0x00066c0001037983 */ /* 0x001ea20000300800 */
[----:B---3--:R-:W-:-:S03]  /*19df0*/  FADD R6, R123, R6 ;  /* 0x000000067b067221 */ /* 0x008fc60000000000 */
[----:B------:R-:W3:Y:S01]  /*19e00*/  LDL.LU R123, [R1+0x904] ;  /* 0x00090400017b7983 */ /* 0x000ee20000300800 */
[----:B----4-:R-:W-:-:S03]  /*19e10*/  FADD R7, R124, R7 ;  /* 0x000000077c077221 */ /* 0x010fc60000000000 */
[----:B------:R0:W-:Y:S01]  /*19e20*/  STL [R1+0x624], R6 ;  /* 0x0006240601007387 */ /* 0x0001e20000100800 */
[----:B------:R-:W-:-:S03]  /*19e30*/  FADD R8, R125, R8 ;  /* 0x000000087d087221 */ /* 0x000fc60000000000 */
[----:B0-----:R-:W4:Y:S04]  /*19e40*/  LDL.LU R6, [R1+0x670] ;  /* 0x0006700001067983 */ /* 0x001f280000300800 */
[----:B------:R-:W3:Y:S01]  /*19e50*/  LDL.LU R124, [R1+0x900] ;  /* 0x00090000017c7983 */ /* 0x000ee20000300800 */
[----:B------:R-:W-:-:S03]  /*19e60*/  FADD R127, R126, R127 ;  /* 0x0000007f7e7f7221 */ /* 0x000fc60000000000 */
[----:B------:R0:W-:Y:S01]  /*19e70*/  STL [R1+0x628], R7 ;  /* 0x0006280701007387 */ /* 0x0001e20000100800 */
[----:B------:R-:W-:-:S03]  /*19e80*/  FADD R129, R128, R129 ;  /* 0x0000008180817221 */ /* 0x000fc60000000000 */
[----:B0-----:R-:W3:Y:S04]  /*19e90*/  LDL.LU R7, [R1+0x674] ;  /* 0x0006740001077983 */ /* 0x001ee80000300800 */
[----:B------:R-:W3:Y:S04]  /*19ea0*/  LDL.LU R125, [R1+0x8fc] ;  /* 0x0008fc00017d7983 */ /* 0x000ee80000300800 */
[----:B------:R0:W-:Y:S01]  /*19eb0*/  STL [R1+0x62c], R8 ;  /* 0x00062c0801007387 */ /* 0x0001e20000100800 */
[----:B------:R-:W-:Y:S01]  /*19ec0*/  FADD R131, R130, R131 ;  /* 0x0000008382837221 */ /* 0x000fe20000000000 */
[----:B------:R-:W-:-:S02]  /*19ed0*/  FADD R133, R132, R133 ;  /* 0x0000008584857221 */ /* 0x000fc40000000000 */
[----:B0-----:R-:W3:Y:S04]  /*19ee0*/  LDL.LU R8, [R1+0x678] ;  /* 0x0006780001087983 */ /* 0x001ee80000300800 */
[----:B------:R-:W3:Y:S04]  /*19ef0*/  LDL.LU R126, [R1+0x8f8] ;  /* 0x0008f800017e7983 */ /* 0x000ee80000300800 */
[----:B------:R0:W-:Y:S01]  /*19f00*/  STL [R1+0x630], R127 ;  /* 0x0006307f01007387 */ /* 0x0001e20000100800 */
[----:B------:R-:W-:-:S03]  /*19f10*/  FADD R135, R134, R135 ;  /* 0x0000008786877221 */ /* 0x000fc60000000000 */
        /* <DEDUP_REMOVED lines=42> */
[----:B------:R0:W-:Y:S04]  /*1a1c0*/  STL [R1+0x65c], R150 ;  /* 0x00065c9601007387 */ /* 0x0001e80000100800 */
[----:B0-----:R-:W3:Y:S04]  /*1a1d0*/  LDL.LU R150, [R1+0x690] ;  /* 0x0006900001967983 */ /* 0x001ee80000300800 */
[----:B------:R-:W3:Y:S04]  /*1a1e0*/  LDL.LU R144, [R1+0x8b0] ;  /* 0x0008b00001907983 */ /* 0x000ee80000300800 */
[----:B------:R0:W-:Y:S04]  /*1a1f0*/  STL [R1+0x660], R151 ;  /* 0x0006609701007387 */ /* 0x0001e80000100800 */
[----:B0-----:R-:W3:Y:S04]  /*1a200*/  LDL.LU R151, [R1+0x694] ;  /* 0x0006940001977983 */ /* 0x001ee80000300800 */
[----:B------:R0:W-:Y:S01]  /*1a210*/  STL [R1+0x664], R5 ;  /* 0x0006640501007387 */ /* 0x0001e20000100800 */
[----:B--2---:R-:W-:-:S03]  /*1a220*/  FADD R3, R24, R3 ;  /* 0x0000000318037221 */ /* 0x004fc60000000000 */
[----:B0-----:R-:W2:Y:S04]  /*1a230*/  LDL.LU R5, [R1+0x698] ;  /* 0x0006980001057983 */ /* 0x001ea80000300800 */
[----:B------:R0:W-:Y:S04]  /*1a240*/  STL [R1+0x668], R4 ;  /* 0x0006680401007387 */ /* 0x0001e80000100800 */
[----:B0-----:R-:W2:Y:S04]  /*1a250*/  LDL.LU R4, [R1+0x69c] ;  /* 0x00069c0001047983 */ /* 0x001ea80000300800 */
[----:B------:R0:W-:Y:S04]  /*1a260*/  STL [R1+0x66c], R3 ;  /* 0x00066c0301007387 */ /* 0x0001e80000100800 */
[----:B0-----:R-:W2:Y:S04]  /*1a270*/  LDL.LU R3, [R1+0x6a0] ;  /* 0x0006a00001037983 */ /* 0x001ea80000300800 */
[----:B------:R-:W2:Y:S04]  /*1a280*/  LDL.LU R2, [R1+0x6a4] ;  /* 0x0006a40001027983 */ /* 0x000ea80000300800 */
[----:B------:R-:W2:Y:S01]  /*1a290*/  LDL.LU R0, [R1+0x6a8] ;  /* 0x0006a80001007983 */ /* 0x000ea20000300800 */
[----:B----4-:R-:W-:Y:S01]  /*1a2a0*/  FADD R6, R25, R6 ;  /* 0x0000000619067221 */ /* 0x010fe20000000000 */
[----:B---3--:R-:W-:-:S04]  /*1a2b0*/  FADD R7, R26, R7 ;  /* 0x000000071a077221 */ /* 0x008fc80000000000 */
[----:B------:R0:W-:Y:S01]  /*1a2c0*/  STL [R1+0x670], R6 ;  /* 0x0006700601007387 */ /* 0x0001e20000100800 */
[----:B------:R-:W-:-:S03]  /*1a2d0*/  FADD R8, R27, R8 ;  /* 0x000000081b087221 */ /* 0x000fc60000000000 */
[----:B------:R-:W3:Y:S04]  /*1a2e0*/  LDL.LU R27, [R1+0x6dc] ;  /* 0x0006dc00011b7983 */ /* 0x000ee80000300800 */
[----:B------:R1:W-:Y:S04]  /*1a2f0*/  STL [R1+0x674], R7 ;  /* 0x0006740701007387 */ /* 0x0003e80000100800 */
[----:B------:R-:W4:Y:S04]  /*1a300*/  LDL.LU R26, [R1+0x6e0] ;  /* 0x0006e000011a7983 */ /* 0x000f280000300800 */
[----:B------:R-:W4:Y:S04]  /*1a310*/  LDL.LU R25, [R1+0x6e4] ;  /* 0x0006e40001197983 */ /* 0x000f280000300800 */
[----:B------:R1:W-:Y:S04]  /*1a320*/  STL [R1+0x678], R8 ;  /* 0x0006780801007387 */ /* 0x0003e80000100800 */
[----:B------:R-:W4:Y:S04]  /*1a330*/  LDL.LU R24, [R1+0x6e8] ;  /* 0x0006e80001187983 */ /* 0x000f280000300800 */
[----:B0-----:R-:W4:Y:S04]  /*1a340*/  LDL.LU R6, [R1+0x6ec] ;  /* 0x0006ec0001067983 */ /* 0x001f280000300800 */
[----:B-1----:R-:W4:Y:S04]  /*1a350*/  LDL.LU R7, [R1+0x6f0] ;  /* 0x0006f00001077983 */ /* 0x002f280000300800 */
[----:B------:R-:W4:Y:S01]  /*1a360*/  LDL.LU R8, [R1+0x6f4] ;  /* 0x0006f40001087983 */ /* 0x000f220000300800 */
[----:B------:R-:W-:-:S05]  /*1a370*/  FADD R145, R28, R145 ;  /* 0x000000911c917221 */ /* 0x000fca0000000000 */
[----:B------:R0:W-:Y:S04]  /*1a380*/  STL [R1+0x67c], R145 ;  /* 0x00067c9101007387 */ /* 0x0001e80000100800 */
[----:B0-----:R-:W4:Y:S01]  /*1a390*/  LDL.LU R145, [R1+0x8ac] ;  /* 0x0008ac0001917983 */ /* 0x001f220000300800 */
[----:B------:R-:W-:-:S03]  /*1a3a0*/  FADD R146, R29, R146 ;  /* 0x000000921d927221 */ /* 0x000fc60000000000 */
[----:B------:R-:W4:Y:S04]  /*1a3b0*/  LDL.LU R28, [R1+0x6d8] ;  /* 0x0006d800011c7983 */ /* 0x000f280000300800 */
        /* <DEDUP_REMOVED lines=20> */
[----:B------:R0:W-:Y:S01]  /*1a500*/  STL [R1+0x694], R151 ;  /* 0x0006949701007387 */ /* 0x0001e20000100800 */
[----:B--2---:R-:W-:-:S03]  /*1a510*/  FADD R5, R35, R5 ;  /* 0x0000000523057221 */ /* 0x004fc60000000000 */
[----:B0-----:R-:W2:Y:S04]  /*1a520*/  LDL.LU R151, [R1+0x894] ;  /* 0x0008940001977983 */ /* 0x001ea80000300800 */
[----:B------:R-:W2:Y:S04]  /*1a530*/  LDL.LU R34, [R1+0x6c0] ;  /* 0x0006c00001227983 */ /* 0x000ea80000300800 */
[----:B------:R0:W-:Y:S01]  /*1a540*/  STL [R1+0x698], R5 ;  /* 0x0006980501007387 */ /* 0x0001e20000100800 */
[----:B------:R-:W-:-:S03]  /*1a550*/  FADD R4, R36, R4 ;  /* 0x0000000424047221 */ /* 0x000fc60000000000 */
[----:B0-----:R1:W5:Y:S04]  /*1a560*/  LDL.LU R5, [R1+0x890] ;  /* 0x0008900001057983 */ /* 0x0013680000300800 */
[----:B------:R-:W2:Y:S01]  /*1a570*/  LDL.LU R35, [R1+0x6bc] ;  /* 0x0006bc0001237983 */ /* 0x000ea20000300800 */
[----:B------:R-:W-:-:S03]  /*1a580*/  FADD R3, R37, R3 ;  /* 0x0000000325037221 */ /* 0x000fc60000000000 */
[----:B------:R0:W-:Y:S01]  /*1a590*/  STL [R1+0x69c], R4 ;  /* 0x00069c0401007387 */ /* 0x0001e20000100800 */
[----:B------:R-:W-:Y:S01]  /*1a5a0*/  FADD R2, R38, R2 ;  /* 0x0000000226027221 */ /* 0x000fe20000000000 */
[----:B------:R-:W-:Y:S02]  /*1a5b0*/  FADD R0, R39, R0 ;  /* 0x0000000027007221 */ /* 0x000fe40000000000 */
[----:B0-----:R1:W5:Y:S04]  /*1a5c0*/  LDL.LU R4, [R1+0x88c] ;  /* 0x00088c0001047983 */ /* 0x0013680000300800 */
[----:B------:R-:W2:Y:S04]  /*1a5d0*/  LDL.LU R36, [R1+0x6b8] ;  /* 0x0006b80001247983 */ /* 0x000ea80000300800 */
[----:B------:R0:W-:Y:S04]  /*1a5e0*/  STL [R1+0x6a0], R3 ;  /* 0x0006a00301007387 */ /* 0x0001e80000100800 */
[----:B0-----:R1:W5:Y:S04]  /*1a5f0*/  LDL.LU R3, [R1+0x888] ;  /* 0x0008880001037983 */ /* 0x0013680000300800 */
[----:B------:R-:W2:Y:S04]  /*1a600*/  LDL.LU R37, [R1+0x6b4] ;  /* 0x0006b40001257983 */ /* 0x000ea80000300800 */
[----:B------:R0:W-:Y:S04]  /*1a610*/  STL [R1+0x6a4], R2 ;  /* 0x0006a40201007387 */ /* 0x0001e80000100800 */
[----:B0-----:R1:W5:Y:S04]  /*1a620*/  LDL.LU R2, [R1+0x884] ;  /* 0x0008840001027983 */ /* 0x0013680000300800 */
[----:B------:R-:W2:Y:S04]  /*1a630*/  LDL.LU R38, [R1+0x6b0] ;  /* 0x0006b00001267983 */ /* 0x000ea80000300800 */
[----:B------:R0:W-:Y:S04]  /*1a640*/  STL [R1+0x6a8], R0 ;  /* 0x0006a80001007387 */ /* 0x0001e80000100800 */
[----:B0-----:R1:W5:Y:S04]  /*1a650*/  LDL.LU R0, [R1+0x880] ;  /* 0x0008800001007983 */ /* 0x0013680000300800 */
[----:B------:R-:W2:Y:S01]  /*1a660*/  LDL.LU R39, [R1+0x6ac] ;  /* 0x0006ac0001277983 */ /* 0x000ea20000300800 */
[----:B---3--:R-:W-:Y:S01]  /*1a670*/  FADD R27, R52, R27 ;  /* 0x0000001b341b7221 */ /* 0x008fe20000000000 */
[----:B----4-:R-:W-:Y:S01]  /*1a680*/  FADD R26, R53, R26 ;  /* 0x0000001a351a7221 */ /* 0x010fe20000000000 */
        /* <DEDUP_REMOVED lines=11> */
[----:B--2---:R-:W-:Y:S01]  /*1a740*/  FADD R34, R45, R34 ;  /* 0x000000222d227221 */ /* 0x004fe20000000000 */
[----:B------:R-:W-:Y:S01]  /*1a750*/  FADD R35, R44, R35 ;  /* 0x000000232c237221 */ /* 0x000fe20000000000 */
[----:B------:R-:W-:Y:S01]  /*1a760*/  FADD R36, R43, R36 ;  /* 0x000000242b247221 */ /* 0x000fe20000000000 */
[----:B------:R-:W-:Y:S01]  /*1a770*/  FADD R37, R42, R37 ;  /* 0x000000252a257221 */ /* 0x000fe20000000000 */
[----:B------:R-:W-:Y:S01]  /*1a780*/  FADD R38, R41, R38 ;  /* 0x0000002629267221 */ /* 0x000fe20000000000 */
[----:B------:R-:W-:-:S05]  /*1a790*/  FADD R39, R40, R39 ;  /* 0x0000002728277221 */ /* 0x000fca0000000000 */
[----:B------:R0:W-:Y:S04]  /*1a7a0*/  STL [R1+0x6ac], R39 ;  /* 0x0006ac2701007387 */ /* 0x0001e80000100800 */
        /* <DEDUP_REMOVED lines=15> */
[----:B------:R-:W4:Y:S04]  /*1a8a0*/  LDL.LU R51, [R1+0x6f8] ;  /* 0x0006f80001337983 */ /* 0x000f280000300800 */
        /* <DEDUP_REMOVED lines=15> */
[----:B--2---:R-:W2:Y:S04]  /*1a9a0*/  LDL.LU R38, [R1+0x72c] ;  /* 0x00072c0001267983 */ /* 0x004ea80000300800 */
[----:B---3--:R-:W3:Y:S04]  /*1a9b0*/  LDL.LU R37, [R1+0x730] ;  /* 0x0007300001257983 */ /* 0x008ee80000300800 */
[----:B----4-:R-:W4:Y:S04]  /*1a9c0*/  LDL.LU R36, [R1+0x734] ;  /* 0x0007340001247983 */ /* 0x010f280000300800 */
        /* <DEDUP_REMOVED lines=258> */
[----:B------:R-:W-:Y:S01]  /*1b9f0*/  FADD R7, R150, R7 ;  /* 0x0000000796077221 */ /* 0x000fe20000000000 */
[----:B------:R-:W-:-:S05]  /*1ba00*/  FADD R8, R8, R151 ;  /* 0x0000009708087221 */ /* 0x000fca0000000000 */
[----:B------:R1:W-:Y:S04]  /*1ba10*/  STL [R1+0x868], R8 ;  /* 0x0008680801007387 */ /* 0x0003e80000100800 */
[----:B------:R1:W-:Y:S04]  /*1ba20*/  STL [R1+0x860], R6 ;  /* 0x0008600601007387 */ /* 0x0003e80000100800 */
[----:B------:R1:W-:Y:S02]  /*1ba30*/  STL [R1+0x864], R7 ;  /* 0x0008640701007387 */ /* 0x0003e40000100800 */
.L_x_28:
[----:B-1----:R-:W1:Y:S02]  /*1ba40*/  LDC R6, c[0x0][0x28c] ;  /* 0x0000a300ff067b82 */ /* 0x002e640000000800 */
[----:B-1----:R-:W-:-:S13]  /*1ba50*/  ISETP.GE.AND P0, PT, R6, 0x1, PT ;  /* 0x000000010600780c */ /* 0x002fda0003f06270 */
[----:B------:R-:W-:Y:S05]  /*1ba60*/  @!P0 BRA `(.L_x_29) ;  /* 0x0000000000488947 */ /* 0x000fea0003800000 */
[----:B------:R-:W-:-:S06]  /*1ba70*/  UISETP.NE.AND UP0, UPT, UR22, 0x3, UPT ;  /* 0x000000031600788c */ /* 0x000fcc000bf05270 */
[----:B------:R-:W-:-:S13]  /*1ba80*/  PLOP3.LUT P0, PT, PT, PT, UP0, 0x80, 0x0 ;  /* 0x000000000000781c */ /* 0x000fda0003f0f008 */
[----:B------:R-:W-:Y:S05]  /*1ba90*/  @!P0 BRA `(.L_x_30) ;  /* 0x0000000000048947 */ /* 0x000fea0003800000 */
[----:B------:R-:W-:Y:S01]  /*1baa0*/  BPT.TRAP 0x1 ;  /* 0x000000040000795c */ /* 0x000fe20000300000 */
.L_x_30:
[----:B------:R-:W-:-:S04]  /*1bab0*/  UISETP.LT.AND UP0, UPT, UR10, 0x1, UPT ;  /* 0x000000010a00788c */ /* 0x000fc8000bf01270 */
[----:B------:R-:W-:Y:S02]  /*1bac0*/  USEL UR8, UR10, 0x1, UP0 ;  /* 0x000000010a087887 */ /* 0x000fe40008000000 */
[----:B------:R-:W-:Y:S02]  /*1bad0*/  UISETP.GT.U32.AND UP0, UPT, UR13, 0x1, UPT ;  /* 0x000000010d00788c */ /* 0x000fe4000bf04070 */
[----:B------:R-:W-:-:S04]  /*1bae0*/  UIADD3 UR8, UR5, UR10, -UR8 ;  /* 0x0000000a05087290 */ /* 0x000fc8000fffe808 */
[----:B------:R-:W-:Y:S01]  /*1baf0*/  UIMAD.WIDE.U32 UR6, UR8, -0x33333333, URZ ;  /* 0xcccccccd080678a5 */ /* 0x000fe2000f8e003f */
[----:B------:R-:W-:-:S03]  /*1bb00*/  PLOP3.LUT P0, PT, PT, PT, UP0, 0x80, 0x0 ;  /* 0x000000000000781c */ /* 0x000fc60003f0f008 */
[----:B------:R-:W-:-:S04]  /*1bb10*/  USHF.R.U32.HI UR6, URZ, 0x2, UR7 ;  /* 0x000000023f067899 */ /* 0x000fc80008011607 */
[----:B------:R-:W-:-:S04]  /*1bb20*/  UIMAD UR8, UR6, -0x5, UR8 ;  /* 0xfffffffb060878a4 */ /* 0x000fc8000f8e0208 */
[----:B------:R-:W-:-:S04]  /*1bb30*/  ULEA UR8, UR8, UR12, 0x3 ;  /* 0x0000000c08087291 */ /* 0x000fc8000f8e183f */
[----:B------:R-:W-:-:S04]  /*1bb40*/  UIADD3 UR8, UR8, 0x28, URZ ;  /* 0x0000002808087890 */ /* 0x000fc8000fffe03f */
[----:B------:R-:W-:-:S09]  /*1bb50*/  UPRMT UR8, URZ, 0x654, UR8 ;  /* 0x000006543f087896 */ /* 0x000fd20008000008 */
[----:B------:R-:W-:Y:S01]  /*1bb60*/  SYNCS.ARRIVE.TRANS64.RED.A1T0 RZ, [UR8], RZ ;  /* 0x000000ffffff79a7 */ /* 0x000fe20008100408 */
[----:B------:R-:W-:Y:S05]  /*1bb70*/  @P0 BRA `(.L_x_29) ;  /* 0x0000000000040947 */ /* 0x000fea0003800000 */
[----:B------:R-:W-:Y:S01]  /*1bb80*/  BPT.TRAP 0x1 ;  /* 0x000000040000795c */ /* 0x000fe20000300000 */
.L_x_29:
[----:B------:R-:W3:Y:S01]  /*1bb90*/  LDL.LU R26, [R1+0x86c] ;  /* 0x00086c00011a7983 */ /* 0x000ee20000300800 */
[----:B------:R-:W1:Y:S01]  /*1bba0*/  LDC R27, c[0x0][0x288] ;  /* 0x0000a200ff1b7b82 */ /* 0x000e620000000800 */
[----:B------:R-:W4:Y:S01]  /*1bbb0*/  S2R R6, SR_TID.X ;  /* 0x0000000000067919 */ /* 0x000f220000002100 */
[----:B------:R-:W-:Y:S02]  /*1bbc0*/  UISETP.GE.U32.AND UP1, UPT, UR10, 0x5, UPT ;  /* 0x000000050a00788c */ /* 0x000fe4000bf26070 */
[----:B------:R-:W-:Y:S01]  /*1bbd0*/  UIADD3 UR5, UR10, UR5, URZ ;  /* 0x000000050a057290 */ /* 0x000fe2000fffe03f */
[----:B------:R-:W2:Y:S01]  /*1bbe0*/  LDL.LU R28, [R1+0x870] ;  /* 0x00087000011c7983 */ /* 0x000ea20000300800 */
[----:B------:R-:W-:Y:S01]  /*1bbf0*/  USHF.R.S32.HI UR11, URZ, 0x1f, UR9 ;  /* 0x0000001f3f0b7899 */ /* 0x000fe20008011409 */
[----:B------:R-:W-:Y:S01]  /*1bc00*/  ULDC UR6, c[0x0][0x284] ;  /* 0x0000a10000067ab9 */ /* 0x000fe20000000800 */
[----:B------:R-:W-:Y:S01]  /*1bc10*/  ULDC.64 UR16, c[0x0][0x5d0] ;  /* 0x0001740000107ab9 */ /* 0x000fe20000000a00 */
[--C-:B----4-:R-:W-:Y:S01]  /*1bc20*/  SHF.R.U32.HI R25, RZ, 0x7, R6.reuse ;  /* 0x00000007ff197819 */ /* 0x110fe20000011606 */
[----:B------:R-:W-:Y:S01]  /*1bc30*/  IMAD.SHL.U32 R24, R6, 0x2, RZ ;  /* 0x0000000206187824 */ /* 0x000fe200078e00ff */
[----:B------:R-:W-:-:S02]  /*1bc40*/  SHF.R.U32.HI R7, RZ, 0x2, R6 ;  /* 0x00000002ff077819 */ /* 0x000fc40000011606 */
[----:B------:R-:W-:Y:S02]  /*1bc50*/  LOP3.LUT R25, R25, 0x1, RZ, 0xc0, !PT ;  /* 0x0000000119197812 */ /* 0x000fe400078ec0ff */
[----:B------:R-:W-:Y:S02]  /*1bc60*/  LOP3.LUT R34, R6, 0x60, RZ, 0xc0, !PT ;  /* 0x0000006006227812 */ /* 0x000fe400078ec0ff */
[----:B------:R-:W-:Y:S01]  /*1bc70*/  LOP3.LUT R7, R7, 0x7, RZ, 0xc0, !PT ;  /* 0x0000000707077812 */ /* 0x000fe200078ec0ff */
[----:B0-----:R-:W-:Y:S01]  /*1bc80*/  IMAD.SHL.U32 R8, R25, 0x40, RZ ;  /* 0x0000004019087824 */ /* 0x001fe200078e00ff */
[----:B------:R-:W-:Y:S02]  /*1bc90*/  LOP3.LUT R24, R24, 0x6, RZ, 0xc0, !PT ;  /* 0x0000000618187812 */ /* 0x000fe400078ec0ff */
[----:B------:R-:W-:Y:S02]  /*1bca0*/  LOP3.LUT R6, R6, 0x3, RZ, 0xc0, !PT ;  /* 0x0000000306067812 */ /* 0x000fe400078ec0ff */
[----:B------:R-:W-:-:S02]  /*1bcb0*/  SHF.R.U32.HI R34, RZ, 0x1, R34 ;  /* 0x00000001ff227819 */ /* 0x000fc40000011622 */
[----:B------:R-:W-:Y:S01]  /*1bcc0*/  LOP3.LUT R8, R8, 0x40, R7, 0xe2, !PT ;  /* 0x0000004008087812 */ /* 0x000fe200078ee207 */
[----:B-1----:R-:W-:Y:S01]  /*1bcd0*/  IMAD R6, R6, -0x2, R27 ;  /* 0xfffffffe06067824 */ /* 0x002fe200078e021b */
[----:B------:R-:W-:Y:S01]  /*1bce0*/  IADD3 R7, RZ, -R34, -R7 ;  /* 0x80000022ff077210 */ /* 0x000fe20007ffe807 */
[----:B------:R-:W-:-:S04]  /*1bcf0*/  UISETP.GT.U32.AND UP0, UPT, UR5, 0x4, UPT ;  /* 0x000000040500788c */ /* 0x000fc8000bf04070 */
[----:B------:R-:W-:Y:S01]  /*1bd00*/  IMAD R7, R25, -0x40, R7 ;  /* 0xffffffc019077824 */ /* 0x000fe200078e0207 */
[----:B------:R-:W-:Y:S02]  /*1bd10*/  UIMAD UR8, UR11, UR16, URZ ;  /* 0x000000100b0872a4 */ /* 0x000fe4000f8e023f */
[----:B------:R-:W-:Y:S02]  /*1bd20*/  UISETP.LT.U32.AND UP0, UPT, UR10, 0x5, UP0 ;  /* 0x000000050a00788c */ /* 0x000fe40008701070 */
[----:B------:R-:W-:Y:S01]  /*1bd30*/  UIMAD UR8, UR9, UR17, UR8 ;  /* 0x00000011090872a4 */ /* 0x000fe2000f8e0208 */
[----:B---3--:R-:W-:Y:S01]  /*1bd40*/  PRMT R24, R24, 0x6540, R26 ;  /* 0x0000654018187816 */ /* 0x008fe2000000001a */
[----:B------:R-:W-:Y:S02]  /*1bd50*/  IMAD.SHL.U32 R26, R26, 0x100, RZ ;  /* 0x000001001a1a7824 */ /* 0x000fe400078e00ff */
[----:B--2---:R-:W-:-:S03]  /*1bd60*/  IMAD.WIDE R36, R28, 0x180, RZ ;  /* 0x000001801c247825 */ /* 0x004fc600078e02ff */
[----:B------:R-:W-:Y:S02]  /*1bd70*/  ISETP.GE.AND P0, PT, R26, R27, PT ;  /* 0x0000001b1a00720c */ /* 0x000fe40003f06270 */
[----:B------:R-:W-:Y:S01]  /*1bd80*/  LOP3.LUT R34, R36, R8, R34, 0xfe, !PT ;  /* 0x0000000824227212 */ /* 0x000fe200078efe22 */
[----:B------:R-:W-:Y:S02]  /*1bd90*/  IMAD.MOV.U32 R8, RZ, RZ, -0x1 ;  /* 0xffffffffff087424 */ /* 0x000fe400078e00ff */
[----:B------:R-:W-:Y:S02]  /*1bda0*/  IMAD.IADD R26, R6, 0x1, -R26 ;  /* 0x00000001061a7824 */ /* 0x000fe400078e0a1a */
[----:B------:R-:W-:Y:S01]  /*1bdb0*/  IMAD R6, R28, 0x180, RZ ;  /* 0x000001801c067824 */ /* 0x000fe200078e02ff */
[----:B------:R0:W-:Y:S01]  /*1bdc0*/  STL [R1+0xdc], R8 ;  /* 0x0000dc0801007387 */ /* 0x0001e20000100800 */
[----:B------:R-:W-:-:S03]  /*1bdd0*/  SHF.R.S32.HI R25, RZ, 0x1f, R24 ;  /* 0x0000001fff197819 */ /* 0x000fc60000011418 */
[C---:B------:R-:W-:Y:S02]  /*1bde0*/  IADD3 R27, -R6.reuse, UR6, R7 ;  /* 0x00000006061b7c10 */ /* 0x040fe4000fffe107 */
[----:B------:R-:W-:Y:S01]  /*1bdf0*/  ISETP.GE.OR P0, PT, R6, UR6, P0 ;  /* 0x0000000606007c0c */ /* 0x000fe20008706670 */
[----:B------:R-:W-:Y:S01]  /*1be00*/  @UP1 UIMAD.WIDE.U32 UR6, UR5, -0x33333333, URZ ;  /* 0xcccccccd050618a5 */ /* 0x000fe2000f8e003f */
[----:B------:R-:W-:Y:S01]  /*1be10*/  IMAD.U32 R6, RZ, RZ, UR16 ;  /* 0x00000010ff067e24 */ /* 0x000fe2000f8e00ff */
[----:B------:R-:W-:Y:S02]  /*1be20*/  ULDC.64 UR16, c[0x0][0x5c8] ;  /* 0x0001720000107ab9 */ /* 0x000fe40000000a00 */
[----:B------:R-:W-:Y:S01]  /*1be30*/  @UP1 USHF.R.U32.HI UR6, URZ, 0x2, UR7 ;  /* 0x000000023f061899 */ /* 0x000fe20008011607 */
[----:B------:R-:W-:Y:S01]  /*1be40*/  IMAD.WIDE.U32 R6, R6, UR9, R24 ;  /* 0x0000000906067c25 */ /* 0x000fe2000f8e0018 */
[----:B------:R-:W-:-:S03]  /*1be50*/  USEL UR7, URZ, 0x1, !UP0 ;  /* 0x000000013f077887 */ /* 0x000fc6000c000000 */
[----:B------:R-:W-:Y:S01]  /*1be60*/  VIADD R7, R7, UR8 ;  /* 0x0000000807077c36 */ /* 0x000fe20008000000 */
[----:B------:R-:W-:Y:S01]  /*1be70*/  ULOP3.LUT UR4, UR4, UR7, URZ, 0x3c, !UPT ;  /* 0x0000000704047292 */ /* 0x000fe2000f8e3c3f */
[----:B------:R-:W-:Y:S02]  /*1be80*/  IMAD R29, R37, UR16, RZ ;  /* 0x00000010251d7c24 */ /* 0x000fe4000f8e02ff */
[----:B------:R-:W-:Y:S01]  /*1be90*/  IMAD.WIDE.U32 R6, R34, UR16, R6 ;  /* 0x0000001022067c25 */ /* 0x000fe2000f8e0006 */
[----:B------:R-:W-:-:S03]  /*1bea0*/  @UP1 ULOP3.LUT UR4, UR4, 0x1, UR6, 0x78, !UPT ;  /* 0x0000000104041892 */ /* 0x000fc6000f8e7806 */
[----:B------:R-:W-:Y:S01]  /*1beb0*/  IMAD R29, R34, UR17, R29 ;  /* 0x00000011221d7c24 */ /* 0x000fe2000f8e021d */
[----:B0-----:R-:W-:Y:S08]  /*1bec0*/  @P0 BRA `(.L_x_31) ;  /* 0x0000025400ec0947 */ /* 0x001ff00003800000 */
[----:B------:R-:W-:Y:S01]  /*1bed0*/  FSETP.NEU.AND P0, PT, RZ, UR21, PT ;  /* 0x00000015ff007c0b */ /* 0x000fe2000bf0d000 */
[----:B------:R-:W-:Y:S01]  /*1bee0*/  BSSY B0, `(.L_x_31) ;  /* 0x0002579000007945 */ /* 0x000fe20003800000 */
[----:B------:R-:W-:-:S11]  /*1bef0*/  IMAD.IADD R29, R7, 0x1, R29 ;  /* 0x00000001071d7824 */ /* 0x000fd600078e021d */
[----:B------:R-:W-:Y:S05]  /*1bf00*/  @!P0 BRA `(.L_x_32) ;  /* 0x0000015c00688947 */ /* 0x000fea0003800000 */
[----:B------:R-:W-:Y:S01]  /*1bf10*/  ULDC.64 UR6, c[0x0][0x5b8] ;  /* 0x00016e0000067ab9 */ /* 0x000fe20000000a00 */
[----:B------:R-:W-:Y:S01]  /*1bf20*/  ISETP.GE.AND P1, PT, R27, 0x1, PT ;  /* 0x000000011b00780c */ /* 0x000fe20003f26270 */
[----:B------:R-:W-:Y:S01]  /*1bf30*/  IMAD.U32 R8, RZ, RZ, UR6 ;  /* 0x00000006ff087e24 */ /* 0x000fe2000f8e00ff */
[----:B------:R-:W-:Y:S01]  /*1bf40*/  UIMAD UR6, UR11, UR6, URZ ;  /* 0x000000060b0672a4 */ /* 0x000fe2000f8e023f */
[----:B------:R-:W2:Y:S01]  /*1bf50*/  LDL.LU R39, [R1+0x400] ;  /* 0x0004000001277983 */ /* 0x000ea20000300800 */
[----:B------:R-:W-:Y:S02]  /*1bf60*/  ULDC.64 UR16, c[0x0][0x5a8] ;  /* 0x00016a0000107ab9 */ /* 0x000fe40000000a00 */
[----:B------:R-:W-:Y:S02]  /*1bf70*/  UIMAD UR6, UR9, UR7, UR6 ;  /* 0x00000007090672a4 */ /* 0x000fe4000f8e0206 */
[----:B------:R-:W-:Y:S01]  /*1bf80*/  IMAD.WIDE.U32 R24, R8, UR9, R24 ;  /* 0x0000000908187c25 */ /* 0x000fe2000f8e0018 */
[C---:B------:R-:W-:Y:S01]  /*1bf90*/  ISETP.LT.OR P2, PT, R26.reuse, 0x1, !P1 ;  /* 0x000000011a00780c */ /* 0x040fe20004f41670 */
[----:B------:R-:W-:Y:S01]  /*1bfa0*/  ULDC.64 UR8, c[0x0][0x5b0] ;  /* 0x00016c0000087ab9 */ /* 0x000fe20000000a00 */
[----:B------:R-:W-:Y:S01]  /*1bfb0*/  ISETP.LT.OR P3, PT, R26, 0x2, !P1 ;  /* 0x000000021a00780c */ /* 0x000fe20004f61670 */
[----:B------:R-:W-:Y:S01]  /*1bfc0*/  IMAD.MOV.U32 R32, RZ, RZ, R24 ;  /* 0x000000ffff207224 */ /* 0x000fe200078e0018 */
[----:B------:R-:W3:Y:S01]  /*1bfd0*/  LDL.LU R38, [R1+0x404] ;  /* 0x0004040001267983 */ /* 0x000ee20000300800 */
[----:B------:R-:W-:Y:S01]  /*1bfe0*/  VIADD R33, R25, UR6 ;  /* 0x0000000619217c36 */ /* 0x000fe20008000000 */
[----:B------:R-:W-:Y:S01]  /*1bff0*/  ULDC.64 UR6, c[0x0][0x5c8] ;  /* 0x0001720000067ab9 */ /* 0x000fe20000000a00 */
[----:B------:R-:W-:Y:S01]  /*1c000*/  IMAD R8, R37, UR8, RZ ;  /* 0x0000000825087c24 */ /* 0x000fe2000f8e02ff */
[----:B------:R-:W4:Y:S01]  /*1c010*/  LDL.LU R35, [R1+0x408] ;  /* 0x0004080001237983 */ /* 0x000f220000300800 */
[----:B------:R-:W-:-:S04]  /*1c020*/  IMAD.WIDE.U32 R24, R34, UR8, R32 ;  /* 0x0000000822187c25 */ /* 0x000fc8000f8e0020 */
[----:B------:R-:W-:Y:S01]  /*1c030*/  IMAD R8, R34, UR9, R8 ;  /* 0x0000000922087c24 */ /* 0x000fe2000f8e0208 */
[----:B------:R-:W-:Y:S01]  /*1c040*/  IADD3 R24, P0, R24, UR16, RZ ;  /* 0x0000001018187c10 */ /* 0x000fe2000ff1e0ff */
[----:B------:R-:W0:Y:S03]  /*1c050*/  @!P2 LDC.64 R30, c[0x0][0x5c0] ;  /* 0x00017000ff1eab82 */ /* 0x000e260000000a00 */
[--C-:B------:R-:W-:Y:S02]  /*1c060*/  IADD3.X R25, R25, UR17, R8.reuse, P0, !PT ;  /* 0x0000001119197c10 */ /* 0x100fe400087fe408 */
[----:B------:R-:W-:-:S06]  /*1c070*/  PRMT R8, RZ, 0x7610, R8 ;  /* 0x00007610ff087816 */ /* 0x000fcc0000000008 */
[----:B------:R-:W2:Y:S02]  /*1c080*/  @!P2 LDG.E.U8 R8, desc[UR14][R24.64] ;  /* 0x0000000e1808a981 */ /* 0x000ea4000c1e1100 */
[----:B--2---:R-:W-:-:S04]  /*1c090*/  LOP3.LUT R8, R8, 0xff, RZ, 0xc0, !PT ;  /* 0x000000ff08087812 */ /* 0x004fc800078ec0ff */
[----:B------:R-:W-:-:S05]  /*1c0a0*/  F2FP.F16.E4M3.UNPACK_B R8, R8 ;  /* 0x00000008ff08723e */ /* 0x000fca00020006ff */
[----:B------:R-:W-:-:S05]  /*1c0b0*/  HADD2.F32 R8, -RZ, R8.H0_H0 ;  /* 0x20000008ff087230 */ /* 0x000fca0000004100 */
[----:B------:R-:W-:-:S04]  /*1c0c0*/  FMUL R8, R8, UR21 ;  /* 0x0000001508087c20 */ /* 0x000fc80008400000 */
[----:B------:R-:W-:Y:S01]  /*1c0d0*/  FFMA R28, R9, UR20, R8 ;  /* 0x00000014091c7c23 */ /* 0x000fe20008000008 */
[----:B0-----:R-:W-:-:S04]  /*1c0e0*/  @!P2 IADD3 R8, P0, R6, R30, RZ ;  /* 0x0000001e0608a210 */ /* 0x001fc80007f1e0ff */
[----:B------:R-:W-:Y:S01]  /*1c0f0*/  F2FP.SATFINITE.E4M3.F32.PACK_AB_MERGE_C R28, RZ, R28, RZ ;  /* 0x0000001cff1c723e */ /* 0x000fe200048070ff */
[----:B------:R-:W-:-:S05]  /*1c100*/  @!P2 IMAD.X R9, R29, 0x1, R31, P0 ;  /* 0x000000011d09a824 */ /* 0x000fca00000e061f */
[----:B------:R0:W-:Y:S02]  /*1c110*/  @!P2 STG.E.U8 desc[UR14][R8.64], R28 ;  /* 0x0000001c0800a986 */ /* 0x0001e4000c10110e */
[----:B0-----:R-:W-:Y:S01]  /*1c120*/  PRMT R28, RZ, 0x7610, R28 ;  /* 0x00007610ff1c7816 */ /* 0x001fe2000000001c */
[----:B------:R-:W0:Y:S05]  /*1c130*/  @!P3 LDC.64 R8, c[0x0][0x5c0] ;  /* 0x00017000ff08bb82 */ /* 0x000e2a0000000a00 */
[----:B------:R-:W2:Y:S01]  /*1c140*/  @!P3 LDG.E.U8 R28, desc[UR14][R24.64+0x1] ;  /* 0x0000010e181cb981 */ /* 0x000ea2000c1e1100 */
[----:B0-----:R-:W-:-:S05]  /*1c150*/  @!P3 IADD3 R8, P0, R6, R8, RZ ;  /* 0x000000080608b210 */ /* 0x001fca0007f1e0ff */
[----:B------:R-:W-:Y:S01]  /*1c160*/  @!P3 IMAD.X R9, R29, 0x1, R9, P0 ;  /* 0x000000011d09b824 */ /* 0x000fe200000e0609 */
[----:B--2---:R-:W-:-:S04]  /*1c170*/  LOP3.LUT R28, R28, 0xff, RZ, 0xc0, !PT ;  /* 0x000000ff1c1c7812 */ /* 0x004fc800078ec0ff */
[----:B------:R-:W-:-:S05]  /*1c180*/  F2FP.F16.E4M3.UNPACK_B R28, R28 ;  /* 0x0000001cff1c723e */ /* 0x000fca00020006ff */
[----:B------:R-:W-:-:S05]  /*1c190*/  HADD2.F32 R28, -RZ, R28.H0_H0 ;  /* 0x2000001cff1c7230 */ /* 0x000fca0000004100 */
[----:B------:R-:W-:-:S04]  /*1c1a0*/  FMUL R28, R28, UR21 ;  /* 0x000000151c1c7c20 */ /* 0x000fc80008400000 */
[----:B------:R-:W-:-:S05]  /*1c1b0*/  FFMA R28, R10, UR20, R28 ;  /* 0x000000140a1c7c23 */ /* 0x000fca000800001c */
[----:B------:R-:W-:-:S05]  /*1c1c0*/  F2FP.SATFINITE.E4M3.F32.PACK_AB_MERGE_C R28, RZ, R28, RZ ;  /* 0x0000001cff1c723e */ /* 0x000fca00048070ff */
[----:B------:R0:W-:Y:S02]  /*1c1d0*/  @!P3 STG.E.U8 desc[UR14][R8.64+0x1], R28 ;  /* 0x0000011c0800b986 */ /* 0x0001e4000c10110e */
[----:B0-----:R-:W-:-:S05]  /*1c1e0*/  IADD3 R8, P0, R34, 0x8, RZ ;  /* 0x0000000822087810 */ /* 0x001fca0007f1e0ff */
[----:B------:R-:W-:Y:S01]  /*1c1f0*/  IMAD.X R10, RZ, RZ, R37, P0 ;  /* 0x000000ffff0a7224 */ /* 0x000fe200000e0625 */
[----:B------:R-:W-:-:S03]  /*1c200*/  ISETP.GE.AND P0, PT, R27, 0x9, PT ;  /* 0x000000091b00780c */ /* 0x000fc60003f06270 */
[----:B------:R-:W-:Y:S01]  /*1c210*/  IMAD R10, R10, UR8, RZ ;  /* 0x000000080a0a7c24 */ /* 0x000fe2000f8e02ff */
[----:B------:R-:W-:-:S03]  /*1c220*/  ISETP.LT.OR P2, PT, R26, 0x1, !P0 ;  /* 0x000000011a00780c */ /* 0x000fc60004741670 */
[C---:B------:R-:W-:Y:S02]  /*1c230*/  IMAD R10, R8.reuse, UR9, R10 ;  /* 0x00000009080a7c24 */ /* 0x040fe4000f8e020a */
[----:B------:R-:W-:-:S03]  /*1c240*/  IMAD.WIDE.U32 R8, R8, UR8, R32 ;  /* 0x0000000808087c25 */ /* 0x000fc6000f8e0020 */
[----:B------:R-:W-:-:S05]  /*1c250*/  IADD3 R8, P3, R8, UR16, RZ ;  /* 0x0000001008087c10 */ /* 0x000fca000ff7e0ff */
[----:B------:R-:W0:Y:S01]  /*1c260*/  @!P2 LDC.64 R30, c[0x0][0x5c0] ;  /* 0x00017000ff1eab82 */ /* 0x000e220000000a00 */
[--C-:B------:R-:W-:Y:S02]  /*1c270*/  IADD3.X R9, R9, UR17, R10.reuse, P3, !PT ;  /* 0x0000001109097c10 */ /* 0x100fe40009ffe40a */
[----:B------:R-:W-:-:S06]  /*1c280*/  PRMT R10, RZ, 0x7610, R10 ;  /* 0x00007610ff0a7816 */ /* 0x000fcc000000000a */
[----:B------:R-:W2:Y:S01]  /*1c290*/  @!P2 LDG.E.U8 R10, desc[UR14][R8.64] ;  /* 0x0000000e080aa981 */ /* 0x000ea2000c1e1100 */
[----:B------:R-:W-:Y:S02]  /*1c2a0*/  ISETP.LT.OR P3, PT, R26, 0x2, !P0 ;  /* 0x000000021a00780c */ /* 0x000fe40004761670 */
[----:B--2---:R-:W-:-:S04]  /*1c2b0*/  LOP3.LUT R10, R10, 0xff, RZ, 0xc0, !PT ;  /* 0x000000ff0a0a7812 */ /* 0x004fc800078ec0ff */
[----:B------:R-:W-:-:S05]  /*1c2c0*/  F2FP.F16.E4M3.UNPACK_B R10, R10 ;  /* 0x0000000aff0a723e */ /* 0x000fca00020006ff */
[----:B------:R-:W-:-:S05]  /*1c2d0*/  HADD2.F32 R10, -RZ, R10.H0_H0 ;  /* 0x2000000aff0a7230 */ /* 0x000fca0000004100 */
[----:B------:R-:W-:-:S04]  /*1c2e0*/  FMUL R10, R10, UR21 ;  /* 0x000000150a0a7c20 */ /* 0x000fc80008400000 */
[----:B------:R-:W-:Y:S01]  /*1c2f0*/  FFMA R28, R11, UR20, R10 ;  /* 0x000000140b1c7c23 */ /* 0x000fe2000800000a */
[----:B0----5:R-:W-:-:S04]  /*1c300*/  @!P2 IADD3 R10, P4, P5, R6, R30, R3 ;  /* 0x0000001e060aa210 */ /* 0x021fc80007d9e003 */
[----:B------:R-:W-:Y:S02]  /*1c310*/  @!P2 IADD3.X R11, R29, R31, R0, P4, P5 ;  /* 0x0000001f1d0ba210 */ /* 0x000fe400027ea400 */
[----:B------:R-:W-:-:S05]  /*1c320*/  F2FP.SATFINITE.E4M3.F32.PACK_AB_MERGE_C R28, RZ, R28, RZ ;  /* 0x0000001cff1c723e */ /* 0x000fca00048070ff */
[----:B------:R0:W-:Y:S02]  /*1c330*/  @!P2 STG.E.U8 desc[UR14][R10.64], R28 ;  /* 0x0000001c0a00a986 */ /* 0x0001e4000c10110e */
[----:B0-----:R-:W-:Y:S01]  /*1c340*/  PRMT R28, RZ, 0x7610, R28 ;  /* 0x00007610ff1c7816 */ /* 0x001fe2000000001c */
[----:B------:R-:W0:Y:S05]  /*1c350*/  @!P3 LDC.64 R10, c[0x0][0x5c0] ;  /* 0x00017000ff0abb82 */ /* 0x000e2a0000000a00 */
[----:B------:R-:W2:Y:S01]  /*1c360*/  @!P3 LDG.E.U8 R28, desc[UR14][R8.64+0x1] ;  /* 0x0000010e081cb981 */ /* 0x000ea2000c1e1100 */
[----:B------:R-:W-:Y:S02]  /*1c370*/  ISETP.LT.OR P2, PT, R26, 0x9, !P1 ;  /* 0x000000091a00780c */ /* 0x000fe40004f41670 */
[----:B0-----:R-:W-:-:S04]  /*1c380*/  @!P3 IADD3 R10, P4, P5, R6, R10, R3 ;  /* 0x0000000a060ab210 */ /* 0x001fc80007d9e003 */
[----:B------:R-:W-:Y:S02]  /*1c390*/  @!P3 IADD3.X R11, R29, R11, R0, P4, P5 ;  /* 0x0000000b1d0bb210 */ /* 0x000fe400027ea400 */
[----:B--2---:R-:W-:-:S04]  /*1c3a0*/  LOP3.LUT R28, R28, 0xff, RZ, 0xc0, !PT ;  /* 0x000000ff1c1c7812 */ /* 0x004fc800078ec0ff */
[----:B------:R-:W-:-:S05]  /*1c3b0*/  F2FP.F16.E4M3.UNPACK_B R28, R28 ;  /* 0x0000001cff1c723e */ /* 0x000fca00020006ff */
[----:B------:R-:W-:-:S05]  /*1c3c0*/  HADD2.F32 R28, -RZ, R28.H0_H0 ;  /* 0x2000001cff1c7230 */ /* 0x000fca0000004100 */
[----:B------:R-:W-:-:S04]  /*1c3d0*/  FMUL R28, R28, UR21 ;  /* 0x000000151c1c7c20 */ /* 0x000fc80008400000 */
[----:B------:R-:W-:Y:S01]  /*1c3e0*/  FFMA R28, R12, UR20, R28 ;  /* 0x000000140c1c7c23 */ /* 0x000fe2000800001c */
[----:B------:R-:W-:-:S04]  /*1c3f0*/  PRMT R12, RZ, 0x7610, R12 ;  /* 0x00007610ff0c7816 */ /* 0x000fc8000000000c */
[----:B------:R-:W-:-:S05]  /*1c400*/  F2FP.SATFINITE.E4M3.F32.PACK_AB_MERGE_C R28, RZ, R28, RZ ;  /* 0x0000001cff1c723e */ /* 0x000fca00048070ff */
[----:B------:R0:W-:Y:S04]  /*1c410*/  @!P3 STG.E.U8 desc[UR14][R10.64+0x1], R28 ;  /* 0x0000011c0a00b986 */ /* 0x0001e8000c10110e */
[----:B------:R-:W2:Y:S01]  /*1c420*/  @!P2 LDG.E.U8 R12, desc[UR14][R24.64+0x8] ;  /* 0x0000080e180ca981 */ /* 0x000ea2000c1e1100 */
[----:B------:R-:W-:Y:S01]  /*1c430*/  ISETP.LT.OR P3, PT, R26, 0xa, !P1 ;  /* 0x0000000a1a00780c */ /* 0x000fe20004f61670 */
[----:B0-----:R-:W0:Y:S02]  /*1c440*/  @!P2 LDC.64 R10, c[0x0][0x5c0] ;  /* 0x00017000ff0aab82 */ /* 0x001e240000000a00 */
        /* <DEDUP_REMOVED lines=9> */
[----:B0-----:R-:W-:Y:S01]  /*1c4e0*/  PRMT R12, RZ, 0x7610, R12 ;  /* 0x00007610ff0c7816 */ /* 0x001fe2000000000c */
[----:B------:R-:W0:Y:S05]  /*1c4f0*/  @!P3 LDC.64 R10, c[0x0][0x5c0] ;  /* 0x00017000ff0abb82 */ /* 0x000e2a0000000a00 */
[----:B------:R-:W2:Y:S01]  /*1c500*/  @!P3 LDG.E.U8 R12, desc[UR14][R24.64+0x9] ;  /* 0x0000090e180cb981 */ /* 0x000ea2000c1e1100 */
[----:B------:R-:W-:Y:S02]  /*1c510*/  ISETP.LT.OR P2, PT, R26, 0x9, !P0 ;  /* 0x000000091a00780c */ /* 0x000fe40004741670 */
        /* <DEDUP_REMOVED lines=202> */
[----:B------:R-:W-:Y:S02]  /*1d1c0*/  F2FP.SATFINITE.E4M3.F32.PACK_AB_MERGE_C R13, RZ, R12, RZ ;  /* 0x0000000cff0d723e */ /* 0x000fe400048070ff */
[----:B------:R-:W-:-:S03]  /*1d1d0*/  PRMT R12, RZ, 0x7610, R12 ;  /* 0x00007610ff0c7816 */ /* 0x000fc6000000000c */
        /* <DEDUP_REMOVED lines=17> */
[----:B0-----:R-:W-:-:S04]  /*1d2f0*/  @!P2 IADD3 R10, P4, P5, R6, R10, R3 ;  /* 0x0000000a060aa210 */ /* 0x001fc80007d9e003 */
[----:B------:R-:W-:Y:S02]  /*1d300*/  @!P2 IADD3.X R11, R29, R11, R0, P4, P5 ;  /* 0x0000000b1d0ba210 */ /* 0x000fe400027ea400 */
[----:B--2---:R-:W-:-:S04]  /*1d310*/  LOP3.LUT R12, R12, 0xff, RZ, 0xc0, !PT ;  /* 0x000000ff0c0c7812 */ /* 0x004fc800078ec0ff */
[----:B------:R-:W-:-:S05]  /*1d320*/  F2FP.F16.E4M3.UNPACK_B R12, R12 ;  /* 0x0000000cff0c723e */ /* 0x000fca00020006ff */
[----:B------:R-:W-:-:S05]  /*1d330*/  HADD2.F32 R12, -RZ, R12.H0_H0 ;  /* 0x2000000cff0c7230 */ /* 0x000fca0000004100 */
[----:B------:R-:W-:-:S04]  /*1d340*/  FMUL R12, R12, UR21 ;  /* 0x000000150c0c7c20 */ /* 0x000fc80008400000 */
[--C-:B------:R-:W-:Y:S01]  /*1d350*/  FFMA R159, R159, UR20, R12.reuse ;  /* 0x000000149f9f7c23 */ /* 0x100fe2000800000c */
[----:B------:R-:W-:-:S04]  /*1d360*/  PRMT R12, RZ, 0x7610, R12 ;  /* 0x00007610ff0c7816 */ /* 0x000fc8000000000c */
[----:B------:R-:W-:-:S05]  /*1d370*/  F2FP.SATFINITE.E4M3.F32.PACK_AB_MERGE_C R159, RZ, R159, RZ ;  /* 0x0000009fff9f723e */ /* 0x000fca00048070ff */
        /* <DEDUP_REMOVED lines=1024> */
[----:B------:R-:W-:Y:S02]  /*21380*/  FFMA R12, R39, UR20, R12 ;  /* 0x00000014270c7c23 */ /* 0x000fe4000800000c */
[----:B------:R-:W2:Y:S03]  /*21390*/  LDL.LU R39, [R1+0x40c] ;  /* 0x00040c0001277983 */ /* 0x000ea60000300800 */
[----:B------:R-:W-:Y:S02]  /*213a0*/  F2FP.SATFINITE.E4M3.F32.PACK_AB_MERGE_C R13, RZ, R12, RZ ;  /* 0x0000000cff0d723e */ /* 0x000fe400048070ff */
[----:B------:R-:W-:-:S03]  /*213b0*/  PRMT R12, RZ, 0x7610, R12 ;  /* 0x00007610ff0c7816 */ /* 0x000fc6000000000c */
[----:B------:R0:W-:Y:S04]  /*213c0*/  @!P3 STG.E.U8 desc[UR14][R10.64+0xc9], R13 ;  /* 0x0000c90d0a00b986 */ /* 0x0001e8000c10110e */
[----:B------:R-:W3:Y:S01]  /*213d0*/  @!P2 LDG.E.U8 R12, desc[UR14][R8.64+0xc8] ;  /* 0x0000c80e080ca981 */ /* 0x000ee2000c1e1100 */
[----:B------:R-:W-:Y:S01]  /*213e0*/  ISETP.LT.OR P3, PT, R26, 0xca, !P0 ;  /* 0x000000ca1a00780c */ /* 0x000fe20004761670 */
[----:B0-----:R-:W0:Y:S02]  /*213f0*/  @!P2 LDC.64 R10, c[0x0][0x5c0] ;  /* 0x00017000ff0aab82 */ /* 0x001e240000000a00 */
[----:B0-----:R-:W-:-:S04]  /*21400*/  @!P2 IADD3 R10, P4, P5, R6, R10, R3 ;  /* 0x0000000a060aa210 */ /* 0x001fc80007d9e003 */
[----:B------:R-:W-:Y:S02]  /*21410*/  @!P2 IADD3.X R11, R29, R11, R0, P4, P5 ;  /* 0x0000000b1d0ba210 */ /* 0x000fe400027ea400 */
[----:B---3--:R-:W-:-:S04]  /*21420*/  LOP3.LUT R12, R12, 0xff, RZ, 0xc0, !PT ;  /* 0x000000ff0c0c7812 */ /* 0x008fc800078ec0ff */
[----:B------:R-:W-:-:S05]  /*21430*/  F2FP.F16.E4M3.UNPACK_B R12, R12 ;  /* 0x0000000cff0c723e */ /* 0x000fca00020006ff */
[----:B------:R-:W-:-:S05]  /*21440*/  HADD2.F32 R12, -RZ, R12.H0_H0 ;  /* 0x2000000cff0c7230 */ /* 0x000fca0000004100 */
[----:B------:R-:W-:-:S04]  /*21450*/  FMUL R12, R12, UR21 ;  /* 0x000000150c0c7c20 */ /* 0x000fc80008400000 */
[----:B------:R-:W-:Y:S02]  /*21460*/  FFMA R12, R38, UR20, R12 ;  /* 0x00000014260c7c23 */ /* 0x000fe4000800000c */
[----:B------:R-:W3:Y:S03]  /*21470*/  LDL.LU R38, [R1+0x410] ;  /* 0x0004100001267983 */ /* 0x000ee60000300800 */
[----:B------:R-:W-:Y:S02]  /*21480*/  F2FP.SATFINITE.E4M3.F32.PACK_AB_MERGE_C R13, RZ, R12, RZ ;  /* 0x0000000cff0d723e */ /* 0x000fe400048070ff */
[----:B------:R-:W-:-:S03]  /*21490*/  PRMT R12, RZ, 0x7610, R12 ;  /* 0x00007610ff0c7816 */ /* 0x000fc6000000000c */
[----:B------:R0:W-:Y:S04]  /*214a0*/  @!P2 STG.E.U8 desc[UR14][R10.64+0xc8], R13 ;  /* 0x0000c80d0a00a986 */ /* 0x0001e8000c10110e */
[----:B------:R-:W4:Y:S01]  /*214b0*/  @!P3 LDG.E.U8 R12, desc[UR14][R8.64+0xc9] ;  /* 0x0000c90e080cb981 */ /* 0x000f22000c1e1100 */
[----:B------:R-:W-:Y:S01]  /*214c0*/  ISETP.LT.OR P2, PT, R26, 0xd1, !P1 ;  /* 0x000000d11a00780c */ /* 0x000fe20004f41670 */
[----:B0-----:R-:W0:Y:S02]  /*214d0*/  @!P3 LDC.64 R10, c[0x0][0x5c0] ;  /* 0x00017000ff0abb82 */ /* 0x001e240000000a00 */
[----:B0-----:R-:W-:-:S04]  /*214e0*/  @!P3 IADD3 R10, P4, P5, R6, R10, R3 ;  /* 0x0000000a060ab210 */ /* 0x001fc80007d9e003 */
[----:B------:R-:W-:Y:S02]  /*214f0*/  @!P3 IADD3.X R11, R29, R11, R0, P4, P5 ;  /* 0x0000000b1d0bb210 */ /* 0x000fe400027ea400 */
[----:B----4-:R-:W-:-:S04]  /*21500*/  LOP3.LUT R12, R12, 0xff, RZ, 0xc0, !PT ;  /* 0x000000ff0c0c7812 */ /* 0x010fc800078ec0ff */
[----:B------:R-:W-:-:S05]  /*21510*/  F2FP.F16.E4M3.UNPACK_B R12, R12 ;  /* 0x0000000cff0c723e */ /* 0x000fca00020006ff */
[----:B------:R-:W-:-:S05]  /*21520*/  HADD2.F32 R12, -RZ, R12.H0_H0 ;  /* 0x2000000cff0c7230 */ /* 0x000fca0000004100 */
[----:B------:R-:W-:-:S04]  /*21530*/  FMUL R12, R12, UR21 ;  /* 0x000000150c0c7c20 */ /* 0x000fc80008400000 */
[----:B------:R-:W-:Y:S02]  /*21540*/  FFMA R12, R35, UR20, R12 ;  /* 0x00000014230c7c23 */ /* 0x000fe4000800000c */
[----:B------:R-:W4:Y:S03]  /*21550*/  LDL.LU R35, [R1+0x414] ;  /* 0x0004140001237983 */ /* 0x000f260000300800 */
        /* <DEDUP_REMOVED lines=20> */
[----:B0-----:R-:W-:-:S05]  /*216a0*/  @!P3 IADD3 R10, P4, R6, R10, RZ ;  /* 0x0000000a060ab210 */ /* 0x001fca0007f9e0ff */
[----:B------:R-:W-:Y:S01]  /*216b0*/  @!P3 IMAD.X R11, R29, 0x1, R11, P4 ;  /* 0x000000011d0bb824 */ /* 0x000fe200020e060b */
        /* <DEDUP_REMOVED lines=54> */
[----:B0-----:R-:W-:-:S05]  /*21a20*/  @!P3 IADD3 R10, P4, R6, R10, RZ ;  /* 0x0000000a060ab210 */ /* 0x001fca0007f9e0ff */
[----:B------:R-:W-:Y:S01]  /*21a30*/  @!P3 IMAD.X R11, R29, 0x1, R11, P4 ;  /* 0x000000011d0bb824 */ /* 0x000fe200020e060b */
        /* <DEDUP_REMOVED lines=200> */
[----:B------:R-:W-:Y:S01]  /*226c0*/  FFMA R12, R38, UR20, R12 ;  /* 0x00000014260c7c23 */ /* 0x000fe2000800000c */
[----:B------:R-:W-:Y:S01]  /*226d0*/  ISETP.LT.OR P1, PT, R26, 0xfa, !P1 ;  /* 0x000000fa1a00780c */ /* 0x000fe20004f21670 */
[----:B------:R-:W3:Y:S03]  /*226e0*/  LDL.LU R38, [R1+0x464] ;  /* 0x0004640001267983 */ /* 0x000ee60000300800 */
[----:B------:R-:W-:Y:S02]  /*226f0*/  F2FP.SATFINITE.E4M3.F32.PACK_AB_MERGE_C R13, RZ, R12, RZ ;  /* 0x0000000cff0d723e */ /* 0x000fe400048070ff */
[----:B------:R-:W-:-:S03]  /*22700*/  PRMT R12, RZ, 0x7610, R12 ;  /* 0x00007610ff0c7816 */ /* 0x000fc6000000000c */
[----:B------:R0:W-:Y:S04]  /*22710*/  @!P3 STG.E.U8 desc[UR14][R10.64+0xf1], R13 ;  /* 0x0000f10d0a00b986 */ /* 0x0001e8000c10110e */
[----:B------:R-:W4:Y:S01]  /*22720*/  @!P2 LDG.E.U8 R12, desc[UR14][R24.64+0xf8] ;  /* 0x0000f80e180ca981 */ /* 0x000f22000c1e1100 */
        /* <DEDUP_REMOVED lines=34> */
[----:B---3--:R-:W-:Y:S02]  /*22950*/  FFMA R12, R38, UR20, R12 ;  /* 0x00000014260c7c23 */ /* 0x008fe4000800000c */
[----:B------:R-:W2:Y:S03]  /*22960*/  LDL.LU R38, [R1+0x46c] ;  /* 0x00046c0001267983 */ /* 0x000ea60000300800 */
[----:B------:R-:W-:Y:S02]  /*22970*/  F2FP.SATFINITE.E4M3.F32.PACK_AB_MERGE_C R13, RZ, R12, RZ ;  /* 0x0000000cff0d723e */ /* 0x000fe400048070ff */
[----:B------:R-:W-:-:S03]  /*22980*/  PRMT R12, RZ, 0x7610, R12 ;  /* 0x00007610ff0c7816 */ /* 0x000fc6000000000c */
[----:B------:R0:W-:Y:S04]  /*22990*/  @!P2 STG.E.U8 desc[UR14][R10.64+0xf8], R13 ;  /* 0x0000f80d0a00a986 */ /* 0x0001e8000c10110e */
[----:B------:R-:W3:Y:S01]  /*229a0*/  @!P1 LDG.E.U8 R12, desc[UR14][R8.64+0xf9] ;  /* 0x0000f90e080c9981 */ /* 0x000ee2000c1e1100 */
[----:B0-----:R-:W0:Y:S02]  /*229b0*/  @!P1 LDC.64 R10, c[0x0][0x5c0] ;  /* 0x00017000ff0a9b82 */ /* 0x001e240000000a00 */
[----:B0-----:R-:W-:-:S04]  /*229c0*/  @!P1 IADD3 R10, P4, P5, R6, R10, R3 ;  /* 0x0000000a060a9210 */ /* 0x001fc80007d9e003 */
[----:B------:R-:W-:Y:S02]  /*229d0*/  @!P1 IADD3.X R11, R29, R11, R0, P4, P5 ;  /* 0x0000000b1d0b9210 */ /* 0x000fe400027ea400 */
[----:B---3--:R-:W-:Y:S02]  /*229e0*/  LOP3.LUT R8, R12, 0xff, RZ, 0xc0, !PT ;  /* 0x000000ff0c087812 */ /* 0x008fe400078ec0ff */
[----:B------:R-:W-:Y:S02]  /*229f0*/  IADD3 R12, P0, R34, 0x80, RZ ;  /* 0x00000080220c7810 */ /* 0x000fe40007f1e0ff */
[----:B------:R-:W-:-:S03]  /*22a00*/  F2FP.F16.E4M3.UNPACK_B R8, R8 ;  /* 0x00000008ff08723e */ /* 0x000fc600020006ff */
[----:B------:R-:W-:Y:S01]  /*22a10*/  IMAD.X R14, RZ, RZ, R37, P0 ;  /* 0x000000ffff0e7224 */ /* 0x000fe200000e0625 */
[----:B------:R-:W-:Y:S01]  /*22a20*/  ISETP.GE.AND P0, PT, R27, 0x81, PT ;  /* 0x000000811b00780c */ /* 0x000fe20003f06270 */
[----:B------:R-:W-:Y:S02]  /*22a30*/  HADD2.F32 R8, -RZ, R8.H0_H0 ;  /* 0x20000008ff087230 */ /* 0x000fe40000004100 */
[----:B------:R-:W-:-:S03]  /*22a40*/  IMAD R14, R14, UR8, RZ ;  /* 0x000000080e0e7c24 */ /* 0x000fc6000f8e02ff */
[----:B------:R-:W-:Y:S01]  /*22a50*/  FMUL R13, R8, UR21 ;  /* 0x00000015080d7c20 */ /* 0x000fe20008400000 */
[----:B------:R-:W-:Y:S01]  /*22a60*/  IMAD.WIDE.U32 R8, R12, UR8, R32 ;  /* 0x000000080c087c25 */ /* 0x000fe2000f8e0020 */
[----:B------:R-:W-:-:S03]  /*22a70*/  ISETP.LT.OR P3, PT, R26, 0x1, !P0 ;  /* 0x000000011a00780c */ /* 0x000fc60004761670 */
[----:B----4-:R-:W-:Y:S01]  /*22a80*/  FFMA R13, R35, UR20, R13 ;  /* 0x00000014230d7c23 */ /* 0x010fe2000800000d */
[----:B------:R-:W-:Y:S01]  /*22a90*/  IMAD R12, R12, UR9, R14 ;  /* 0x000000090c0c7c24 */ /* 0x000fe2000f8e020e */
[----:B------:R-:W-:Y:S01]  /*22aa0*/  IADD3 R8, P2, R8, UR16, RZ ;  /* 0x0000001008087c10 */ /* 0x000fe2000ff5e0ff */
[----:B------:R-:W3:Y:S02]  /*22ab0*/  LDL.LU R35, [R1+0x470] ;  /* 0x0004700001237983 */ /* 0x000ee40000300800 */
[----:B------:R-:W-:Y:S02]  /*22ac0*/  F2FP.SATFINITE.E4M3.F32.PACK_AB_MERGE_C R13, RZ, R13, RZ ;  /* 0x0000000dff0d723e */ /* 0x000fe400048070ff */
[--C-:B------:R-:W-:Y:S02]  /*22ad0*/  IADD3.X R9, R9, UR17, R12.reuse, P2, !PT ;  /* 0x0000001109097c10 */ /* 0x100fe400097fe40c */
[----:B------:R-:W-:Y:S01]  /*22ae0*/  PRMT R12, RZ, 0x7610, R12 ;  /* 0x00007610ff0c7816 */ /* 0x000fe2000000000c */
[----:B------:R0:W-:Y:S05]  /*22af0*/  @!P1 STG.E.U8 desc[UR14][R10.64+0xf9], R13 ;  /* 0x0000f90d0a009986 */ /* 0x0001ea000c10110e */
        /* <DEDUP_REMOVED lines=9> */
[----:B--2---:R-:W-:Y:S01]  /*22b90*/  FFMA R12, R38, UR20, R12 ;  /* 0x00000014260c7c23 */ /* 0x004fe2000800000c */
[----:B------:R-:W-:Y:S01]  /*22ba0*/  IADD3 R15, P1, R34, 0x88, RZ ;  /* 0x00000088220f7810 */ /* 0x000fe20007f3e0ff */
[----:B------:R-:W2:Y:S03]  /*22bb0*/  LDL.LU R38, [R1+0x474] ;  /* 0x0004740001267983 */ /* 0x000ea60000300800 */
[----:B------:R-:W-:Y:S02]  /*22bc0*/  F2FP.SATFINITE.E4M3.F32.PACK_AB_MERGE_C R13, RZ, R12, RZ ;  /* 0x0000000cff0d723e */ /* 0x000fe400048070ff */
[----:B------:R-:W-:-:S03]  /*22bd0*/  PRMT R12, RZ, 0x7610, R12 ;  /* 0x00007610ff0c7816 */ /* 0x000fc6000000000c */
[----:B------:R0:W-:Y:S04]  /*22be0*/  @!P3 STG.E.U8 desc[UR14][R10.64], R13 ;  /* 0x0000000d0a00b986 */ /* 0x0001e8000c10110e */
[----:B------:R-:W4:Y:S01]  /*22bf0*/  @!P2 LDG.E.U8 R12, desc[UR14][R8.64+0x1] ;  /* 0x0000010e080ca981 */ /* 0x000f22000c1e1100 */
[----:B------:R-:W-:Y:S01]  /*22c00*/  IMAD.X R17, RZ, RZ, R37, P1 ;  /* 0x000000ffff117224 */ /* 0x000fe200008e0625 */
[----:B------:R-:W-:-:S03]  /*22c10*/  ISETP.GE.AND P1, PT, R27, 0x89, PT ;  /* 0x000000891b00780c */ /* 0x000fc60003f26270 */
[----:B------:R-:W-:Y:S01]  /*22c20*/  IMAD R17, R17, UR8, RZ ;  /* 0x0000000811117c24 */ /* 0x000fe2000f8e02ff */
[----:B------:R-:W-:Y:S01]  /*22c30*/  ISETP.LT.OR P3, PT, R26, 0x1, !P1 ;  /* 0x000000011a00780c */ /* 0x000fe20004f61670 */
[----:B0-----:R-:W0:Y:S02]  /*22c40*/  @!P2 LDC.64 R10, c[0x0][0x5c0] ;  /* 0x00017000ff0aab82 */ /* 0x001e240000000a00 */
[----:B------:R-:W-:Y:S01]  /*22c50*/  IMAD R17, R15, UR9, R17 ;  /* 0x000000090f117c24 */ /* 0x000fe2000f8e0211 */
[----:B0-----:R-:W-:Y:S02]  /*22c60*/  @!P2 IADD3 R14, P4, P5, R6, R10, R4 ;  /* 0x0000000a060ea210 */ /* 0x001fe40007d9e004 */
[----:B----4-:R-:W-:-:S04]  /*22c70*/  LOP3.LUT R12, R12, 0xff, RZ, 0xc0, !PT ;  /* 0x000000ff0c0c7812 */ /* 0x010fc800078ec0ff */
[----:B------:R-:W-:-:S05]  /*22c80*/  F2FP.F16.E4M3.UNPACK_B R12, R12 ;  /* 0x0000000cff0c723e */ /* 0x000fca00020006ff */
[----:B------:R-:W-:-:S05]  /*22c90*/  HADD2.F32 R12, -RZ, R12.H0_H0 ;  /* 0x2000000cff0c7230 */ /* 0x000fca0000004100 */
[----:B------:R-:W-:Y:S01]  /*22ca0*/  FMUL R16, R12, UR21 ;  /* 0x000000150c107c20 */ /* 0x000fe20008400000 */
[----:B------:R-:W-:Y:S01]  /*22cb0*/  IMAD.WIDE.U32 R12, R15, UR8, R32 ;  /* 0x000000080f0c7c25 */ /* 0x000fe2000f8e0020 */
[----:B------:R-:W-:-:S03]  /*22cc0*/  @!P2 IADD3.X R15, R29, R11, R2, P4, P5 ;  /* 0x0000000b1d0fa210 */ /* 0x000fc600027ea402 */
[----:B---3--:R-:W-:Y:S01]  /*22cd0*/  FFMA R16, R35, UR20, R16 ;  /* 0x0000001423107c23 */ /* 0x008fe20008000010 */
[----:B------:R-:W-:Y:S01]  /*22ce0*/  IADD3 R10, P4, R12, UR16, RZ ;  /* 0x000000100c0a7c10 */ /* 0x000fe2000ff9e0ff */
[----:B------:R-:W3:Y:S03]  /*22cf0*/  LDL.LU R35, [R1+0x478] ;  /* 0x0004780001237983 */ /* 0x000ee60000300800 */
[----:B------:R-:W-:Y:S02]  /*22d00*/  F2FP.SATFINITE.E4M3.F32.PACK_AB_MERGE_C R12, RZ, R16, RZ ;  /* 0x00000010ff0c723e */ /* 0x000fe400048070ff */
[----:B------:R-:W-:Y:S01]  /*22d10*/  PRMT R16, RZ, 0x7610, R16 ;  /* 0x00007610ff107816 */ /* 0x000fe20000000010 */
[----:B------:R-:W4:Y:S01]  /*22d20*/  LDL.LU R39, [R1+0x47c] ;  /* 0x00047c0001277983 */ /* 0x000f220000300800 */
[----:B------:R-:W-:-:S03]  /*22d30*/  IADD3.X R11, R13, UR17, R17, P4, !PT ;  /* 0x000000110d0b7c10 */ /* 0x000fc6000a7fe411 */
[----:B------:R0:W-:Y:S04]  /*22d40*/  @!P2 STG.E.U8 desc[UR14][R14.64+0x1], R12 ;  /* 0x0000010c0e00a986 */ /* 0x0001e8000c10110e */
[----:B------:R-:W2:Y:S01]  /*22d50*/  @!P3 LDG.E.U8 R16, desc[UR14][R10.64] ;  /* 0x0000000e0a10b981 */ /* 0x000ea2000c1e1100 */
[----:B------:R-:W-:Y:S01]  /*22d60*/  ISETP.LT.OR P2, PT, R26, 0x2, !P1 ;  /* 0x000000021a00780c */ /* 0x000fe20004f41670 */
[----:B0-----:R-:W0:Y:S01]  /*22d70*/  @!P3 LDC.64 R12, c[0x0][0x5c0] ;  /* 0x00017000ff0cbb82 */ /* 0x001e220000000a00 */
[----:B--2---:R-:W-:-:S04]  /*22d80*/  LOP3.LUT R14, R16, 0xff, RZ, 0xc0, !PT ;  /* 0x000000ff100e7812 */ /* 0x004fc800078ec0ff */
[----:B------:R-:W-:-:S05]  /*22d90*/  F2FP.F16.E4M3.UNPACK_B R14, R14 ;  /* 0x0000000eff0e723e */ /* 0x000fca00020006ff */
[----:B------:R-:W-:Y:S01]  /*22da0*/  HADD2.F32 R15, -RZ, R14.H0_H0 ;  /* 0x2000000eff0f7230 */ /* 0x000fe20000004100 */
[----:B------:R-:W-:-:S04]  /*22db0*/  @!P3 IADD3 R14, P4, P5, R4, R6, R3 ;  /* 0x00000006040eb210 */ /* 0x000fc80007d9e003 */
[----:B------:R-:W-:Y:S01]  /*22dc0*/  FMUL R15, R15, UR21 ;  /* 0x000000150f0f7c20 */ /* 0x000fe20008400000 */
[----:B------:R-:W-:Y:S02]  /*22dd0*/  @!P3 IADD3.X R16, R2, R29, R0, P4, P5 ;  /* 0x0000001d0210b210 */ /* 0x000fe400027ea400 */
[----:B0-----:R-:W-:Y:S01]  /*22de0*/  @!P3 IADD3 R12, P4, R14, R12, RZ ;  /* 0x0000000c0e0cb210 */ /* 0x001fe20007f9e0ff */
[----:B------:R-:W-:Y:S02]  /*22df0*/  FFMA R14, R38, UR20, R15 ;  /* 0x00000014260e7c23 */ /* 0x000fe4000800000f */
[----:B------:R-:W2:Y:S02]  /*22e00*/  LDL.LU R38, [R1+0x480] ;  /* 0x0004800001267983 */ /* 0x000ea40000300800 */
[----:B------:R-:W-:Y:S01]  /*22e10*/  @!P3 IMAD.X R13, R16, 0x1, R13, P4 ;  /* 0x00000001100db824 */ /* 0x000fe200020e060d */
[----:B------:R-:W-:Y:S02]  /*22e20*/  F2FP.SATFINITE.E4M3.F32.PACK_AB_MERGE_C R15, RZ, R14, RZ ;  /* 0x0000000eff0f723e */ /* 0x000fe400048070ff */
[----:B------:R-:W-:-:S03]  /*22e30*/  PRMT R14, RZ, 0x7610, R14 ;  /* 0x00007610ff0e7816 */ /* 0x000fc6000000000e */
[----:B------:R0:W-:Y:S04]  /*22e40*/  @!P3 STG.E.U8 desc[UR14][R12.64], R15 ;  /* 0x0000000f0c00b986 */ /* 0x0001e8000c10110e */
[----:B------:R-:W3:Y:S01]  /*22e50*/  @!P2 LDG.E.U8 R14, desc[UR14][R10.64+0x1] ;  /* 0x0000010e0a0ea981 */ /* 0x000ee2000c1e1100 */
[----:B------:R-:W-:Y:S01]  /*22e60*/  ISETP.LT.OR P3, PT, R26, 0x9, !P0 ;  /* 0x000000091a00780c */ /* 0x000fe20004761670 */
[----:B0-----:R-:W0:Y:S01]  /*22e70*/  @!P2 LDC.64 R12, c[0x0][0x5c0] ;  /* 0x00017000ff0cab82 */ /* 0x001e220000000a00 */
[----:B---3--:R-:W-:-:S04]  /*22e80*/  LOP3.LUT R14, R14, 0xff, RZ, 0xc0, !PT ;  /* 0x000000ff0e0e7812 */ /* 0x008fc800078ec0ff */
[----:B------:R-:W-:-:S05]  /*22e90*/  F2FP.F16.E4M3.UNPACK_B R14, R14 ;  /* 0x0000000eff0e723e */ /* 0x000fca00020006ff */
[----:B------:R-:W-:Y:S01]  /*22ea0*/  HADD2.F32 R15, -RZ, R14.H0_H0 ;  /* 0x2000000eff0f7230 */ /* 0x000fe20000004100 */
[----:B------:R-:W-:-:S04]  /*22eb0*/  @!P2 IADD3 R14, P4, P5, R4, R6, R3 ;  /* 0x00000006040ea210 */ /* 0x000fc80007d9e003 */
[----:B------:R-:W-:Y:S01]  /*22ec0*/  FMUL R15, R15, UR21 ;  /* 0x000000150f0f7c20 */ /* 0x000fe20008400000 */
[----:B------:R-:W-:Y:S02]  /*22ed0*/  @!P2 IADD3.X R16, R2, R29, R0, P4, P5 ;  /* 0x0000001d0210a210 */ /* 0x000fe400027ea400 */
[----:B0-----:R-:W-:Y:S01]  /*22ee0*/  @!P2 IADD3 R12, P4, R14, R12, RZ ;  /* 0x0000000c0e0ca210 */ /* 0x001fe20007f9e0ff */
[----:B------:R-:W-:Y:S02]  /*22ef0*/  FFMA R14, R35, UR20, R15 ;  /* 0x00000014230e7c23 */ /* 0x000fe4000800000f */
[----:B------:R-:W3:Y:S02]  /*22f00*/  LDL.LU R35, [R1+0x484] ;  /* 0x0004840001237983 */ /* 0x000ee40000300800 */
[----:B------:R-:W-:Y:S01]  /*22f10*/  @!P2 IMAD.X R13, R16, 0x1, R13, P4 ;  /* 0x00000001100da824 */ /* 0x000fe200020e060d */
        /* <DEDUP_REMOVED lines=12> */
[----:B------:R-:W-:-:S05]  /*22fe0*/  FFMA R14, R39, UR20, R14 ;  /* 0x00000014270e7c23 */ /* 0x000fca000800000e */
        /* <DEDUP_REMOVED lines=12> */
[----:B--2---:R-:W-:Y:S02]  /*230b0*/  FFMA R14, R38, UR20, R14 ;  /* 0x00000014260e7c23 */ /* 0x004fe4000800000e */
[----:B------:R-:W2:Y:S03]  /*230c0*/  LDL.LU R38, [R1+0x488] ;  /* 0x0004880001267983 */ /* 0x000ea60000300800 */
[----:B------:R-:W-:Y:S01]  /*230d0*/  F2FP.SATFINITE.E4M3.F32.PACK_AB_MERGE_C R15, RZ, R14, RZ ;  /* 0x0000000eff0f723e */ /* 0x000fe200048070ff */
[----:B------:R-:W4:Y:S01]  /*230e0*/  LDL.LU R39, [R1+0x48c] ;  /* 0x00048c0001277983 */ /* 0x000f220000300800 */
        /* <DEDUP_REMOVED lines=56> */
[----:B---3--:R-:W-:Y:S02]  /*23470*/  FFMA R14, R35, UR20, R14 ;  /* 0x00000014230e7c23 */ /* 0x008fe4000800000e */
[----:B------:R-:W3:Y:S03]  /*23480*/  LDL.LU R35, [R1+0x498] ;  /* 0x0004980001237983 */ /* 0x000ee60000300800 */
[----:B------:R-:W-:Y:S01]  /*23490*/  F2FP.SATFINITE.E4M3.F32.PACK_AB_MERGE_C R15, RZ, R14, RZ ;  /* 0x0000000eff0f723e */ /* 0x000fe200048070ff */
[----:B------:R-:W4:Y:S01]  /*234a0*/  LDL.LU R39, [R1+0x49c] ;  /* 0x00049c0001277983 */ /* 0x000f220000300800 */
        /* <DEDUP_REMOVED lines=417> */
[----:B------:R-:W-:Y:S01]  /*24ec0*/  @!P3 IADD3 R16, P4, P5, R4, R6, R3 ;  /* 0x000000060410b210 */ /* 0x000fe20007d9e003 */
        /* <DEDUP_REMOVED lines=11> */
[----:B------:R-:W-:Y:S02]  /*24f80*/  @!P3 IADD3.X R14, R2, R29, R0, P4, P5 ;  /* 0x0000001d020eb210 */ /* 0x000fe400027ea400 */
[----:B0-----:R-:W-:Y:S02]  /*24f90*/  @!P3 IADD3 R12, P4, R16, R12, RZ ;  /* 0x0000000c100cb210 */ /* 0x001fe40007f9e0ff */
[----:B------:R-:W-:-:S04]  /*24fa0*/  FMUL R15, R15, UR21 ;  /* 0x000000150f0f7c20 */ /* 0x000fc80008400000 */
[----:B------:R-:W-:Y:S01]  /*24fb0*/  FFMA R15, R35, UR20, R15 ;  /* 0x00000014230f7c23 */ /* 0x000fe2000800000f */
[----:B------:R-:W-:Y:S01]  /*24fc0*/  @!P3 IMAD.X R13, R14, 0x1, R13, P4 ;  /* 0x000000010e0db824 */ /* 0x000fe200020e060d */
[----:B------:R-:W-:Y:S01]  /*24fd0*/  PRMT R14, RZ, 0x7610, R14 ;  /* 0x00007610ff0e7816 */ /* 0x000fe2000000000e */
[----:B------:R-:W3:Y:S02]  /*24fe0*/  LDL.LU R35, [R1+0x510] ;  /* 0x0005100001237983 */ /* 0x000ee40000300800 */
[----:B------:R-:W-:-:S05]  /*24ff0*/  F2FP.SATFINITE.E4M3.F32.PACK_AB_MERGE_C R15, RZ, R15, RZ ;  /* 0x0000000fff0f723e */ /* 0x000fca00048070ff */
[----:B------:R0:W-:Y:S04]  /*25000*/  @!P3 STG.E.U8 desc[UR14][R12.64+0x48], R15 ;  /* 0x0000480f0c00b986 */ /* 0x0001e8000c10110e */
[----:B------:R-:W2:Y:S01]  /*25010*/  @!P2 LDG.E.U8 R14, desc[UR14][R10.64+0x49] ;  /* 0x0000490e0a0ea981 */ /* 0x000ea2000c1e1100 */
[----:B------:R-:W-:Y:S02]  /*25020*/  @!P2 IADD3 R16, P4, P5, R4, R6, R3 ;  /* 0x000000060410a210 */ /* 0x000fe40007d9e003 */
[----:B------:R-:W-:Y:S01]  /*25030*/  ISETP.LT.OR P3, PT, R26, 0x51, !P0 ;  /* 0x000000511a00780c */ /* 0x000fe20004761670 */
[----:B0-----:R-:W0:Y:S01]  /*25040*/  @!P2 LDC.64 R12, c[0x0][0x5c0] ;  /* 0x00017000ff0cab82 */ /* 0x001e220000000a00 */
[----:B------:R-:W-:Y:S02]  /*25050*/  @!P2 IADD3.X R15, R2, R29, R0, P4, P5 ;  /* 0x0000001d020fa210 */ /* 0x000fe400027ea400 */
        /* <DEDUP_REMOVED lines=33> */
[----:B---3--:R-:W-:Y:S01]  /*25270*/  FFMA R14, R35, UR20, R14 ;  /* 0x00000014230e7c23 */ /* 0x008fe2000800000e */
[----:B------:R-:W-:Y:S01]  /*25280*/  @!P3 IADD3 R16, P4, P5, R4, R6, R3 ;  /* 0x000000060410b210 */ /* 0x000fe20007d9e003 */
        /* <DEDUP_REMOVED lines=15> */
[----:B------:R-:W-:Y:S01]  /*25380*/  FFMA R14, R38, UR20, R14 ;  /* 0x00000014260e7c23 */ /* 0x000fe2000800000e */
[----:B------:R-:W-:Y:S01]  /*25390*/  @!P2 IADD3 R16, P4, P5, R4, R6, R3 ;  /* 0x000000060410a210 */ /* 0x000fe20007d9e003 */
[----:B------:R-:W2:Y:S03]  /*253a0*/  LDL.LU R38, [R1+0x520] ;  /* 0x0005200001267983 */ /* 0x000ea60000300800 */
[----:B------:R-:W-:Y:S02]  /*253b0*/  F2FP.SATFINITE.E4M3.F32.PACK_AB_MERGE_C R15, RZ, R14, RZ ;  /* 0x0000000eff0f723e */ /* 0x000fe400048070ff */
[----:B------:R-:W-:-:S03]  /*253c0*/  PRMT R14, RZ, 0x7610, R14 ;  /* 0x00007610ff0e7816 */ /* 0x000fc6000000000e */
[----:B------:R0:W-:Y:S04]  /*253d0*/  @!P3 STG.E.U8 desc[UR14][R12.64+0x50], R15 ;  /* 0x0000500f0c00b986 */ /* 0x0001e8000c10110e */
[----:B------:R-:W3:Y:S01]  /*253e0*/  @!P2 LDG.E.U8 R14, desc[UR14][R10.64+0x51] ;  /* 0x0000510e0a0ea981 */ /* 0x000ee2000c1e1100 */
[----:B------:R-:W-:Y:S01]  /*253f0*/  ISETP.LT.OR P3, PT, R26, 0x59, !P0 ;  /* 0x000000591a00780c */ /* 0x000fe20004761670 */
[----:B0-----:R-:W0:Y:S01]  /*25400*/  @!P2 LDC.64 R12, c[0x0][0x5c0] ;  /* 0x00017000ff0cab82 */ /* 0x001e220000000a00 */
[----:B------:R-:W-:Y:S02]  /*25410*/  @!P2 IADD3.X R15, R2, R29, R0, P4, P5 ;  /* 0x0000001d020fa210 */ /* 0x000fe400027ea400 */
        /* <DEDUP_REMOVED lines=50> */
[----:B------:R-:W-:Y:S01]  /*25740*/  FFMA R14, R35, UR20, R14 ;  /* 0x00000014230e7c23 */ /* 0x000fe2000800000e */
[----:B------:R-:W-:Y:S01]  /*25750*/  @!P2 IADD3 R16, P4, P5, R4, R6, R3 ;  /* 0x000000060410a210 */ /* 0x000fe20007d9e003 */
[----:B------:R-:W3:Y:S03]  /*25760*/  LDL.LU R35, [R1+0x530] ;  /* 0x0005300001237983 */ /* 0x000ee60000300800 */
[----:B------:R-:W-:Y:S02]  /*25770*/  F2FP.SATFINITE.E4M3.F32.PACK_AB_MERGE_C R17, RZ, R14, RZ ;  /* 0x0000000eff11723e */ /* 0x000fe400048070ff */
[----:B------:R-:W-:-:S03]  /*25780*/  PRMT R14, RZ, 0x7610, R14 ;  /* 0x00007610ff0e7816 */ /* 0x000fc6000000000e */
[----:B------:R0:W-:Y:S04]  /*25790*/  @!P3 STG.E.U8 desc[UR14][R12.64+0x58], R17 ;  /* 0x000058110c00b986 */ /* 0x0001e8000c10110e */
[----:B------:R-:W2:Y:S01]  /*257a0*/  @!P2 LDG.E.U8 R14, desc[UR14][R10.64+0x59] ;  /* 0x0000590e0a0ea981 */ /* 0x000ea2000c1e1100 */
[----:B------:R-:W-:Y:S02]  /*257b0*/  @!P2 IADD3.X R15, R2, R29, R0, P4, P5 ;  /* 0x0000001d020fa210 */ /* 0x000fe400027ea400 */
        /* <DEDUP_REMOVED lines=47> */
[----:B------:R-:W-:-:S05]  /*25ab0*/  HADD2.F32 R14, -RZ, R14.H0_H0 ;  /* 0x2000000eff0e7230 */ /* 0x000fca0000004100 */
        /* <DEDUP_REMOVED lines=10> */
[----:B------:R-:W-:Y:S02]  /*25b60*/  @!P2 IADD3 R17, P4, P5, R4, R6, R3 ;  /* 0x000000060411a210 */ /* 0x000fe40007d9e003 */
[----:B------:R-:W-:Y:S02]  /*25b70*/  ISETP.LT.OR P3, PT, R26, 0x69, !P0 ;  /* 0x000000691a00780c */ /* 0x000fe40004761670 */
[----:B------:R-:W-:Y:S01]  /*25b80*/  @!P2 IADD3.X R16, R2, R29, R0, P4, P5 ;  /* 0x0000001d0210a210 */ /* 0x000fe200027ea400 */
        /* <DEDUP_REMOVED lines=58> */
[----:B------:R-:W-:Y:S02]  /*25f30*/  ISETP.LT.OR P3, PT, R26, 0x71, !P0 ;  /* 0x000000711a00780c */ /* 0x000fe40004761670 */
[----:B------:R-:W-:Y:S01]  /*25f40*/  @!P2 IADD3.X R16, R2, R29, R0, P4, P5 ;  /* 0x0000001d0210a210 */ /* 0x000fe200027ea400 */
        /* <DEDUP_REMOVED lines=942> */
[----:B0-----:R-:W0:Y:S01]  /*29a30*/  @!P3 LDC.64 R12, c[0x0][0x5c0] ;  /* 0x00017000ff0cbb82 */ /* 0x001e220000000a00 */
[----:B------:R-:W-:Y:S02]  /*29a40*/  ISETP.LT.OR P2, PT, R26, 0xea, !P1 ;  /* 0x000000ea1a00780c */ /* 0x000fe40004f41670 */
        /* <DEDUP_REMOVED lines=13> */
[----:B------:R-:W4:Y:S01]  /*29b20*/  @!P2 LDG.E.U8 R14, desc[UR14][R10.64+0xe9] ;  /* 0x0000e90e0a0ea981 */ /* 0x000f22000c1e1100 */
[----:B0-----:R-:W0:Y:S01]  /*29b30*/  @!P2 LDC.64 R12, c[0x0][0x5c0] ;  /* 0x00017000ff0cab82 */ /* 0x001e220000000a00 */
[----:B------:R-:W-:Y:S02]  /*29b40*/  ISETP.LT.OR P3, PT, R26, 0xf1, !P0 ;  /* 0x000000f11a00780c */ /* 0x000fe40004761670 */
[----:B------:R-:W-:Y:S02]  /*29b50*/  @!P2 IADD3.X R16, R2, R29, R0, P4, P5 ;  /* 0x0000001d0210a210 */ /* 0x000fe400027ea400 */
        /* <DEDUP_REMOVED lines=12> */
[----:B0-----:R-:W0:Y:S01]  /*29c20*/  @!P3 LDC.64 R12, c[0x0][0x5c0] ;  /* 0x00017000ff0cbb82 */ /* 0x001e220000000a00 */
[----:B------:R-:W-:Y:S02]  /*29c30*/  ISETP.LT.OR P2, PT, R26, 0xf2, !P0 ;  /* 0x000000f21a00780c */ /* 0x000fe40004741670 */
        /* <DEDUP_REMOVED lines=12> */
[----:B0-----:R-:W0:Y:S01]  /*29d00*/  @!P2 LDC.64 R12, c[0x0][0x5c0] ;  /* 0x00017000ff0cab82 */ /* 0x001e220000000a00 */
[----:B------:R-:W-:Y:S02]  /*29d10*/  ISETP.LT.OR P3, PT, R26, 0xf1, !P1 ;  /* 0x000000f11a00780c */ /* 0x000fe40004f61670 */
[----:B0-----:R-:W-:-:S04]  /*29d20*/  @!P2 IADD3 R12, P4, P5, R6, R12, R4 ;  /* 0x0000000c060ca210 */ /* 0x001fc80007d9e004 */
[----:B------:R-:W-:Y:S02]  /*29d30*/  @!P2 IADD3.X R13, R29, R13, R2, P4, P5 ;  /* 0x0000000d1d0da210 */ /* 0x000fe400027ea402 */
        /* <DEDUP_REMOVED lines=20> */
[----:B------:R-:W-:Y:S01]  /*29e80*/  FFMA R14, R39, UR20, R14 ;  /* 0x00000014270e7c23 */ /* 0x000fe2000800000e */
[----:B------:R-:W-:Y:S01]  /*29e90*/  @!P2 IADD3 R17, P4, P5, R4, R6, R3 ;  /* 0x000000060411a210 */ /* 0x000fe20007d9e003 */
[----:B------:R-:W4:Y:S03]  /*29ea0*/  LDL.LU R39, [R1+0x660] ;  /* 0x0006600001277983 */ /* 0x000f260000300800 */
[----:B------:R-:W-:Y:S02]  /*29eb0*/  F2FP.SATFINITE.E4M3.F32.PACK_AB_MERGE_C R15, RZ, R14, RZ ;  /* 0x0000000eff0f723e */ /* 0x000fe400048070ff */
[----:B------:R-:W-:-:S03]  /*29ec0*/  PRMT R14, RZ, 0x7610, R14 ;  /* 0x00007610ff0e7816 */ /* 0x000fc6000000000e */
[----:B------:R0:W-:Y:S04]  /*29ed0*/  @!P3 STG.E.U8 desc[UR14][R12.64+0xf0], R15 ;  /* 0x0000f00f0c00b986 */ /* 0x0001e8000c10110e */
[----:B------:R-:W2:Y:S01]  /*29ee0*/  @!P2 LDG.E.U8 R14, desc[UR14][R10.64+0xf1] ;  /* 0x0000f10e0a0ea981 */ /* 0x000ea2000c1e1100 */
[----:B0-----:R-:W0:Y:S01]  /*29ef0*/  @!P2 LDC.64 R12, c[0x0][0x5c0] ;  /* 0x00017000ff0cab82 */ /* 0x001e220000000a00 */
[----:B------:R-:W-:Y:S02]  /*29f00*/  ISETP.LT.OR P3, PT, R26, 0xf9, !P0 ;  /* 0x000000f91a00780c */ /* 0x000fe40004761670 */
        /* <DEDUP_REMOVED lines=8> */
[----:B------:R-:W-:Y:S01]  /*29f90*/  ISETP.LT.OR P0, PT, R26, 0xfa, !P0 ;  /* 0x000000fa1a00780c */ /* 0x000fe20004701670 */
        /* <DEDUP_REMOVED lines=18> */
[----:B------:R1:W4:Y:S02]  /*2a0c0*/  @!P0 LDG.E.U8 R14, desc[UR14][R8.64+0xf9] ;  /* 0x0000f90e080e8981 */ /* 0x000324000c1e1100 */
[----:B-1----:R-:W1:Y:S01]  /*2a0d0*/  @!P0 LDC.64 R8, c[0x0][0x5c0] ;  /* 0x00017000ff088b82 */ /* 0x002e620000000a00 */
[----:B0-----:R-:W-:Y:S02]  /*2a0e0*/  PRMT R12, RZ, 0x7610, R12 ;  /* 0x00007610ff0c7816 */ /* 0x001fe4000000000c */
[----:B-1----:R-:W-:-:S04]  /*2a0f0*/  @!P0 IADD3 R8, P3, P4, R6, R8, R4 ;  /* 0x0000000806088210 */ /* 0x002fc80007c7e004 */
[----:B------:R-:W-:Y:S02]  /*2a100*/  @!P0 IADD3.X R9, R29, R9, R2, P3, P4 ;  /* 0x000000091d098210 */ /* 0x000fe40001fe8402 */
[----:B----4-:R-:W-:-:S04]  /*2a110*/  LOP3.LUT R14, R14, 0xff, RZ, 0xc0, !PT ;  /* 0x000000ff0e0e7812 */ /* 0x010fc800078ec0ff */
[----:B------:R-:W-:-:S05]  /*2a120*/  F2FP.F16.E4M3.UNPACK_B R14, R14 ;  /* 0x0000000eff0e723e */ /* 0x000fca00020006ff */
[----:B------:R-:W-:-:S05]  /*2a130*/  HADD2.F32 R14, -RZ, R14.H0_H0 ;  /* 0x2000000eff0e7230 */ /* 0x000fca0000004100 */
[----:B------:R-:W-:-:S04]  /*2a140*/  FMUL R14, R14, UR21 ;  /* 0x000000150e0e7c20 */ /* 0x000fc80008400000 */
[----:B------:R-:W-:-:S05]  /*2a150*/  FFMA R14, R39, UR20, R14 ;  /* 0x00000014270e7c23 */ /* 0x000fca000800000e */
[----:B------:R-:W-:-:S05]  /*2a160*/  F2FP.SATFINITE.E4M3.F32.PACK_AB_MERGE_C R13, RZ, R14, RZ ;  /* 0x0000000eff0d723e */ /* 0x000fca00048070ff */
[----:B------:R0:W-:Y:S04]  /*2a170*/  @!P0 STG.E.U8 desc[UR14][R8.64+0xf9], R13 ;  /* 0x0000f90d08008986 */ /* 0x0001e8000c10110e */
[----:B------:R-:W4:Y:S01]  /*2a180*/  @!P2 LDG.E.U8 R12, desc[UR14][R10.64+0xf8] ;  /* 0x0000f80e0a0ca981 */ /* 0x000f22000c1e1100 */
[----:B0-----:R-:W0:Y:S01]  /*2a190*/  @!P2 LDC.64 R8, c[0x0][0x5c0] ;  /* 0x00017000ff08ab82 */ /* 0x001e220000000a00 */
[----:B------:R-:W-:Y:S02]  /*2a1a0*/  @!P2 IADD3 R15, P0, P3, R4, R6, R3 ;  /* 0x00000006040fa210 */ /* 0x000fe40007b1e003 */
[----:B------:R-:W-:Y:S02]  /*2a1b0*/  ISETP.LT.OR P1, PT, R26, 0xfa, !P1 ;  /* 0x000000fa1a00780c */ /* 0x000fe40004f21670 */
[----:B------:R-:W-:-:S02]  /*2a1c0*/  @!P2 IADD3.X R14, R2, R29, R0, P0, P3 ;  /* 0x0000001d020ea210 */ /* 0x000fc400007e6400 */
[----:B0-----:R-:W-:-:S05]  /*2a1d0*/  @!P2 IADD3 R8, P4, R15, R8, RZ ;  /* 0x000000080f08a210 */ /* 0x001fca0007f9e0ff */
[----:B------:R-:W-:Y:S01]  /*2a1e0*/  @!P2 IMAD.X R9, R14, 0x1, R9, P4 ;  /* 0x000000010e09a824 */ /* 0x000fe200020e0609 */
        /* <DEDUP_REMOVED lines=10> */
[----:B------:R1:W4:Y:S02]  /*2a290*/  @!P1 LDG.E.U8 R12, desc[UR14][R10.64+0xf9] ;  /* 0x0000f90e0a0c9981 */ /* 0x000324000c1e1100 */
[----:B-1----:R-:W1:Y:S01]  /*2a2a0*/  @!P1 LDC.64 R10, c[0x0][0x5c0] ;  /* 0x00017000ff0a9b82 */ /* 0x002e620000000a00 */
[----:B------:R-:W-:Y:S01]  /*2a2b0*/  IMAD.X R14, RZ, RZ, R37, P0 ;  /* 0x000000ffff0e7224 */ /* 0x000fe200000e0625 */
[----:B------:R-:W-:Y:S01]  /*2a2c0*/  ISETP.GE.AND P0, PT, R27, 0x101, PT ;  /* 0x000001011b00780c */ /* 0x000fe20003f06270 */
[----:B0-----:R-:W-:Y:S01]  /*2a2d0*/  IMAD.WIDE.U32 R8, R13, UR8, R32 ;  /* 0x000000080d087c25 */ /* 0x001fe2000f8e0020 */
[----:B------:R-:W-:-:S02]  /*2a2e0*/  @!P1 IADD3 R17, P4, P5, R4, R6, R3 ;  /* 0x0000000604119210 */ /* 0x000fc40007d9e003 */
[----:B------:R-:W-:Y:S01]  /*2a2f0*/  ISETP.LT.OR P2, PT, R26, 0x1, !P0 ;  /* 0x000000011a00780c */ /* 0x000fe20004741670 */
[----:B------:R-:W-:Y:S01]  /*2a300*/  IMAD R14, R14, UR8, RZ ;  /* 0x000000080e0e7c24 */ /* 0x000fe2000f8e02ff */
[----:B------:R-:W-:Y:S02]  /*2a310*/  @!P1 IADD3.X R16, R2, R29, R0, P4, P5 ;  /* 0x0000001d02109210 */ /* 0x000fe400027ea400 */
[----:B------:R-:W-:Y:S01]  /*2a320*/  IADD3 R8, P4, R8, UR16, RZ ;  /* 0x0000001008087c10 */ /* 0x000fe2000ff9e0ff */
[----:B------:R-:W-:-:S05]  /*2a330*/  IMAD R13, R13, UR9, R14 ;  /* 0x000000090d0d7c24 */ /* 0x000fca000f8e020e */
[----:B------:R-:W-:Y:S02]  /*2a340*/  IADD3.X R9, R9, UR17, R13, P4, !PT ;  /* 0x0000001109097c10 */ /* 0x000fe4000a7fe40d */
[----:B-1----:R-:W-:-:S05]  /*2a350*/  @!P1 IADD3 R10, P3, R17, R10, RZ ;  /* 0x0000000a110a9210 */ /* 0x002fca0007f7e0ff */
[----:B------:R-:W-:Y:S01]  /*2a360*/  @!P1 IMAD.X R11, R16, 0x1, R11, P3 ;  /* 0x00000001100b9824 */ /* 0x000fe200018e060b */
[----:B----4-:R-:W-:-:S04]  /*2a370*/  LOP3.LUT R12, R12, 0xff, RZ, 0xc0, !PT ;  /* 0x000000ff0c0c7812 */ /* 0x010fc800078ec0ff */
[----:B------:R-:W-:-:S05]  /*2a380*/  F2FP.F16.E4M3.UNPACK_B R12, R12 ;  /* 0x0000000cff0c723e */ /* 0x000fca00020006ff */
[----:B------:R-:W-:-:S05]  /*2a390*/  HADD2.F32 R12, -RZ, R12.H0_H0 ;  /* 0x2000000cff0c7230 */ /* 0x000fca0000004100 */
[----:B------:R-:W-:-:S04]  /*2a3a0*/  FMUL R12, R12, UR21 ;  /* 0x000000150c0c7c20 */ /* 0x000fc80008400000 */
[----:B---3--:R-:W-:Y:S01]  /*2a3b0*/  FFMA R12, R35, UR20, R12 ;  /* 0x00000014230c7c23 */ /* 0x008fe2000800000c */
[----:B------:R-:W-:Y:S01]  /*2a3c0*/  USHF.L.U32 UR11, UR6, 0x8, URZ ;  /* 0x00000008060b7899 */ /* 0x000fe2000800063f */
[----:B------:R-:W-:Y:S01]  /*2a3d0*/  ISETP.LT.OR P3, PT, R26, 0x2, !P0 ;  /* 0x000000021a00780c */ /* 0x000fe20004761670 */
[----:B------:R-:W-:Y:S01]  /*2a3e0*/  USHF.L.U64.HI UR7, UR6, 0x8, UR7 ;  /* 0x0000000806077899 */ /* 0x000fe20008010207 */
[----:B------:R-:W-:Y:S01]  /*2a3f0*/  PRMT R14, RZ, 0x7610, R14 ;  /* 0x00007610ff0e7816 */ /* 0x000fe2000000000e */
[----:B------:R-:W3:Y:S01]  /*2a400*/  LDL.LU R35, [R1+0x670] ;  /* 0x0006700001237983 */ /* 0x000ee20000300800 */
[----:B------:R-:W-:Y:S02]  /*2a410*/  F2FP.SATFINITE.E4M3.F32.PACK_AB_MERGE_C R15, RZ, R12, RZ ;  /* 0x0000000cff0f723e */ /* 0x000fe400048070ff */
[----:B------:R-:W-:-:S03]  /*2a420*/  PRMT R12, RZ, 0x7610, R12 ;  /* 0x00007610ff0c7816 */ /* 0x000fc6000000000c */
[----:B------:R0:W-:Y:S04]  /*2a430*/  @!P1 STG.E.U8 desc[UR14][R10.64+0xf9], R15 ;  /* 0x0000f90f0a009986 */ /* 0x0001e8000c10110e */
[----:B------:R-:W4:Y:S01]  /*2a440*/  @!P2 LDG.E.U8 R12, desc[UR14][R8.64] ;  /* 0x0000000e080ca981 */ /* 0x000f22000c1e1100 */
[----:B0-----:R-:W0:Y:S02]  /*2a450*/  @!P2 LDC.64 R10, c[0x0][0x5c0] ;  /* 0x00017000ff0aab82 */ /* 0x001e240000000a00 */
[----:B0-----:R-:W-:-:S04]  /*2a460*/  @!P2 IADD3 R10, P1, P4, R6, UR11, R10 ;  /* 0x0000000b060aac10 */ /* 0x001fc8000fc3e00a */
[----:B------:R-:W-:Y:S02]  /*2a470*/  @!P2 IADD3.X R11, R29, UR7, R11, P1, P4 ;  /* 0x000000071d0bac10 */ /* 0x000fe40008fe840b */
        /* <DEDUP_REMOVED lines=8> */
[----:B------:R-:W0:Y:S03]  /*2a500*/  @!P3 LDC.64 R12, c[0x0][0x5c0] ;  /* 0x00017000ff0cbb82 */ /* 0x000e260000000a00 */
[----:B------:R1:W-:Y:S04]  /*2a510*/  @!P2 STG.E.U8 desc[UR14][R10.64], R17 ;  /* 0x000000110a00a986 */ /* 0x0003e8000c10110e */
[----:B------:R-:W4:Y:S01]  /*2a520*/  @!P3 LDG.E.U8 R14, desc[UR14][R8.64+0x1] ;  /* 0x0000010e080eb981 */ /* 0x000f22000c1e1100 */
[----:B------:R-:W-:Y:S01]  /*2a530*/  IMAD.X R36, RZ, RZ, R37, P1 ;  /* 0x000000ffff247224 */ /* 0x000fe200008e0625 */
[----:B------:R-:W-:-:S03]  /*2a540*/  ISETP.GE.AND P1, PT, R27, 0x109, PT ;  /* 0x000001091b00780c */ /* 0x000fc60003f26270 */
[----:B------:R-:W-:Y:S01]  /*2a550*/  IMAD R36, R36, UR8, RZ ;  /* 0x0000000824247c24 */ /* 0x000fe2000f8e02ff */
[----:B------:R-:W-:Y:S01]  /*2a560*/  ISETP.LT.OR P2, PT, R26, 0x1, !P1 ;  /* 0x000000011a00780c */ /* 0x000fe20004f41670 */
[----:B-1----:R-:W-:-:S04]  /*2a570*/  IMAD.WIDE.U32 R10, R15, UR8, R32 ;  /* 0x000000080f0a7c25 */ /* 0x002fc8000f8e0020 */
[----:B------:R-:W-:Y:S01]  /*2a580*/  IMAD R15, R15, UR9, R36 ;  /* 0x000000090f0f7c24 */ /* 0x000fe2000f8e0224 */
[----:B0-----:R-:W-:-:S04]  /*2a590*/  @!P3 IADD3 R12, P4, P5, R6, UR11, R12 ;  /* 0x0000000b060cbc10 */ /* 0x001fc8000fd9e00c */
[----:B------:R-:W-:Y:S02]  /*2a5a0*/  @!P3 IADD3.X R13, R29, UR7, R13, P4, P5 ;  /* 0x000000071d0dbc10 */ /* 0x000fe4000a7ea40d */
[----:B------:R-:W-:-:S04]  /*2a5b0*/  IADD3 R10, P4, R10, UR16, RZ ;  /* 0x000000100a0a7c10 */ /* 0x000fc8000ff9e0ff */
[----:B------:R-:W-:Y:S02]  /*2a5c0*/  IADD3.X R11, R11, UR17, R15, P4, !PT ;  /* 0x000000110b0b7c10 */ /* 0x000fe4000a7fe40f */
[----:B----4-:R-:W-:-:S04]  /*2a5d0*/  LOP3.LUT R14, R14, 0xff, RZ, 0xc0, !PT ;  /* 0x000000ff0e0e7812 */ /* 0x010fc800078ec0ff */
[----:B------:R-:W-:-:S05]  /*2a5e0*/  F2FP.F16.E4M3.UNPACK_B R14, R14 ;  /* 0x0000000eff0e723e */ /* 0x000fca00020006ff */
[----:B------:R-:W-:-:S05]  /*2a5f0*/  HADD2.F32 R14, -RZ, R14.H0_H0 ;  /* 0x2000000eff0e7230 */ /* 0x000fca0000004100 */
[----:B------:R-:W-:-:S04]  /*2a600*/  FMUL R14, R14, UR21 ;  /* 0x000000150e0e7c20 */ /* 0x000fc80008400000 */
[----:B---3--:R-:W-:Y:S01]  /*2a610*/  FFMA R14, R35, UR20, R14 ;  /* 0x00000014230e7c23 */ /* 0x008fe2000800000e */
[----:B------:R-:W-:Y:S01]  /*2a620*/  @!P2 IADD3 R15, P4, P5, R6, UR11, R3 ;  /* 0x0000000b060fac10 */ /* 0x000fe2000fd9e003 */
[----:B------:R-:W3:Y:S03]  /*2a630*/  LDL.LU R35, [R1+0x678] ;  /* 0x0006780001237983 */ /* 0x000ee60000300800 */
[----:B------:R-:W-:Y:S01]  /*2a640*/  F2FP.SATFINITE.E4M3.F32.PACK_AB_MERGE_C R17, RZ, R14, RZ ;  /* 0x0000000eff11723e */ /* 0x000fe200048070ff */
[----:B------:R-:W4:Y:S01]  /*2a650*/  LDL.LU R39, [R1+0x67c] ;  /* 0x00067c0001277983 */ /* 0x000f220000300800 */
[----:B------:R-:W-:-:S03]  /*2a660*/  PRMT R14, RZ, 0x7610, R14 ;  /* 0x00007610ff0e7816 */ /* 0x000fc6000000000e */
[----:B------:R0:W-:Y:S04]  /*2a670*/  @!P3 STG.E.U8 desc[UR14][R12.64+0x1], R17 ;  /* 0x000001110c00b986 */ /* 0x0001e8000c10110e */
[----:B------:R-:W2:Y:S01]  /*2a680*/  @!P2 LDG.E.U8 R14, desc[UR14][R10.64] ;  /* 0x0000000e0a0ea981 */ /* 0x000ea2000c1e1100 */
[----:B0-----:R-:W0:Y:S01]  /*2a690*/  @!P2 LDC.64 R12, c[0x0][0x5c0] ;  /* 0x00017000ff0cab82 */ /* 0x001e220000000a00 */
[----:B------:R-:W-:Y:S02]  /*2a6a0*/  ISETP.LT.OR P3, PT, R26, 0x2, !P1 ;  /* 0x000000021a00780c */ /* 0x000fe40004f61670 */
[----:B------:R-:W-:Y:S02]  /*2a6b0*/  @!P2 IADD3.X R16, R29, UR7, R0, P4, P5 ;  /* 0x000000071d10ac10 */ /* 0x000fe4000a7ea400 */
[----:B0-----:R-:W-:-:S05]  /*2a6c0*/  @!P2 IADD3 R12, P4, R15, R12, RZ ;  /* 0x0000000c0f0ca210 */ /* 0x001fca0007f9e0ff */
[----:B------:R-:W-:Y:S01]  /*2a6d0*/  @!P2 IMAD.X R13, R16, 0x1, R13, P4 ;  /* 0x00000001100da824 */ /* 0x000fe200020e060d */
[----:B--2---:R-:W-:-:S04]  /*2a6e0*/  LOP3.LUT R14, R14, 0xff, RZ, 0xc0, !PT ;  /* 0x000000ff0e0e7812 */ /* 0x004fc800078ec0ff */
[----:B------:R-:W-:-:S05]  /*2a6f0*/  F2FP.F16.E4M3.UNPACK_B R14, R14 ;  /* 0x0000000eff0e723e */ /* 0x000fca00020006ff */
[----:B------:R-:W-:-:S05]  /*2a700*/  HADD2.F32 R14, -RZ, R14.H0_H0 ;  /* 0x2000000eff0e7230 */ /* 0x000fca0000004100 */
[----:B------:R-:W-:-:S04]  /*2a710*/  FMUL R14, R14, UR21 ;  /* 0x000000150e0e7c20 */ /* 0x000fc80008400000 */
[----:B------:R-:W-:Y:S01]  /*2a720*/  FFMA R14, R38, UR20, R14 ;  /* 0x00000014260e7c23 */ /* 0x000fe2000800000e */
[----:B------:R-:W-:Y:S01]  /*2a730*/  @!P3 IADD3 R17, P4, P5, R6, UR11, R3 ;  /* 0x0000000b0611bc10 */ /* 0x000fe2000fd9e003 */
[----:B------:R-:W2:Y:S03]  /*2a740*/  LDL.LU R38, [R1+0x680] ;  /* 0x0006800001267983 */ /* 0x000ea60000300800 */
[----:B------:R-:W-:Y:S02]  /*2a750*/  F2FP.SATFINITE.E4M3.F32.PACK_AB_MERGE_C R15, RZ, R14, RZ ;  /* 0x0000000eff0f723e */ /* 0x000fe400048070ff */
[----:B------:R-:W-:-:S03]  /*2a760*/  PRMT R14, RZ, 0x7610, R14 ;  /* 0x00007610ff0e7816 */ /* 0x000fc6000000000e */
[----:B------:R0:W-:Y:S04]  /*2a770*/  @!P2 STG.E.U8 desc[UR14][R12.64], R15 ;  /* 0x0000000f0c00a986 */ /* 0x0001e8000c10110e */
[----:B------:R-:W3:Y:S01]  /*2a780*/  @!P3 LDG.E.U8 R14, desc[UR14][R10.64+0x1] ;  /* 0x0000010e0a0eb981 */ /* 0x000ee2000c1e1100 */
[----:B0-----:R-:W0:Y:S01]  /*2a790*/  @!P3 LDC.64 R12, c[0x0][0x5c0] ;  /* 0x00017000ff0cbb82 */ /* 0x001e220000000a00 */
[----:B------:R-:W-:Y:S02]  /*2a7a0*/  ISETP.LT.OR P2, PT, R26, 0x9, !P0 ;  /* 0x000000091a00780c */ /* 0x000fe40004741670 */
[----:B------:R-:W-:Y:S02]  /*2a7b0*/  @!P3 IADD3.X R16, R29, UR7, R0, P4, P5 ;  /* 0x000000071d10bc10 */ /* 0x000fe4000a7ea400 */
        /* <DEDUP_REMOVED lines=12> */
[----:B0-----:R-:W0:Y:S01]  /*2a880*/  @!P2 LDC.64 R12, c[0x0][0x5c0] ;  /* 0x00017000ff0cab82 */ /* 0x001e220000000a00 */
[----:B------:R-:W-:Y:S02]  /*2a890*/  ISETP.LT.OR P3, PT, R26, 0xa, !P0 ;  /* 0x0000000a1a00780c */ /* 0x000fe40004761670 */
[----:B0-----:R-:W-:-:S04]  /*2a8a0*/  @!P2 IADD3 R12, P4, P5, R6, UR11, R12 ;  /* 0x0000000b060cac10 */ /* 0x001fc8000fd9e00c */
[----:B------:R-:W-:Y:S02]  /*2a8b0*/  @!P2 IADD3.X R13, R29, UR7, R13, P4, P5 ;  /* 0x000000071d0dac10 */ /* 0x000fe4000a7ea40d */
        /* <DEDUP_REMOVED lines=17> */
[----:B--2---:R-:W-:Y:S01]  /*2a9d0*/  FFMA R14, R38, UR20, R14 ;  /* 0x00000014260e7c23 */ /* 0x004fe2000800000e */
[----:B------:R-:W-:Y:S01]  /*2a9e0*/  @!P2 IADD3 R17, P4, P5, R6, UR11, R3 ;  /* 0x0000000b0611ac10 */ /* 0x000fe2000fd9e003 */
[----:B------:R-:W2:Y:S03]  /*2a9f0*/  LDL.LU R38, [R1+0x688] ;  /* 0x0006880001267983 */ /* 0x000ea60000300800 */
[----:B------:R-:W-:Y:S01]  /*2aa00*/  F2FP.SATFINITE.E4M3.F32.PACK_AB_MERGE_C R15, RZ, R14, RZ ;  /* 0x0000000eff0f723e */ /* 0x000fe200048070ff */
[----:B------:R-:W4:Y:S01]  /*2aa10*/  LDL.LU R39, [R1+0x68c] ;  /* 0x00068c0001277983 */ /* 0x000f220000300800 */
        /* <DEDUP_REMOVED lines=12> */
[----:B------:R-:W-:Y:S01]  /*2aae0*/  FFMA R14, R35, UR20, R14 ;  /* 0x00000014230e7c23 */ /* 0x000fe2000800000e */
[----:B------:R-:W-:Y:S01]  /*2aaf0*/  @!P3 IADD3 R17, P4, P5, R6, UR11, R3 ;  /* 0x0000000b0611bc10 */ /* 0x000fe2000fd9e003 */
[----:B------:R-:W3:Y:S03]  /*2ab00*/  LDL.LU R35, [R1+0x690] ;  /* 0x0006900001237983 */ /* 0x000ee60000300800 */
[----:B------:R-:W-:Y:S02]  /*2ab10*/  F2FP.SATFINITE.E4M3.F32.PACK_AB_MERGE_C R15, RZ, R14, RZ ;  /* 0x0000000eff0f723e */ /* 0x000fe400048070ff */
        /* <DEDUP_REMOVED lines=292> */
[----:B------:R-:W-:Y:S02]  /*2bd60*/  PRMT R16, RZ, 0x7610, R16 ;  /* 0x00007610ff107816 */ /* 0x000fe40000000010 */
        /* <DEDUP_REMOVED lines=8> */
[----:B------:R-:W0:Y:S03]  /*2bdf0*/  @!P3 LDC.64 R14, c[0x0][0x5c0] ;  /* 0x00017000ff0ebb82 */ /* 0x000e260000000a00 */
[----:B------:R1:W-:Y:S04]  /*2be00*/  @!P2 STG.E.U8 desc[UR14][R12.64+0x30], R17 ;  /* 0x000030110c00a986 */ /* 0x0003e8000c10110e */
[----:B------:R-:W3:Y:S01]  /*2be10*/  @!P3 LDG.E.U8 R16, desc[UR14][R10.64+0x31] ;  /* 0x0000310e0a10b981 */ /* 0x000ee2000c1e1100 */
[----:B------:R-:W-:-:S02]  /*2be20*/  ISETP.LT.OR P2, PT, R26, 0x39, !P0 ;  /* 0x000000391a00780c */ /* 0x000fc40004741670 */
[----:B------:R-:W-:-:S11]  /*2be30*/  @!P3 IADD3.X R18, R29, UR7, R0, P4, P5 ;  /* 0x000000071d12bc10 */ /* 0x000fd6000a7ea400 */
[----:B-1----:R-:W1:Y:S01]  /*2be40*/  @!P2 LDC.64 R12, c[0x0][0x5c0] ;  /* 0x00017000ff0cab82 */ /* 0x002e620000000a00 */
[----:B0-----:R-:W-:-:S05]  /*2be50*/  @!P3 IADD3 R14, P4, R19, R14, RZ ;  /* 0x0000000e130eb210 */ /* 0x001fca0007f9e0ff */
[----:B------:R-:W-:Y:S01]  /*2be60*/  @!P3 IMAD.X R15, R18, 0x1, R15, P4 ;  /* 0x00000001120fb824 */ /* 0x000fe200020e060f */
[----:B---3--:R-:W-:-:S04]  /*2be70*/  LOP3.LUT R16, R16, 0xff, RZ, 0xc0, !PT ;  /* 0x000000ff10107812 */ /* 0x008fc800078ec0ff */
[----:B------:R-:W-:-:S05]  /*2be80*/  F2FP.F16.E4M3.UNPACK_B R16, R16 ;  /* 0x00000010ff10723e */ /* 0x000fca00020006ff */
[----:B------:R-:W-:-:S05]  /*2be90*/  HADD2.F32 R16, -RZ, R16.H0_H0 ;  /* 0x20000010ff107230 */ /* 0x000fca0000004100 */
[----:B------:R-:W-:-:S04]  /*2bea0*/  FMUL R16, R16, UR21 ;  /* 0x0000001510107c20 */ /* 0x000fc80008400000 */
[----:B------:R-:W-:Y:S01]  /*2beb0*/  FFMA R16, R35, UR20, R16 ;  /* 0x0000001423107c23 */ /* 0x000fe20008000010 */
[----:B-1----:R-:W-:Y:S01]  /*2bec0*/  @!P2 IADD3 R12, P4, P5, R6, UR11, R12 ;  /* 0x0000000b060cac10 */ /* 0x002fe2000fd9e00c */
[----:B------:R-:W3:Y:S03]  /*2bed0*/  LDL.LU R35, [R1+0x6e4] ;  /* 0x0006e40001237983 */ /* 0x000ee60000300800 */
[----:B------:R-:W-:Y:S02]  /*2bee0*/  F2FP.SATFINITE.E4M3.F32.PACK_AB_MERGE_C R17, RZ, R16, RZ ;  /* 0x00000010ff11723e */ /* 0x000fe400048070ff */
[----:B------:R-:W-:-:S03]  /*2bef0*/  PRMT R16, RZ, 0x7610, R16 ;  /* 0x00007610ff107816 */ /* 0x000fc60000000010 */
[----:B------:R0:W-:Y:S04]  /*2bf00*/  @!P3 STG.E.U8 desc[UR14][R14.64+0x31], R17 ;  /* 0x000031110e00b986 */ /* 0x0001e8000c10110e */
[----:B------:R-:W4:Y:S01]  /*2bf10*/  @!P2 LDG.E.U8 R16, desc[UR14][R8.64+0x38] ;  /* 0x0000380e0810a981 */ /* 0x000f22000c1e1100 */
[----:B------:R-:W-:Y:S02]  /*2bf20*/  ISETP.LT.OR P3, PT, R26, 0x3a, !P0 ;  /* 0x0000003a1a00780c */ /* 0x000fe40004761670 */
[----:B------:R-:W-:-:S11]  /*2bf30*/  @!P2 IADD3.X R13, R29, UR7, R13, P4, P5 ;  /* 0x000000071d0dac10 */ /* 0x000fd6000a7ea40d */
[----:B0-----:R-:W0:Y:S01]  /*2bf40*/  @!P3 LDC.64 R14, c[0x0][0x5c0] ;  /* 0x00017000ff0ebb82 */ /* 0x001e220000000a00 */
        /* <DEDUP_REMOVED lines=9> */
[----:B------:R-:W-:Y:S02]  /*2bfe0*/  ISETP.LT.OR P2, PT, R26, 0x39, !P1 ;  /* 0x000000391a00780c */ /* 0x000fe40004f41670 */
[----:B0-----:R-:W-:-:S04]  /*2bff0*/  @!P3 IADD3 R14, P4, P5, R6, UR11, R14 ;  /* 0x0000000b060ebc10 */ /* 0x001fc8000fd9e00e */
[----:B------:R-:W-:-:S07]  /*2c000*/  @!P3 IADD3.X R15, R29, UR7, R15, P4, P5 ;  /* 0x000000071d0fbc10 */ /* 0x000fce000a7ea40f */
[----:B-1----:R-:W0:Y:S01]  /*2c010*/  @!P2 LDC.64 R12, c[0x0][0x5c0] ;  /* 0x00017000ff0cab82 */ /* 0x002e220000000a00 */
        /* <DEDUP_REMOVED lines=12> */
[----:B------:R-:W-:Y:S02]  /*2c0e0*/  ISETP.LT.OR P3, PT, R26, 0x3a, !P1 ;  /* 0x0000003a1a00780c */ /* 0x000fe40004f61670 */
[----:B------:R-:W-:Y:S02]  /*2c0f0*/  @!P2 IADD3.X R18, R29, UR7, R0, P4, P5 ;  /* 0x000000071d12ac10 */ /* 0x000fe4000a7ea400 */
[----:B-1----:R-:W-:Y:S02]  /*2c100*/  PRMT R14, RZ, 0x7610, R14 ;  /* 0x00007610ff0e7816 */ /* 0x002fe4000000000e */
[----:B---3--:R-:W-:-:S04]  /*2c110*/  LOP3.LUT R16, R16, 0xff, RZ, 0xc0, !PT ;  /* 0x000000ff10107812 */ /* 0x008fc800078ec0ff */
[----:B------:R-:W-:-:S05]  /*2c120*/  F2FP.F16.E4M3.UNPACK_B R16, R16 ;  /* 0x00000010ff10723e */ /* 0x000fca00020006ff */
[----:B------:R-:W-:-:S05]  /*2c130*/  HADD2.F32 R16, -RZ, R16.H0_H0 ;  /* 0x20000010ff107230 */ /* 0x000fca0000004100 */
[----:B------:R-:W-:Y:S01]  /*2c140*/  FMUL R17, R16, UR21 ;  /* 0x0000001510117c20 */ /* 0x000fe20008400000 */
[----:B0-----:R-:W-:-:S03]  /*2c150*/  @!P2 IADD3 R16, P4, R21, R12, RZ ;  /* 0x0000000c1510a210 */ /* 0x001fc60007f9e0ff */
[----:B------:R-:W-:Y:S02]  /*2c160*/  FFMA R12, R35, UR20, R17 ;  /* 0x00000014230c7c23 */ /* 0x000fe40008000011 */
[----:B------:R-:W-:Y:S01]  /*2c170*/  @!P2 IMAD.X R17, R18, 0x1, R13, P4 ;  /* 0x000000011211a824 */ /* 0x000fe200020e060d */
[----:B------:R-:W3:Y:S02]  /*2c180*/  LDL.LU R35, [R1+0x6f0] ;  /* 0x0006f00001237983 */ /* 0x000ee40000300800 */
[----:B------:R-:W-:Y:S02]  /*2c190*/  F2FP.SATFINITE.E4M3.F32.PACK_AB_MERGE_C R19, RZ, R12, RZ ;  /* 0x0000000cff13723e */ /* 0x000fe400048070ff */
[----:B------:R-:W0:Y:S03]  /*2c1a0*/  @!P3 LDC.64 R12, c[0x0][0x5c0] ;  /* 0x00017000ff0cbb82 */ /* 0x000e260000000a00 */
[----:B------:R1:W-:Y:S04]  /*2c1b0*/  @!P2 STG.E.U8 desc[UR14][R16.64+0x38], R19 ;  /* 0x000038131000a986 */ /* 0x0003e8000c10110e */
[----:B------:R-:W2:Y:S01]  /*2c1c0*/  @!P3 LDG.E.U8 R14, desc[UR14][R10.64+0x39] ;  /* 0x0000390e0a0eb981 */ /* 0x000ea2000c1e1100 */
[----:B------:R-:W-:-:S02]  /*2c1d0*/  @!P3 IADD3 R21, P4, P5, R6, UR11, R3 ;  /* 0x0000000b0615bc10 */ /* 0x000fc4000fd9e003 */
[----:B------:R-:W-:Y:S02]  /*2c1e0*/  ISETP.LT.OR P2, PT, R26, 0x41, !P0 ;  /* 0x000000411a00780c */ /* 0x000fe40004741670 */
[----:B------:R-:W-:Y:S02]  /*2c1f0*/  @!P3 IADD3.X R18, R29, UR7, R0, P4, P5 ;  /* 0x000000071d12bc10 */ /* 0x000fe4000a7ea400 */
[----:B-1----:R-:W-:Y:S02]  /*2c200*/  PRMT R16, RZ, 0x7610, R16 ;  /* 0x00007610ff107816 */ /* 0x002fe40000000010 */
[----:B--2---:R-:W-:-:S04]  /*2c210*/  LOP3.LUT R14, R14, 0xff, RZ, 0xc0, !PT ;  /* 0x000000ff0e0e7812 */ /* 0x004fc800078ec0ff */
[----:B------:R-:W-:-:S05]  /*2c220*/  F2FP.F16.E4M3.UNPACK_B R14, R14 ;  /* 0x0000000eff0e723e */ /* 0x000fca00020006ff */
[----:B------:R-:W-:-:S05]  /*2c230*/  HADD2.F32 R14, -RZ, R14.H0_H0 ;  /* 0x2000000eff0e7230 */ /* 0x000fca0000004100 */
[----:B------:R-:W-:Y:S01]  /*2c240*/  FMUL R15, R14, UR21 ;  /* 0x000000150e0f7c20 */ /* 0x000fe20008400000 */
[----:B0-----:R-:W-:-:S03]  /*2c250*/  @!P3 IADD3 R14, P4, R21, R12, RZ ;  /* 0x0000000c150eb210 */ /* 0x001fc60007f9e0ff */
[----:B------:R-:W-:Y:S02]  /*2c260*/  FFMA R12, R38, UR20, R15 ;  /* 0x00000014260c7c23 */ /* 0x000fe4000800000f */
[----:B------:R-:W-:Y:S01]  /*2c270*/  @!P3 IMAD.X R15, R18, 0x1, R13, P4 ;  /* 0x00000001120fb824 */ /* 0x000fe200020e060d */
[----:B------:R-:W2:Y:S02]  /*2c280*/  LDL.LU R38, [R1+0x6f4] ;  /* 0x0006f40001267983 */ /* 0x000ea40000300800 */
[----:B------:R-:W-:Y:S02]  /*2c290*/  F2FP.SATFINITE.E4M3.F32.PACK_AB_MERGE_C R17, RZ, R12, RZ ;  /* 0x0000000cff11723e */ /* 0x000fe400048070ff */
[----:B------:R-:W0:Y:S03]  /*2c2a0*/  @!P2 LDC.64 R12, c[0x0][0x5c0] ;  /* 0x00017000ff0cab82 */ /* 0x000e260000000a00 */
[----:B------:R1:W-:Y:S04]  /*2c2b0*/  @!P3 STG.E.U8 desc[UR14][R14.64+0x39], R17 ;  /* 0x000039110e00b986 */ /* 0x0003e8000c10110e */
[----:B------:R-:W4:Y:S01]  /*2c2c0*/  @!P2 LDG.E.U8 R16, desc[UR14][R8.64+0x40] ;  /* 0x0000400e0810a981 */ /* 0x000f22000c1e1100 */
[----:B------:R-:W-:-:S02]  /*2c2d0*/  ISETP.LT.OR P3, PT, R26, 0x42, !P0 ;  /* 0x000000421a00780c */ /* 0x000fc40004761670 */
[----:B-1----:R-:W-:-:S11]  /*2c2e0*/  PRMT R14, RZ, 0x7610, R14 ;  /* 0x00007610ff0e7816 */ /* 0x002fd6000000000e */
[----:B------:R-:W1:Y:S01]  /*2c2f0*/  @!P3 LDC.64 R18, c[0x0][0x5c0] ;  /* 0x00017000ff12bb82 */ /* 0x000e620000000a00 */
[----:B0-----:R-:W-:-:S04]  /*2c300*/  @!P2 IADD3 R12, P4, P5, R6, UR11, R12 ;  /* 0x0000000b060cac10 */ /* 0x001fc8000fd9e00c */
[----:B------:R-:W-:Y:S02]  /*2c310*/  @!P2 IADD3.X R13, R29, UR7, R13, P4, P5 ;  /* 0x000000071d0dac10 */ /* 0x000fe4000a7ea40d */
        /* <DEDUP_REMOVED lines=8> */
[----:B------:R-:W-:-:S13]  /*2c3a0*/  ISETP.LT.OR P2, PT, R26, 0x41, !P1 ;  /* 0x000000411a00780c */ /* 0x000fda0004f41670 */
[----:B0-----:R-:W0:Y:S01]  /*2c3b0*/  @!P2 LDC.64 R12, c[0x0][0x5c0] ;  /* 0x00017000ff0cab82 */ /* 0x001e220000000a00 */
[----:B----4-:R-:W-:-:S04]  /*2c3c0*/  LOP3.LUT R14, R14, 0xff, RZ, 0xc0, !PT ;  /* 0x000000ff0e0e7812 */ /* 0x010fc800078ec0ff */
[----:B------:R-:W-:-:S05]  /*2c3d0*/  F2FP.F16.E4M3.UNPACK_B R14, R14 ;  /* 0x0000000eff0e723e */ /* 0x000fca00020006ff */
[----:B------:R-:W-:-:S05]  /*2c3e0*/  HADD2.F32 R14, -RZ, R14.H0_H0 ;  /* 0x2000000eff0e7230 */ /* 0x000fca0000004100 */
[----:B------:R-:W-:Y:S01]  /*2c3f0*/  FMUL R15, R14, UR21 ;  /* 0x000000150e0f7c20 */ /* 0x000fe20008400000 */
[----:B-1----:R-:W-:-:S03]  /*2c400*/  @!P3 IADD3 R14, P4, P5, R6, UR11, R18 ;  /* 0x0000000b060ebc10 */ /* 0x002fc6000fd9e012 */
[----:B---3--:R-:W-:Y:S01]  /*2c410*/  FFMA R16, R35, UR20, R15 ;  /* 0x0000001423107c23 */ /* 0x008fe2000800000f */
[----:B------:R-:W-:Y:S01]  /*2c420*/  @!P3 IADD3.X R15, R29, UR7, R19, P4, P5 ;  /* 0x000000071d0fbc10 */ /* 0x000fe2000a7ea413 */
[----:B------:R-:W3:Y:S03]  /*2c430*/  LDL.LU R35, [R1+0x6f8] ;  /* 0x0006f80001237983 */ /* 0x000ee60000300800 */
[----:B------:R-:W-:Y:S01]  /*2c440*/  F2FP.SATFINITE.E4M3.F32.PACK_AB_MERGE_C R17, RZ, R16, RZ ;  /* 0x00000010ff11723e */ /* 0x000fe200048070ff */
[----:B------:R-:W4:Y:S01]  /*2c450*/  LDL.LU R39, [R1+0x6fc] ;  /* 0x0006fc0001277983 */ /* 0x000f220000300800 */
[----:B------:R-:W-:-:S03]  /*2c460*/  PRMT R16, RZ, 0x7610, R16 ;  /* 0x00007610ff107816 */ /* 0x000fc60000000010 */
[----:B------:R1:W-:Y:S04]  /*2c470*/  @!P3 STG.E.U8 desc[UR14][R14.64+0x41], R17 ;  /* 0x000041110e00b986 */ /* 0x0003e8000c10110e */
[----:B------:R-:W2:Y:S01]  /*2c480*/  @!P2 LDG.E.U8 R16, desc[UR14][R10.64+0x40] ;  /* 0x0000400e0a10a981 */ /* 0x000ea2000c1e1100 */
[----:B------:R-:W-:Y:S02]  /*2c490*/  @!P2 IADD3 R19, P4, P5, R6, UR11, R3 ;  /* 0x0000000b0613ac10 */ /* 0x000fe4000fd9e003 */
[----:B------:R-:W-:Y:S02]  /*2c4a0*/  ISETP.LT.OR P3, PT, R26, 0x42, !P1 ;  /* 0x000000421a00780c */ /* 0x000fe40004f61670 */
[----:B------:R-:W-:Y:S02]  /*2c4b0*/  @!P2 IADD3.X R18, R29, UR7, R0, P4, P5 ;  /* 0x000000071d12ac10 */ /* 0x000fe4000a7ea400 */
[----:B0-----:R-:W-:-:S02]  /*2c4c0*/  @!P2 IADD3 R12, P4, R19, R12, RZ ;  /* 0x0000000c130ca210 */ /* 0x001fc40007f9e0ff */
[----:B-1----:R-:W-:-:S03]  /*2c4d0*/  PRMT R14, RZ, 0x7610, R14 ;  /* 0x00007610ff0e7816 */ /* 0x002fc6000000000e */
[----:B------:R-:W-:-:S04]  /*2c4e0*/  @!P2 IMAD.X R13, R18, 0x1, R13, P4 ;  /* 0x00000001120da824 */ /* 0x000fc800020e060d */
[----:B------:R-:W0:Y:S01]  /*2c4f0*/  @!P3 LDC.64 R20, c[0x0][0x5c0] ;  /* 0x00017000ff14bb82 */ /* 0x000e220000000a00 */
[----:B--2---:R-:W-:-:S04]  /*2c500*/  LOP3.LUT R16, R16, 0xff, RZ, 0xc0, !PT ;  /* 0x000000ff10107812 */ /* 0x004fc800078ec0ff */
[----:B------:R-:W-:-:S05]  /*2c510*/  F2FP.F16.E4M3.UNPACK_B R16, R16 ;  /* 0x00000010ff10723e */ /* 0x000fca00020006ff */
[----:B------:R-:W-:-:S05]  /*2c520*/  HADD2.F32 R16, -RZ, R16.H0_H0 ;  /* 0x20000010ff107230 */ /* 0x000fca0000004100 */
[----:B------:R-:W-:-:S04]  /*2c530*/  FMUL R16, R16, UR21 ;  /* 0x0000001510107c20 */ /* 0x000fc80008400000 */
[----:B------:R-:W-:Y:S01]  /*2c540*/  FFMA R16, R38, UR20, R16 ;  /* 0x0000001426107c23 */ /* 0x000fe20008000010 */
[----:B------:R-:W-:Y:S01]  /*2c550*/  @!P3 IADD3 R19, P4, P5, R6, UR11, R3 ;  /* 0x0000000b0613bc10 */ /* 0x000fe2000fd9e003 */
[----:B------:R-:W2:Y:S03]  /*2c560*/  LDL.LU R38, [R1+0x700] ;  /* 0x0007000001267983 */ /* 0x000ea60000300800 */
[----:B------:R-:W-:-:S05]  /*2c570*/  F2FP.SATFINITE.E4M3.F32.PACK_AB_MERGE_C R17, RZ, R16, RZ ;  /* 0x00000010ff11723e */ /* 0x000fca00048070ff */
[----:B------:R3:W-:Y:S04]  /*2c580*/  @!P2 STG.E.U8 desc[UR14][R12.64+0x40], R17 ;  /* 0x000040110c00a986 */ /* 0x0007e8000c10110e */
[----:B------:R-:W4:Y:S01]  /*2c590*/  @!P3 LDG.E.U8 R14, desc[UR14][R10.64+0x41] ;  /* 0x0000410e0a0eb981 */ /* 0x000f22000c1e1100 */
[----:B------:R-:W-:Y:S02]  /*2c5a0*/  ISETP.LT.OR P2, PT, R26, 0x49, !P0 ;  /* 0x000000491a00780c */ /* 0x000fe40004741670 */
[----:B------:R-:W-:Y:S02]  /*2c5b0*/  @!P3 IADD3.X R16, R29, UR7, R0, P4, P5 ;  /* 0x000000071d10bc10 */ /* 0x000fe4000a7ea400 */
[----:B----4-:R-:W-:-:S04]  /*2c5c0*/  LOP3.LUT R14, R14, 0xff, RZ, 0xc0, !PT ;  /* 0x000000ff0e0e7812 */ /* 0x010fc800078ec0ff */
[----:B------:R-:W-:-:S05]  /*2c5d0*/  F2FP.F16.E4M3.UNPACK_B R14, R14 ;  /* 0x0000000eff0e723e */ /* 0x000fca00020006ff */
[----:B------:R-:W-:-:S05]  /*2c5e0*/  HADD2.F32 R14, -RZ, R14.H0_H0 ;  /* 0x2000000eff0e7230 */ /* 0x000fca0000004100 */
[----:B------:R-:W-:Y:S01]  /*2c5f0*/  FMUL R15, R14, UR21 ;  /* 0x000000150e0f7c20 */ /* 0x000fe20008400000 */
[----:B0-----:R-:W-:Y:S02]  /*2c600*/  @!P3 IADD3 R14, P4, R19, R20, RZ ;  /* 0x00000014130eb210 */ /* 0x001fe40007f9e0ff */
[----:B------:R-:W0:Y:S01]  /*2c610*/  @!P2 LDC.64 R18, c[0x0][0x5c0] ;  /* 0x00017000ff12ab82 */ /* 0x000e220000000a00 */
[----:B---3--:R-:W-:Y:S02]  /*2c620*/  FFMA R12, R35, UR20, R15 ;  /* 0x00000014230c7c23 */ /* 0x008fe4000800000f */
[----:B------:R-:W-:Y:S01]  /*2c630*/  @!P3 IMAD.X R15, R16, 0x1, R21, P4 ;  /* 0x00000001100fb824 */ /* 0x000fe200020e0615 */
[----:B------:R-:W3:Y:S02]  /*2c640*/  LDL.LU R35, [R1+0x704] ;  /* 0x0007040001237983 */ /* 0x000ee40000300800 */
[----:B------:R-:W-:Y:S02]  /*2c650*/  F2FP.SATFINITE.E4M3.F32.PACK_AB_MERGE_C R17, RZ, R12, RZ ;  /* 0x0000000cff11723e */ /* 0x000fe400048070ff */
[----:B------:R-:W-:-:S03]  /*2c660*/  PRMT R12, RZ, 0x7610, R12 ;  /* 0x00007610ff0c7816 */ /* 0x000fc6000000000c */
[----:B------:R1:W-:Y:S04]  /*2c670*/  @!P3 STG.E.U8 desc[UR14][R14.64+0x41], R17 ;  /* 0x000041110e00b986 */ /* 0x0003e8000c10110e */
[----:B------:R-:W4:Y:S01]  /*2c680*/  @!P2 LDG.E.U8 R12, desc[UR14][R8.64+0x48] ;  /* 0x0000480e080ca981 */ /* 0x000f22000c1e1100 */
[----:B------:R-:W-:Y:S02]  /*2c690*/  ISETP.LT.OR P3, PT, R26, 0x4a, !P0 ;  /* 0x0000004a1a00780c */ /* 0x000fe40004761670 */
[----:B-1----:R-:W-:Y:S02]  /*2c6a0*/  PRMT R14, RZ, 0x7610, R14 ;  /* 0x00007610ff0e7816 */ /* 0x002fe4000000000e */
[----:B----4-:R-:W-:-:S04]  /*2c6b0*/  LOP3.LUT R12, R12, 0xff, RZ, 0xc0, !PT ;  /* 0x000000ff0c0c7812 */ /* 0x010fc800078ec0ff */
[----:B------:R-:W-:-:S05]  /*2c6c0*/  F2FP.F16.E4M3.UNPACK_B R12, R12 ;  /* 0x0000000cff0c723e */ /* 0x000fca00020006ff */
[----:B------:R-:W-:-:S05]  /*2c6d0*/  HADD2.F32 R12, -RZ, R12.H0_H0 ;  /* 0x2000000cff0c7230 */ /* 0x000fca0000004100 */
[----:B------:R-:W-:Y:S01]  /*2c6e0*/  FMUL R13, R12, UR21 ;  /* 0x000000150c0d7c20 */ /* 0x000fe20008400000 */
[----:B0-----:R-:W-:-:S03]  /*2c6f0*/  @!P2 IADD3 R12, P4, P5, R6, UR11, R18 ;  /* 0x0000000b060cac10 */ /* 0x001fc6000fd9e012 */
[----:B------:R-:W-:Y:S01]  /*2c700*/  FFMA R16, R39, UR20, R13 ;  /* 0x0000001427107c23 */ /* 0x000fe2000800000d */
[----:B------:R-:W-:Y:S02]  /*2c710*/  @!P2 IADD3.X R13, R29, UR7, R19, P4, P5 ;  /* 0x000000071d0dac10 */ /* 0x000fe4000a7ea413 */
[----:B------:R-:W0:Y:S02]  /*2c720*/  @!P3 LDC.64 R18, c[0x0][0x5c0] ;  /* 0x00017000ff12bb82 */ /* 0x000e240000000a00 */
[----:B------:R-:W-:-:S05]  /*2c730*/  F2FP.SATFINITE.E4M3.F32.PACK_AB_MERGE_C R17, RZ, R16, RZ ;  /* 0x00000010ff11723e */ /* 0x000fca00048070ff */
[----:B------:R1:W-:Y:S04]  /*2c740*/  @!P2 STG.E.U8 desc[UR14][R12.64+0x48], R17 ;  /* 0x000048110c00a986 */ /* 0x0003e8000c10110e */
[----:B------:R-:W4:Y:S01]  /*2c750*/  @!P3 LDG.E.U8 R14, desc[UR14][R8.64+0x49] ;  /* 0x0000490e080eb981 */ /* 0x000f22000c1e1100 */
[----:B------:R-:W-:Y:S02]  /*2c760*/  ISETP.LT.OR P2, PT, R26, 0x49, !P1 ;  /* 0x000000491a00780c */ /* 0x000fe40004f41670 */
[----:B-1----:R-:W-:-:S11]  /*2c770*/  PRMT R12, RZ, 0x7610, R12 ;  /* 0x00007610ff0c7816 */ /* 0x002fd6000000000c */
[----:B------:R-:W1:Y:S01]  /*2c780*/  @!P2 LDC.64 R20, c[0x0][0x5c0] ;  /* 0x00017000ff14ab82 */ /* 0x000e620000000a00 */
[----:B----4-:R-:W-:-:S04]  /*2c790*/  LOP3.LUT R14, R14, 0xff, RZ, 0xc0, !PT ;  /* 0x000000ff0e0e7812 */ /* 0x010fc800078ec0ff */
[----:B------:R-:W-:-:S05]  /*2c7a0*/  F2FP.F16.E4M3.UNPACK_B R14, R14 ;  /* 0x0000000eff0e723e */ /* 0x000fca00020006ff */
[----:B------:R-:W-:-:S05]  /*2c7b0*/  HADD2.F32 R14, -RZ, R14.H0_H0 ;  /* 0x2000000eff0e7230 */ /* 0x000fca0000004100 */
[----:B------:R-:W-:Y:S01]  /*2c7c0*/  FMUL R15, R14, UR21 ;  /* 0x000000150e0f7c20 */ /* 0x000fe20008400000 */
[----:B0-----:R-:W-:-:S03]  /*2c7d0*/  @!P3 IADD3 R14, P4, P5, R6, UR11, R18 ;  /* 0x0000000b060ebc10 */ /* 0x001fc6000fd9e012 */
[----:B--2---:R-:W-:Y:S01]  /*2c7e0*/  FFMA R16, R38, UR20, R15 ;  /* 0x0000001426107c23 */ /* 0x004fe2000800000f */
[----:B------:R-:W-:Y:S01]  /*2c7f0*/  @!P3 IADD3.X R15, R29, UR7, R19, P4, P5 ;  /* 0x000000071d0fbc10 */ /* 0x000fe2000a7ea413 */
[----:B------:R-:W2:Y:S03]  /*2c800*/  LDL.LU R38, [R1+0x708] ;  /* 0x0007080001267983 */ /* 0x000ea60000300800 */
[----:B------:R-:W-:Y:S01]  /*2c810*/  F2FP.SATFINITE.E4M3.F32.PACK_AB_MERGE_C R17, RZ, R16, RZ ;  /* 0x00000010ff11723e */ /* 0x000fe200048070ff */
[----:B------:R-:W4:Y:S04]  /*2c820*/  LDL.LU R39, [R1+0x70c] ;  /* 0x00070c0001277983 */ /* 0x000f280000300800 */
[----:B------:R3:W-:Y:S04]  /*2c830*/  @!P3 STG.E.U8 desc[UR14][R14.64+0x49], R17 ;  /* 0x000049110e00b986 */ /* 0x0007e8000c10110e */
[----:B------:R-:W3:Y:S01]  /*2c840*/  @!P2 LDG.E.U8 R12, desc[UR14][R10.64+0x48] ;  /* 0x0000480e0a0ca981 */ /* 0x000ee2000c1e1100 */
[----:B------:R-:W-:-:S02]  /*2c850*/  @!P2 IADD3 R19, P4, P5, R6, UR11, R3 ;  /* 0x0000000b0613ac10 */ /* 0x000fc4000fd9e003 */
[----:B------:R-:W-:Y:S02]  /*2c860*/  ISETP.LT.OR P3, PT, R26, 0x4a, !P1 ;  /* 0x0000004a1a00780c */ /* 0x000fe40004f61670 */
[----:B------:R-:W-:Y:S02]  /*2c870*/  @!P2 IADD3.X R16, R29, UR7, R0, P4, P5 ;  /* 0x000000071d10ac10 */ /* 0x000fe4000a7ea400 */
[----:B---3--:R-:W-:-:S04]  /*2c880*/  LOP3.LUT R12, R12, 0xff, RZ, 0xc0, !PT ;  /* 0x000000ff0c0c7812 */ /* 0x008fc800078ec0ff */
[----:B------:R-:W-:-:S05]  /*2c890*/  F2FP.F16.E4M3.UNPACK_B R12, R12 ;  /* 0x0000000cff0c723e */ /* 0x000fca00020006ff */
[----:B------:R-:W-:-:S05]  /*2c8a0*/  HADD2.F32 R12, -RZ, R12.H0_H0 ;  /* 0x2000000cff0c7230 */ /* 0x000fca0000004100 */
[----:B------:R-:W-:Y:S01]  /*2c8b0*/  FMUL R13, R12, UR21 ;  /* 0x000000150c0d7c20 */ /* 0x000fe20008400000 */
[----:B-1----:R-:W-:-:S03]  /*2c8c0*/  @!P2 IADD3 R12, P4, R19, R20, RZ ;  /* 0x00000014130ca210 */ /* 0x002fc60007f9e0ff */
[----:B------:R-:W-:Y:S02]  /*2c8d0*/  FFMA R14, R35, UR20, R13 ;  /* 0x00000014230e7c23 */ /* 0x000fe4000800000d */
[----:B------:R-:W-:Y:S01]  /*2c8e0*/  @!P2 IMAD.X R13, R16, 0x1, R21, P4 ;  /* 0x00000001100da824 */ /* 0x000fe200020e0615 */
[----:B------:R-:W3:Y:S01]  /*2c8f0*/  LDL.LU R35, [R1+0x710] ;  /* 0x0007100001237983 */ /* 0x000ee20000300800 */
[----:B------:R-:W0:Y:S01]  /*2c900*/  @!P3 LDC.64 R20, c[0x0][0x5c0] ;  /* 0x00017000ff14bb82 */ /* 0x000e220000000a00 */
[----:B------:R-:W-:Y:S02]  /*2c910*/  F2FP.SATFINITE.E4M3.F32.PACK_AB_MERGE_C R17, RZ, R14, RZ ;  /* 0x0000000eff11723e */ /* 0x000fe400048070ff */
[----:B------:R-:W-:-:S03]  /*2c920*/  PRMT R14, RZ, 0x7610, R14 ;  /* 0x00007610ff0e7816 */ /* 0x000fc6000000000e */
[----:B------:R2:W-:Y:S04]  /*2c930*/  @!P2 STG.E.U8 desc[UR14][R12.64+0x48], R17 ;  /* 0x000048110c00a986 */ /* 0x0005e8000c10110e */
[----:B------:R-:W4:Y:S01]  /*2c940*/  @!P3 LDG.E.U8 R14, desc[UR14][R10.64+0x49] ;  /* 0x0000490e0a0eb981 */ /* 0x000f22000c1e1100 */
[----:B------:R-:W-:Y:S02]  /*2c950*/  @!P3 IADD3 R19, P4, P5, R6, UR11, R3 ;  /* 0x0000000b0613bc10 */ /* 0x000fe4000fd9e003 */
        /* <DEDUP_REMOVED lines=8> */
[----:B--2---:R-:W-:Y:S02]  /*2c9e0*/  FFMA R12, R38, UR20, R15 ;  /* 0x00000014260c7c23 */ /* 0x004fe4000800000f */
[----:B------:R-:W-:Y:S01]  /*2c9f0*/  @!P3 IMAD.X R15, R16, 0x1, R21, P4 ;  /* 0x00000001100fb824 */ /* 0x000fe200020e0615 */
[----:B------:R-:W2:Y:S02]  /*2ca00*/  LDL.LU R38, [R1+0x714] ;  /* 0x0007140001267983 */ /* 0x000ea40000300800 */
        /* <DEDUP_REMOVED lines=25> */
[----:B---3--:R-:W-:Y:S01]  /*2cba0*/  FFMA R16, R35, UR20, R15 ;  /* 0x0000001423107c23 */ /* 0x008fe2000800000f */
[----:B------:R-:W-:Y:S01]  /*2cbb0*/  @!P3 IADD3.X R15, R29, UR7, R19, P4, P5 ;  /* 0x000000071d0fbc10 */ /* 0x000fe2000a7ea413 */
[----:B------:R-:W3:Y:S03]  /*2cbc0*/  LDL.LU R35, [R1+0x718] ;  /* 0x0007180001237983 */ /* 0x000ee60000300800 */
[----:B------:R-:W-:Y:S01]  /*2cbd0*/  F2FP.SATFINITE.E4M3.F32.PACK_AB_MERGE_C R17, RZ, R16, RZ ;  /* 0x00000010ff11723e */ /* 0x000fe200048070ff */
[----:B------:R-:W4:Y:S04]  /*2cbe0*/  LDL.LU R39, [R1+0x71c] ;  /* 0x00071c0001277983 */ /* 0x000f280000300800 */
[----:B------:R2:W-:Y:S04]  /*2cbf0*/  @!P3 STG.E.U8 desc[UR14][R14.64+0x51], R17 ;  /* 0x000051110e00b986 */ /* 0x0005e8000c10110e */
[----:B------:R-:W2:Y:S01]  /*2cc00*/  @!P2 LDG.E.U8 R12, desc[UR14][R10.64+0x50] ;  /* 0x0000500e0a0ca981 */ /* 0x000ea2000c1e1100 */
[----:B------:R-:W-:-:S02]  /*2cc10*/  @!P2 IADD3 R19, P4, P5, R6, UR11, R3 ;  /* 0x0000000b0613ac10 */ /* 0x000fc4000fd9e003 */
[----:B------:R-:W-:Y:S02]  /*2cc20*/  ISETP.LT.OR P3, PT, R26, 0x52, !P1 ;  /* 0x000000521a00780c */ /* 0x000fe40004f61670 */
[----:B------:R-:W-:Y:S02]  /*2cc30*/  @!P2 IADD3.X R16, R29, UR7, R0, P4, P5 ;  /* 0x000000071d10ac10 */ /* 0x000fe4000a7ea400 */
[----:B--2---:R-:W-:-:S04]  /*2cc40*/  LOP3.LUT R12, R12, 0xff, RZ, 0xc0, !PT ;  /* 0x000000ff0c0c7812 */ /* 0x004fc800078ec0ff */
[----:B------:R-:W-:-:S05]  /*2cc50*/  F2FP.F16.E4M3.UNPACK_B R12, R12 ;  /* 0x0000000cff0c723e */ /* 0x000fca00020006ff */
[----:B------:R-:W-:-:S05]  /*2cc60*/  HADD2.F32 R12, -RZ, R12.H0_H0 ;  /* 0x2000000cff0c7230 */ /* 0x000fca0000004100 */
[----:B------:R-:W-:Y:S01]  /*2cc70*/  FMUL R13, R12, UR21 ;  /* 0x000000150c0d7c20 */ /* 0x000fe20008400000 */
[----:B-1----:R-:W-:-:S03]  /*2cc80*/  @!P2 IADD3 R12, P4, R19, R20, RZ ;  /* 0x00000014130ca210 */ /* 0x002fc60007f9e0ff */
[----:B------:R-:W-:Y:S02]  /*2cc90*/  FFMA R14, R38, UR20, R13 ;  /* 0x00000014260e7c23 */ /* 0x000fe4000800000d */
[----:B------:R-:W-:Y:S01]  /*2cca0*/  @!P2 IMAD.X R13, R16, 0x1, R21, P4 ;  /* 0x00000001100da824 */ /* 0x000fe200020e0615 */
[----:B------:R-:W2:Y:S01]  /*2ccb0*/  LDL.LU R38, [R1+0x720] ;  /* 0x0007200001267983 */ /* 0x000ea20000300800 */
        /* <DEDUP_REMOVED lines=45> */
[----:B------:R-:W-:Y:S02]  /*2cf90*/  F2FP.SATFINITE.E4M3.F32.PACK_AB_MERGE_C R17, RZ, R16, RZ ;  /* 0x00000010ff11723e */ /* 0x000fe400048070ff */
[----:B------:R-:W-:Y:S01]  /*2cfa0*/  @!P2 IADD3 R19, P4, P5, R6, UR11, R3 ;  /* 0x0000000b0613ac10 */ /* 0x000fe2000fd9e003 */
[----:B------:R-:W4:Y:S04]  /*2cfb0*/  LDL.LU R39, [R1+0x72c] ;  /* 0x00072c0001277983 */ /* 0x000f280000300800 */
[----:B------:R3:W-:Y:S04]  /*2cfc0*/  @!P3 STG.E.U8 desc[UR14][R14.64+0x59], R17 ;  /* 0x000059110e00b986 */ /* 0x0007e8000c10110e */
[----:B------:R-:W3:Y:S01]  /*2cfd0*/  @!P2 LDG.E.U8 R12, desc[UR14][R10.64+0x58] ;  /* 0x0000580e0a0ca981 */ /* 0x000ee2000c1e1100 */
[----:B------:R-:W-:-:S02]  /*2cfe0*/  ISETP.LT.OR P3, PT, R26, 0x5a, !P1 ;  /* 0x0000005a1a00780c */ /* 0x000fc40004f61670 */
        /* <DEDUP_REMOVED lines=54> */
[----:B------:R-:W-:Y:S02]  /*2d350*/  F2FP.SATFINITE.E4M3.F32.PACK_AB_MERGE_C R17, RZ, R16, RZ ;  /* 0x00000010ff11723e */ /* 0x000fe400048070ff */
[----:B------:R-:W-:Y:S01]  /*2d360*/  @!P2 IADD3 R19, P4, P5, R6, UR11, R3 ;  /* 0x0000000b0613ac10 */ /* 0x000fe2000fd9e003 */
[----:B------:R-:W4:Y:S04]  /*2d370*/  LDL.LU R39, [R1+0x73c] ;  /* 0x00073c0001277983 */ /* 0x000f280000300800 */
[----:B------:R2:W-:Y:S04]  /*2d380*/  @!P3 STG.E.U8 desc[UR14][R14.64+0x61], R17 ;  /* 0x000061110e00b986 */ /* 0x0005e8000c10110e */
[----:B------:R-:W2:Y:S01]  /*2d390*/  @!P2 LDG.E.U8 R12, desc[UR14][R10.64+0x60] ;  /* 0x0000600e0a0ca981 */ /* 0x000ea2000c1e1100 */
[----:B------:R-:W-:-:S02]  /*2d3a0*/  ISETP.LT.OR P3, PT, R26, 0x62, !P1 ;  /* 0x000000621a00780c */ /* 0x000fc40004f61670 */
        /* <DEDUP_REMOVED lines=1105> */
[----:B------:R-:W-:Y:S01]  /*318c0*/  ISETP.LT.OR P0, PT, R26, 0xfa, !P0 ;  /* 0x000000fa1a00780c */ /* 0x000fe20004701670 */
[----:B------:R-:W3:Y:S01]  /*318d0*/  LDL.LU R35, [R1+0x864] ;  /* 0x0008640001237983 */ /* 0x000ee20000300800 */
[----:B------:R-:W-:Y:S02]  /*318e0*/  F2FP.SATFINITE.E4M3.F32.PACK_AB_MERGE_C R17, RZ, R12, RZ ;  /* 0x0000000cff11723e */ /* 0x000fe400048070ff */
[----:B------:R-:W-:-:S03]  /*318f0*/  PRMT R12, RZ, 0x7610, R12 ;  /* 0x00007610ff0c7816 */ /* 0x000fc6000000000c */
[----:B------:R1:W-:Y:S04]  /*31900*/  @!P3 STG.E.U8 desc[UR14][R14.64+0xf1], R17 ;  /* 0x0000f1110e00b986 */ /* 0x0003e8000c10110e */
[----:B------:R-:W4:Y:S01]  /*31910*/  @!P2 LDG.E.U8 R12, desc[UR14][R8.64+0xf8] ;  /* 0x0000f80e080ca981 */ /* 0x000f22000c1e1100 */
        /* <DEDUP_REMOVED lines=11> */
[----:B------:R4:W2:Y:S01]  /*319d0*/  @!P0 LDG.E.U8 R14, desc[UR14][R8.64+0xf9] ;  /* 0x0000f90e080e8981 */ /* 0x0008a2000c1e1100 */
[----:B------:R-:W-:Y:S02]  /*319e0*/  ISETP.LT.OR P2, PT, R26, 0xf9, !P1 ;  /* 0x000000f91a00780c */ /* 0x000fe40004f41670 */
[----:B----4-:R-:W-:Y:S02]  /*319f0*/  PRMT R8, RZ, 0x7610, R8 ;  /* 0x00007610ff087816 */ /* 0x010fe40000000008 */
[----:B--2---:R-:W-:-:S04]  /*31a00*/  LOP3.LUT R14, R14, 0xff, RZ, 0xc0, !PT ;  /* 0x000000ff0e0e7812 */ /* 0x004fc800078ec0ff */
[----:B------:R-:W-:-:S05]  /*31a10*/  F2FP.F16.E4M3.UNPACK_B R14, R14 ;  /* 0x0000000eff0e723e */ /* 0x000fca00020006ff */
[----:B------:R-:W-:-:S05]  /*31a20*/  HADD2.F32 R14, -RZ, R14.H0_H0 ;  /* 0x2000000eff0e7230 */ /* 0x000fca0000004100 */
[----:B------:R-:W-:Y:S01]  /*31a30*/  FMUL R15, R14, UR21 ;  /* 0x000000150e0f7c20 */ /* 0x000fe20008400000 */
[----:B0-----:R-:W-:-:S03]  /*31a40*/  @!P0 IADD3 R14, P3, P4, R6, UR11, R18 ;  /* 0x0000000b060e8c10 */ /* 0x001fc6000fc7e012 */
[----:B------:R-:W-:Y:S01]  /*31a50*/  FFMA R16, R38, UR20, R15 ;  /* 0x0000001426107c23 */ /* 0x000fe2000800000f */
[----:B------:R-:W-:Y:S02]  /*31a60*/  @!P0 IADD3.X R15, R29, UR7, R19, P3, P4 ;  /* 0x000000071d0f8c10 */ /* 0x000fe40009fe8413 */
[----:B------:R-:W0:Y:S02]  /*31a70*/  @!P2 LDC.64 R18, c[0x0][0x5c0] ;  /* 0x00017000ff12ab82 */ /* 0x000e240000000a00 */
[----:B-1----:R-:W-:-:S05]  /*31a80*/  F2FP.SATFINITE.E4M3.F32.PACK_AB_MERGE_C R13, RZ, R16, RZ ;  /* 0x00000010ff0d723e */ /* 0x002fca00048070ff */
[----:B------:R1:W-:Y:S04]  /*31a90*/  @!P0 STG.E.U8 desc[UR14][R14.64+0xf9], R13 ;  /* 0x0000f90d0e008986 */ /* 0x0003e8000c10110e */
[----:B------:R-:W2:Y:S01]  /*31aa0*/  @!P2 LDG.E.U8 R8, desc[UR14][R10.64+0xf8] ;  /* 0x0000f80e0a08a981 */ /* 0x000ea2000c1e1100 */
[----:B------:R-:W-:-:S04]  /*31ab0*/  @!P2 IADD3 R17, P0, P3, R6, UR11, R3 ;  /* 0x0000000b0611ac10 */ /* 0x000fc8000fb1e003 */
[----:B------:R-:W-:Y:S02]  /*31ac0*/  @!P2 IADD3.X R16, R29, UR7, R0, P0, P3 ;  /* 0x000000071d10ac10 */ /* 0x000fe400087e6400 */
[----:B------:R-:W-:Y:S01]  /*31ad0*/  ISETP.LT.OR P1, PT, R26, 0xfa, !P1 ;  /* 0x000000fa1a00780c */ /* 0x000fe20004f21670 */
[----:B------:R-:W-:Y:S01]  /*31ae0*/  BSSY B1, `(.L_x_33) ;  /* 0x000000d000017945 */ /* 0x000fe20003800000 */
[----:B--2---:R-:W-:-:S04]  /*31af0*/  LOP3.LUT R8, R8, 0xff, RZ, 0xc0, !PT ;  /* 0x000000ff08087812 */ /* 0x004fc800078ec0ff */
[----:B------:R-:W-:-:S05]  /*31b00*/  F2FP.F16.E4M3.UNPACK_B R8, R8 ;  /* 0x00000008ff08723e */ /* 0x000fca00020006ff */
[----:B------:R-:W-:-:S05]  /*31b10*/  HADD2.F32 R8, -RZ, R8.H0_H0 ;  /* 0x20000008ff087230 */ /* 0x000fca0000004100 */
[----:B------:R-:W-:Y:S01]  /*31b20*/  FMUL R9, R8, UR21 ;  /* 0x0000001508097c20 */ /* 0x000fe20008400000 */
[----:B0-----:R-:W-:-:S03]  /*31b30*/  @!P2 IADD3 R8, P4, R17, R18, RZ ;  /* 0x000000121108a210 */ /* 0x001fc60007f9e0ff */
[----:B---3--:R-:W-:Y:S02]  /*31b40*/  FFMA R12, R35, UR20, R9 ;  /* 0x00000014230c7c23 */ /* 0x008fe40008000009 */
[----:B------:R-:W-:-:S03]  /*31b50*/  @!P2 IMAD.X R9, R16, 0x1, R19, P4 ;  /* 0x000000011009a824 */ /* 0x000fc600020e0613 */
[----:B-1----:R-:W-:-:S05]  /*31b60*/  F2FP.SATFINITE.E4M3.F32.PACK_AB_MERGE_C R13, RZ, R12, RZ ;  /* 0x0000000cff0d723e */ /* 0x002fca00048070ff */
[----:B------:R0:W-:Y:S01]  /*31b70*/  @!P2 STG.E.U8 desc[UR14][R8.64+0xf8], R13 ;  /* 0x0000f80d0800a986 */ /* 0x0001e2000c10110e */
[----:B------:R-:W-:Y:S01]  /*31b80*/  PRMT R12, RZ, 0x7610, R12 ;  /* 0x00007610ff0c7816 */ /* 0x000fe2000000000c */
[----:B------:R-:W-:Y:S06]  /*31b90*/  @P1 BRA `(.L_x_34) ;  /* 0x0000000000041947 */ /* 0x000fec0003800000 */
[----:B------:R1:W5:Y:S02]  /*31ba0*/  LDG.E.U8 R12, desc[UR14][R10.64+0xf9] ;  /* 0x0000f90e0a0c7981 */ /* 0x000364000c1e1100 */
.L_x_34:
[----:B------:R-:W-:Y:S05]  /*31bb0*/  BSYNC B1 ;  /* 0x0000000000017941 */ /* 0x000fea0003800000 */
.L_x_33:
[----:B------:R-:W-:Y:S05]  /*31bc0*/  @P1 BRA `(.L_x_35) ;  /* 0x000000f800a81947 */ /* 0x000fea0003800000 */
[----:B0-----:R-:W2:Y:S01]  /*31bd0*/  LDL.LU R8, [R1+0x868] ;  /* 0x0008680001087983 */ /* 0x001ea20000300800 */
[----:B-----5:R-:W-:Y:S01]  /*31be0*/  LOP3.LUT R12, R12, 0xff, RZ, 0xc0, !PT ;  /* 0x000000ff0c0c7812 */ /* 0x020fe200078ec0ff */
[----:B------:R-:W-:Y:S01]  /*31bf0*/  ULDC.64 UR8, c[0x0][0x5c0] ;  /* 0x0001700000087ab9 */ /* 0x000fe20000000a00 */
[----:B------:R-:W-:Y:S02]  /*31c00*/  IADD3 R6, P0, P1, R6, UR11, R3 ;  /* 0x0000000b06067c10 */ /* 0x000fe4000f91e003 */
[----:B------:R-:W-:Y:S02]  /*31c10*/  F2FP.F16.E4M3.UNPACK_B R12, R12 ;  /* 0x0000000cff0c723e */ /* 0x000fe400020006ff */
[----:B------:R-:W-:Y:S02]  /*31c20*/  IADD3.X R29, R29, UR7, R0, P0, P1 ;  /* 0x000000071d1d7c10 */ /* 0x000fe400087e2400 */
[----:B------:R-:W-:Y:S01]  /*31c30*/  IADD3 R6, P0, R6, UR8, RZ ;  /* 0x0000000806067c10 */ /* 0x000fe2000ff1e0ff */
[----:B------:R-:W-:-:S03]  /*31c40*/  HADD2.F32 R12, -RZ, R12.H0_H0 ;  /* 0x2000000cff0c7230 */ /* 0x000fc60000004100 */
[----:B------:R-:W-:Y:S02]  /*31c50*/  IADD3.X R7, R29, UR9, RZ, P0, !PT ;  /* 0x000000091d077c10 */ /* 0x000fe400087fe4ff */
[----:B------:R-:W-:-:S04]  /*31c60*/  FMUL R12, R12, UR21 ;  /* 0x000000150c0c7c20 */ /* 0x000fc80008400000 */
[----:B--2---:R-:W-:-:S05]  /*31c70*/  FFMA R12, R8, UR20, R12 ;  /* 0x00000014080c7c23 */ /* 0x004fca000800000c */
[----:B------:R-:W-:-:S05]  /*31c80*/  F2FP.SATFINITE.E4M3.F32.PACK_AB_MERGE_C R9, RZ, R12, RZ ;  /* 0x0000000cff09723e */ /* 0x000fca00048070ff */
[----:B------:R2:W-:Y:S01]  /*31c90*/  STG.E.U8 desc[UR14][R6.64+0xf9], R9 ;  /* 0x0000f90906007986 */ /* 0x0005e2000c10110e */
[----:B------:R-:W-:Y:S05]  /*31ca0*/  BRA `(.L_x_35) ;  /* 0x000000f800707947 */ /* 0x000fea0003800000 */
.L_x_32:
[----:B------:R-:W-:Y:S01]  /*31cb0*/  ISETP.GE.AND P4, PT, R27, 0x1, PT ;  /* 0x000000011b00780c */ /* 0x000fe20003f86270 */
[----:B------:R-:W-:Y:S01]  /*31cc0*/  FMUL R28, R9, UR20 ;  /* 0x00000014091c7c20 */ /* 0x000fe20008400000 */
[----:B------:R-:W-:Y:S01]  /*31cd0*/  FMUL R11, R11, UR20 ;  /* 0x000000140b0b7c20 */ /* 0x000fe20008400000 */
[----:B------:R-:W-:Y:S01]  /*31ce0*/  FMUL R12, R12, UR20 ;  /* 0x000000140c0c7c20 */ /* 0x000fe20008400000 */
[C---:B------:R-:W-:Y:S01]  /*31cf0*/  ISETP.LT.OR P0, PT, R26.reuse, 0x1, !P4 ;  /* 0x000000011a00780c */ /* 0x040fe20006701670 */
[----:B------:R-:W2:Y:S01]  /*31d00*/  LDL.LU R106, [R1+0x400] ;  /* 0x00040000016a7983 */ /* 0x000ea20000300800 */
[----:B------:R-:W-:Y:S02]  /*31d10*/  ISETP.LT.OR P2, PT, R26, 0x2, !P4 ;  /* 0x000000021a00780c */ /* 0x000fe40006741670 */
[----:B------:R-:W-:Y:S01]  /*31d20*/  LOP3.LUT R7, R7, 0x7fffffff, RZ, 0xc0, !PT ;  /* 0x7fffffff07077812 */ /* 0x000fe200078ec0ff */
[----:B------:R-:W-:Y:S01]  /*31d30*/  FMUL R15, R15, UR20 ;  /* 0x000000140f0f7c20 */ /* 0x000fe20008400000 */
[----:B------:R-:W-:Y:S01]  /*31d40*/  F2FP.SATFINITE.E4M3.F32.PACK_AB_MERGE_C R28, RZ, R28, RZ ;  /* 0x0000001cff1c723e */ /* 0x000fe200048070ff */
[----:B------:R-:W-:Y:S01]  /*31d50*/  FMUL R16, R16, UR20 ;  /* 0x0000001410107c20 */ /* 0x000fe20008400000 */
[----:B------:R-:W-:Y:S01]  /*31d60*/  F2FP.SATFINITE.E4M3.F32.PACK_AB_MERGE_C R11, RZ, R11, RZ ;  /* 0x0000000bff0b723e */ /* 0x000fe200048070ff */
[----:B------:R-:W-:Y:S01]  /*31d70*/  FMUL R17, R17, UR20 ;  /* 0x0000001411117c20 */ /* 0x000fe20008400000 */
[----:B------:R-:W-:Y:S01]  /*31d80*/  FMUL R18, R18, UR20 ;  /* 0x0000001412127c20 */ /* 0x000fe20008400000 */
[----:B------:R-:W-:Y:S01]  /*31d90*/  FMUL R19, R19, UR20 ;  /* 0x0000001413137c20 */ /* 0x000fe20008400000 */
[----:B------:R-:W-:Y:S01]  /*31da0*/  FMUL R20, R20, UR20 ;  /* 0x0000001414147c20 */ /* 0x000fe20008400000 */
[----:B------:R-:W0:Y:S01]  /*31db0*/  @!P0 LDC.64 R24, c[0x0][0x5c0] ;  /* 0x00017000ff188b82 */ /* 0x000e220000000a00 */
[----:B------:R-:W-:Y:S01]  /*31dc0*/  F2FP.SATFINITE.E4M3.F32.PACK_AB_MERGE_C R12, RZ, R12, RZ ;  /* 0x0000000cff0c723e */ /* 0x000fe200048070ff */
[----:B------:R-:W-:Y:S01]  /*31dd0*/  FMUL R21, R21, UR20 ;  /* 0x0000001415157c20 */ /* 0x000fe20008400000 */
        /* <DEDUP_REMOVED lines=21> */
[----:B0-----:R-:W-:Y:S01]  /*31f30*/  @!P0 IADD3 R24, P1, R6, R24, RZ ;  /* 0x0000001806188210 */ /* 0x001fe20007f3e0ff */
[----:B------:R-:W-:Y:S01]  /*31f40*/  FMUL R171, R171, UR20 ;  /* 0x00000014abab7c20 */ /* 0x000fe20008400000 */
[----:B------:R-:W-:Y:S01]  /*31f50*/  LOP3.LUT R8, R8, 0xffffbfff, RZ, 0xc0, !PT ;  /* 0xffffbfff08087812 */ /* 0x000fe200078ec0ff */
[----:B------:R-:W-:Y:S01]  /*31f60*/  FMUL R172, R172, UR20 ;  /* 0x00000014acac7c20 */ /* 0x000fe20008400000 */
[----:B------:R-:W-:Y:S01]  /*31f70*/  FMUL R173, R173, UR20 ;  /* 0x00000014adad7c20 */ /* 0x000fe20008400000 */
[----:B------:R-:W-:-:S02]  /*31f80*/  @!P0 IMAD.X R25, R29, 0x1, R25, P1 ;  /* 0x000000011d198824 */ /* 0x000fc400008e0619 */
[----:B------:R-:W-:Y:S01]  /*31f90*/  FMUL R174, R174, UR20 ;  /* 0x00000014aeae7c20 */ /* 0x000fe20008400000 */
[----:B------:R-:W-:Y:S01]  /*31fa0*/  FMUL R175, R175, UR20 ;  /* 0x00000014afaf7c20 */ /* 0x000fe20008400000 */
[----:B------:R-:W-:Y:S01]  /*31fb0*/  FMUL R176, R176, UR20 ;  /* 0x00000014b0b07c20 */ /* 0x000fe20008400000 */
[----:B------:R-:W-:Y:S01]  /*31fc0*/  FMUL R177, R177, UR20 ;  /* 0x00000014b1b17c20 */ /* 0x000fe20008400000 */
[----:B------:R0:W-:Y:S01]  /*31fd0*/  @!P0 STG.E.U8 desc[UR14][R24.64], R28 ;  /* 0x0000001c18008986 */ /* 0x0001e2000c10110e */
        /* <DEDUP_REMOVED lines=11> */
[----:B0-----:R-:W0:Y:S01]  /*32090*/  @!P2 LDC.64 R24, c[0x0][0x5c0] ;  /* 0x00017000ff18ab82 */ /* 0x001e220000000a00 */
[----:B------:R-:W-:Y:S01]  /*320a0*/  ISETP.GE.AND P0, PT, R27, 0x9, PT ;  /* 0x000000091b00780c */ /* 0x000fe20003f06270 */
[----:B------:R-:W-:Y:S01]  /*320b0*/  FMUL R28, R10, UR20 ;  /* 0x000000140a1c7c20 */ /* 0x000fe20008400000 */
[----:B------:R-:W-:Y:S01]  /*320c0*/  FMUL R189, R189, UR20 ;  /* 0x00000014bdbd7c20 */ /* 0x000fe20008400000 */
[----:B------:R-:W-:Y:S01]  /*320d0*/  FMUL R190, R190, UR20 ;  /* 0x00000014bebe7c20 */ /* 0x000fe20008400000 */
[----:B------:R-:W-:Y:S01]  /*320e0*/  ISETP.LT.OR P1, PT, R26, 0x1, !P0 ;  /* 0x000000011a00780c */ /* 0x000fe20004721670 */
[----:B------:R-:W-:Y:S01]  /*320f0*/  FMUL R191, R191, UR20 ;  /* 0x00000014bfbf7c20 */ /* 0x000fe20008400000 */
        /* <DEDUP_REMOVED lines=16> */
[----:B------:R-:W-:Y:S01]  /*32200*/  LOP3.LUT R9, R9, 0xfffffffe, RZ, 0xc0, !PT ;  /* 0xfffffffe09097812 */ /* 0x000fe200078ec0ff */
[----:B------:R-:W-:Y:S01]  /*32210*/  FMUL R207, R207, UR20 ;  /* 0x00000014cfcf7c20 */ /* 0x000fe20008400000 */
[----:B0-----:R-:W-:Y:S01]  /*32220*/  @!P2 IADD3 R24, P3, R6, R24, RZ ;  /* 0x000000180618a210 */ /* 0x001fe20007f7e0ff */
[----:B------:R-:W-:Y:S01]  /*32230*/  FMUL R208, R208, UR20 ;  /* 0x00000014d0d07c20 */ /* 0x000fe20008400000 */
[----:B------:R-:W-:Y:S01]  /*32240*/  FMUL R209, R209, UR20 ;  /* 0x00000014d1d17c20 */ /* 0x000fe20008400000 */
        /* <DEDUP_REMOVED lines=20> */
[----:B------:R-:W-:Y:S01]  /*32390*/  ISETP.LT.OR P2, PT, R26, 0x2, !P0 ;  /* 0x000000021a00780c */ /* 0x000fe20004741670 */
[----:B------:R-:W-:Y:S01]  /*323a0*/  FMUL R227, R227, UR20 ;  /* 0x00000014e3e37c20 */ /* 0x000fe20008400000 */
[----:B------:R-:W-:Y:S01]  /*323b0*/  FMUL R228, R228, UR20 ;  /* 0x00000014e4e47c20 */ /* 0x000fe20008400000 */
[----:B------:R-:W-:Y:S01]  /*323c0*/  FMUL R229, R229, UR20 ;  /* 0x00000014e5e57c20 */ /* 0x000fe20008400000 */
[----:B------:R-:W-:Y:S01]  /*323d0*/  FMUL R230, R230, UR20 ;  /* 0x00000014e6e67c20 */ /* 0x000fe20008400000 */
[----:B------:R-:W-:Y:S01]  /*323e0*/  FMUL R231, R231, UR20 ;  /* 0x00000014e7e77c20 */ /* 0x000fe20008400000 */
[----:B------:R-:W-:Y:S01]  /*323f0*/  FMUL R232, R232, UR20 ;  /* 0x00000014e8e87c20 */ /* 0x000fe20008400000 */
[----:B------:R-:W-:Y:S01]  /*32400*/  FMUL R233, R233, UR20 ;  /* 0x00000014e9e97c20 */ /* 0x000fe20008400000 */
[----:B------:R-:W3:Y:S01]  /*32410*/  LDL.LU R110, [R1+0x404] ;  /* 0x00040400016e7983 */ /* 0x000ee20000300800 */
[----:B------:R-:W-:Y:S01]  /*32420*/  FMUL R234, R234, UR20 ;  /* 0x00000014eaea7c20 */ /* 0x000fe20008400000 */
[----:B------:R-:W-:Y:S01]  /*32430*/  FMUL R235, R235, UR20 ;  /* 0x00000014ebeb7c20 */ /* 0x000fe20008400000 */
[----:B------:R-:W-:Y:S01]  /*32440*/  FMUL R236, R236, UR20 ;  /* 0x00000014ecec7c20 */ /* 0x000fe20008400000 */
[----:B------:R-:W-:Y:S01]  /*32450*/  FMUL R237, R237, UR20 ;  /* 0x00000014eded7c20 */ /* 0x000fe20008400000 */
[----:B-----5:R-:W-:Y:S01]  /*32460*/  LOP3.LUT R5, R5, 0xfffffffe, RZ, 0xc0, !PT ;  /* 0xfffffffe05057812 */ /* 0x020fe200078ec0ff */
[----:B------:R-:W4:Y:S01]  /*32470*/  LDL.LU R107, [R1+0x408] ;  /* 0x00040800016b7983 */ /* 0x000f220000300800 */
[----:B------:R-:W-:Y:S01]  /*32480*/  F2FP.SATFINITE.E4M3.F32.PACK_AB_MERGE_C R15, RZ, R15, RZ ;  /* 0x0000000fff0f723e */ /* 0x000fe200048070ff */
[----:B------:R-:W-:Y:S01]  /*32490*/  ULDC.64 UR6, c[0x0][0x5c8] ;  /* 0x0001720000067ab9 */ /* 0x000fe20000000a00 */
[----:B------:R-:W-:-:S02]  /*324a0*/  F2FP.SATFINITE.E4M3.F32.PACK_AB_MERGE_C R16, RZ, R16, RZ ;  /* 0x00000010ff10723e */ /* 0x000fc400048070ff */
[----:B------:R-:W-:Y:S02]  /*324b0*/  F2FP.SATFINITE.E4M3.F32.PACK_AB_MERGE_C R17, RZ, R17, RZ ;  /* 0x00000011ff11723e */ /* 0x000fe400048070ff */
[----:B------:R-:W-:Y:S02]  /*324c0*/  F2FP.SATFINITE.E4M3.F32.PACK_AB_MERGE_C R18, RZ, R18, RZ ;  /* 0x00000012ff12723e */ /* 0x000fe400048070ff */
[----:B0-----:R-:W-:Y:S02]  /*324d0*/  @!P1 IADD3 R24, P3, P5, R6, R24, R3 ;  /* 0x0000001806189210 */ /* 0x001fe40007d7e003 */
[----:B------:R-:W-:Y:S02]  /*324e0*/  F2FP.SATFINITE.E4M3.F32.PACK_AB_MERGE_C R19, RZ, R19, RZ ;  /* 0x00000013ff13723e */ /* 0x000fe400048070ff */
[----:B------:R-:W-:Y:S02]  /*324f0*/  @!P1 IADD3.X R25, R29, R25, R0, P3, P5 ;  /* 0x000000191d199210 */ /* 0x000fe40001fea400 */
[----:B------:R-:W-:-:S02]  /*32500*/  F2FP.SATFINITE.E4M3.F32.PACK_AB_MERGE_C R20, RZ, R20, RZ ;  /* 0x00000014ff14723e */ /* 0x000fc400048070ff */
[----:B------:R-:W-:Y:S01]  /*32510*/  F2FP.SATFINITE.E4M3.F32.PACK_AB_MERGE_C R21, RZ, R21, RZ ;  /* 0x00000015ff15723e */ /* 0x000fe200048070ff */
[----:B------:R0:W-:Y:S01]  /*32520*/  @!P1 STG.E.U8 desc[UR14][R24.64], R11 ;  /* 0x0000000b18009986 */ /* 0x0001e2000c10110e */
[----:B------:R-:W-:Y:S02]  /*32530*/  ISETP.LT.OR P1, PT, R26, 0x9, !P4 ;  /* 0x000000091a00780c */ /* 0x000fe40006721670 */
[----:B------:R-:W-:Y:S02]  /*32540*/  F2FP.SATFINITE.E4M3.F32.PACK_AB_MERGE_C R22, RZ, R22, RZ ;  /* 0x00000016ff16723e */ /* 0x000fe400048070ff */
[----:B------:R-:W-:Y:S02]  /*32550*/  F2FP.SATFINITE.E4M3.F32.PACK_AB_MERGE_C R23, RZ, R23, RZ ;  /* 0x00000017ff17723e */ /* 0x000fe400048070ff */
[----:B------:R-:W-:Y:S02]  /*32560*/  F2FP.SATFINITE.E4M3.F32.PACK_AB_MERGE_C R152, RZ, R152, RZ ;  /* 0x00000098ff98723e */ /* 0x000fe400048070ff */
[----:B------:R-:W-:-:S02]  /*32570*/  F2FP.SATFINITE.E4M3.F32.PACK_AB_MERGE_C R153, RZ, R153, RZ ;  /* 0x00000099ff99723e */ /* 0x000fc400048070ff */
[----:B------:R-:W-:Y:S01]  /*32580*/  F2FP.SATFINITE.E4M3.F32.PACK_AB_MERGE_C R154, RZ, R154, RZ ;  /* 0x0000009aff9a723e */ /* 0x000fe200048070ff */
[----:B0-----:R-:W0:Y:S01]  /*32590*/  @!P2 LDC.64 R24, c[0x0][0x5c0] ;  /* 0x00017000ff18ab82 */ /* 0x001e220000000a00 */
[----:B------:R-:W-:Y:S01]  /*325a0*/  FMUL R11, R13, UR20 ;  /* 0x000000140d0b7c20 */ /* 0x000fe20008400000 */
[----:B------:R-:W-:Y:S02]  /*325b0*/  F2FP.SATFINITE.E4M3.F32.PACK_AB_MERGE_C R155, RZ, R155, RZ ;  /* 0x0000009bff9b723e */ /* 0x000fe400048070ff */
[----:B------:R-:W-:Y:S02]  /*325c0*/  F2FP.SATFINITE.E4M3.F32.PACK_AB_MERGE_C R156, RZ, R156, RZ ;  /* 0x0000009cff9c723e */ /* 0x000fe400048070ff */
[----:B------:R-:W-:Y:S02]  /*325d0*/  F2FP.SATFINITE.E4M3.F32.PACK_AB_MERGE_C R11, RZ, R11, RZ ;  /* 0x0000000bff0b723e */ /* 0x000fe400048070ff */
[----:B------:R-:W1:Y:S01]  /*325e0*/  @!P1 LDC.64 R30, c[0x0][0x5c0] ;  /* 0x00017000ff1e9b82 */ /* 0x000e620000000a00 */
[----:B------:R-:W-:-:S02]  /*325f0*/  F2FP.SATFINITE.E4M3.F32.PACK_AB_MERGE_C R157, RZ, R157, RZ ;  /* 0x0000009dff9d723e */ /* 0x000fc400048070ff */
[----:B------:R-:W-:Y:S02]  /*32600*/  F2FP.SATFINITE.E4M3.F32.PACK_AB_MERGE_C R158, RZ, R158, RZ ;  /* 0x0000009eff9e723e */ /* 0x000fe400048070ff */
[----:B------:R-:W-:Y:S02]  /*32610*/  F2FP.SATFINITE.E4M3.F32.PACK_AB_MERGE_C R159, RZ, R159, RZ ;  /* 0x0000009fff9f723e */ /* 0x000fe400048070ff */
[----:B------:R-:W-:Y:S02]  /*32620*/  F2FP.SATFINITE.E4M3.F32.PACK_AB_MERGE_C R160, RZ, R160, RZ ;  /* 0x000000a0ffa0723e */ /* 0x000fe400048070ff */
[----:B------:R-:W-:Y:S02]  /*32630*/  F2FP.SATFINITE.E4M3.F32.PACK_AB_MERGE_C R161, RZ, R161, RZ ;  /* 0x000000a1ffa1723e */ /* 0x000fe400048070ff */
[----:B------:R-:W-:Y:S02]  /*32640*/  F2FP.SATFINITE.E4M3.F32.PACK_AB_MERGE_C R162, RZ, R162, RZ ;  /* 0x000000a2ffa2723e */ /* 0x000fe400048070ff */
[----:B------:R-:W-:-:S02]  /*32650*/  F2FP.SATFINITE.E4M3.F32.PACK_AB_MERGE_C R163, RZ, R163, RZ ;  /* 0x000000a3ffa3723e */ /* 0x000fc400048070ff */
[----:B------:R-:W-:Y:S02]  /*32660*/  F2FP.SATFINITE.E4M3.F32.PACK_AB_MERGE_C R164, RZ, R164, RZ ;  /* 0x000000a4ffa4723e */ /* 0x000fe400048070ff */
[----:B0-----:R-:W-:Y:S02]  /*32670*/  @!P2 IADD3 R24, P3, P5, R6, R24, R3 ;  /* 0x000000180618a210 */ /* 0x001fe40007d7e003 */
[----:B------:R-:W-:Y:S02]  /*32680*/  F2FP.SATFINITE.E4M3.F32.PACK_AB_MERGE_C R165, RZ, R165, RZ ;  /* 0x000000a5ffa5723e */ /* 0x000fe400048070ff */
[----:B------:R-:W-:Y:S02]  /*32690*/  @!P2 IADD3.X R25, R29, R25, R0, P3, P5 ;  /* 0x000000191d19a210 */ /* 0x000fe40001fea400 */
[C---:B------:R-:W-:Y:S02]  /*326a0*/  ISETP.LT.OR P5, PT, R26.reuse, 0x9, !P0 ;  /* 0x000000091a00780c */ /* 0x040fe400047a1670 */
[----:B------:R-:W-:Y:S01]  /*326b0*/  ISETP.LT.OR P3, PT, R26, 0xa, !P0 ;  /* 0x0000000a1a00780c */ /* 0x000fe20004761670 */
[----:B------:R0:W-:Y:S01]  /*326c0*/  @!P2 STG.E.U8 desc[UR14][R24.64+0x1], R12 ;  /* 0x0000010c1800a986 */ /* 0x0001e2000c10110e */
[----:B------:R-:W-:-:S02]  /*326d0*/  F2FP.SATFINITE.E4M3.F32.PACK_AB_MERGE_C R166, RZ, R166, RZ ;  /* 0x000000a6ffa6723e */ /* 0x000fc400048070ff */
[----:B------:R-:W-:Y:S02]  /*326e0*/  F2FP.SATFINITE.E4M3.F32.PACK_AB_MERGE_C R167, RZ, R167, RZ ;  /* 0x000000a7ffa7723e */ /* 0x000fe400048070ff */
[----:B------:R-:W-:Y:S02]  /*326f0*/  F2FP.SATFINITE.E4M3.F32.PACK_AB_MERGE_C R168, RZ, R168, RZ ;  /* 0x000000a8ffa8723e */ /* 0x000fe400048070ff */
[----:B------:R-:W-:Y:S02]  /*32700*/  F2FP.SATFINITE.E4M3.F32.PACK_AB_MERGE_C R169, RZ, R169, RZ ;  /* 0x000000a9ffa9723e */ /* 0x000fe400048070ff */
[----:B------:R-:W-:Y:S02]  /*32710*/  F2FP.SATFINITE.E4M3.F32.PACK_AB_MERGE_C R170, RZ, R170, RZ ;  /* 0x000000aaffaa723e */ /* 0x000fe400048070ff */
[----:B------:R-:W-:Y:S01]  /*32720*/  F2FP.SATFINITE.E4M3.F32.PACK_AB_MERGE_C R171, RZ, R171, RZ ;  /* 0x000000abffab723e */ /* 0x000fe200048070ff */
[----:B0-----:R-:W0:Y:S01]  /*32730*/  @!P5 LDC.64 R24, c[0x0][0x5c0] ;  /* 0x00017000ff18db82 */ /* 0x001e220000000a00 */
[----:B-1----:R-:W-:-:S02]  /*32740*/  @!P1 IADD3 R12, P2, R6, R30, RZ ;  /* 0x0000001e060c9210 */ /* 0x002fc40007f5e0ff */
[----:B------:R-:W-:Y:S02]  /*32750*/  @P3 LOP3.LUT R7, R7, 0x80000000, RZ, 0xfc, !PT ;  /* 0x8000000007073812 */ /* 0x000fe400078efcff */
[----:B------:R-:W-:Y:S01]  /*32760*/  F2FP.SATFINITE.E4M3.F32.PACK_AB_MERGE_C R172, RZ, R172, RZ ;  /* 0x000000acffac723e */ /* 0x000fe200048070ff */
[----:B------:R-:W-:Y:S01]  /*32770*/  @!P1 IMAD.X R13, R29, 0x1, R31, P2 ;  /* 0x000000011d0d9824 */ /* 0x000fe200010e061f */
[----:B------:R-:W-:Y:S02]  /*32780*/  F2FP.SATFINITE.E4M3.F32.PACK_AB_MERGE_C R173, RZ, R173, RZ ;  /* 0x000000adffad723e */ /* 0x000fe400048070ff */
[----:B------:R-:W-:Y:S02]  /*32790*/  F2FP.SATFINITE.E4M3.F32.PACK_AB_MERGE_C R174, RZ, R174, RZ ;  /* 0x000000aeffae723e */ /* 0x000fe400048070ff */
[----:B------:R1:W-:Y:S01]  /*327a0*/  @!P1 STG.E.U8 desc[UR14][R12.64+0x8], R11 ;  /* 0x0000080b0c009986 */ /* 0x0003e2000c10110e */
[----:B------:R-:W-:Y:S02]  /*327b0*/  F2FP.SATFINITE.E4M3.F32.PACK_AB_MERGE_C R175, RZ, R175, RZ ;  /* 0x000000afffaf723e */ /* 0x000fe400048070ff */
[----:B------:R-:W-:-:S02]  /*327c0*/  F2FP.SATFINITE.E4M3.F32.PACK_AB_MERGE_C R176, RZ, R176, RZ ;  /* 0x000000b0ffb0723e */ /* 0x000fc400048070ff */
[----:B------:R-:W-:Y:S02]  /*327d0*/  F2FP.SATFINITE.E4M3.F32.PACK_AB_MERGE_C R177, RZ, R177, RZ ;  /* 0x000000b1ffb1723e */ /* 0x000fe400048070ff */
[----:B------:R-:W-:Y:S02]  /*327e0*/  F2FP.SATFINITE.E4M3.F32.PACK_AB_MERGE_C R178, RZ, R178, RZ ;  /* 0x000000b2ffb2723e */ /* 0x000fe400048070ff */
[----:B------:R-:W-:Y:S02]  /*327f0*/  F2FP.SATFINITE.E4M3.F32.PACK_AB_MERGE_C R179, RZ, R179, RZ ;  /* 0x000000b3ffb3723e */ /* 0x000fe400048070ff */
[----:B------:R-:W-:Y:S01]  /*32800*/  F2FP.SATFINITE.E4M3.F32.PACK_AB_MERGE_C R180, RZ, R180, RZ ;  /* 0x000000b4ffb4723e */ /* 0x000fe200048070ff */
[----:B-1----:R-:W1:Y:S01]  /*32810*/  @!P3 LDC.64 R12, c[0x0][0x5c0] ;  /* 0x00017000ff0cbb82 */ /* 0x002e620000000a00 */
[----:B0-----:R-:W-:Y:S01]  /*32820*/  @!P5 IADD3 R24, P1, P2, R6, R24, R3 ;  /* 0x000000180618d210 */ /* 0x001fe20007a3e003 */
[----:B------:R-:W-:Y:S01]  /*32830*/  FMUL R11, R14, UR20 ;  /* 0x000000140e0b7c20 */ /* 0x000fe20008400000 */
[----:B------:R-:W-:-:S02]  /*32840*/  F2FP.SATFINITE.E4M3.F32.PACK_AB_MERGE_C R181, RZ, R181, RZ ;  /* 0x000000b5ffb5723e */ /* 0x000fc400048070ff */
[----:B------:R-:W-:Y:S02]  /*32850*/  @!P5 IADD3.X R25, R29, R25, R0, P1, P2 ;  /* 0x000000191d19d210 */ /* 0x000fe40000fe4400 */
[----:B------:R-:W-:Y:S02]  /*32860*/  F2FP.SATFINITE.E4M3.F32.PACK_AB_MERGE_C R11, RZ, R11, RZ ;  /* 0x0000000bff0b723e */ /* 0x000fe400048070ff */
[----:B------:R-:W-:Y:S02]  /*32870*/  F2FP.SATFINITE.E4M3.F32.PACK_AB_MERGE_C R182, RZ, R182, RZ ;  /* 0x000000b6ffb6723e */ /* 0x000fe400048070ff */
[----:B------:R-:W-:Y:S02]  /*32880*/  F2FP.SATFINITE.E4M3.F32.PACK_AB_MERGE_C R183, RZ, R183, RZ ;  /* 0x000000b7ffb7723e */ /* 0x000fe400048070ff */
[----:B------:R-:W-:Y:S02]  /*32890*/  F2FP.SATFINITE.E4M3.F32.PACK_AB_MERGE_C R184, RZ, R184, RZ ;  /* 0x000000b8ffb8723e */ /* 0x000fe400048070ff */
[----:B------:R-:W-:-:S02]  /*328a0*/  F2FP.SATFINITE.E4M3.F32.PACK_AB_MERGE_C R185, RZ, R185, RZ ;  /* 0x000000b9ffb9723e */ /* 0x000fc400048070ff */
[----:B------:R-:W-:Y:S02]  /*328b0*/  F2FP.SATFINITE.E4M3.F32.PACK_AB_MERGE_C R186, RZ, R186, RZ ;  /* 0x000000baffba723e */ /* 0x000fe400048070ff */
[----:B------:R-:W-:Y:S02]  /*328c0*/  F2FP.SATFINITE.E4M3.F32.PACK_AB_MERGE_C R187, RZ, R187, RZ ;  /* 0x000000bbffbb723e */ /* 0x000fe400048070ff */
[----:B------:R-:W-:Y:S02]  /*328d0*/  F2FP.SATFINITE.E4M3.F32.PACK_AB_MERGE_C R188, RZ, R188, RZ ;  /* 0x000000bcffbc723e */ /* 0x000fe400048070ff */
[----:B------:R-:W-:Y:S02]  /*328e0*/  F2FP.SATFINITE.E4M3.F32.PACK_AB_MERGE_C R189, RZ, R189, RZ ;  /* 0x000000bdffbd723e */ /* 0x000fe400048070ff */
[----:B-1----:R-:W-:Y:S02]  /*328f0*/  @!P3 IADD3 R30, P1, P2, R6, R12, R3 ;  /* 0x0000000c061eb210 */ /* 0x002fe40007a3e003 */
[----:B------:R-:W-:-:S02]  /*32900*/  F2FP.SATFINITE.E4M3.F32.PACK_AB_MERGE_C R190, RZ, R190, RZ ;  /* 0x000000beffbe723e */ /* 0x000fc400048070ff */
[----:B------:R-:W-:Y:S02]  /*32910*/  @!P3 IADD3.X R31, R29, R13, R0, P1, P2 ;  /* 0x0000000d1d1fb210 */ /* 0x000fe40000fe4400 */
[C---:B------:R-:W-:Y:S02]  /*32920*/  ISETP.LT.OR P1, PT, R26.reuse, 0xa, !P4 ;  /* 0x0000000a1a00780c */ /* 0x040fe40006721670 */
[----:B------:R-:W-:Y:S02]  /*32930*/  ISETP.LT.OR P3, PT, R26, 0x19, !P0 ;  /* 0x000000191a00780c */ /* 0x000fe40004761670 */
[----:B------:R-:W-:Y:S02]  /*32940*/  F2FP.SATFINITE.E4M3.F32.PACK_AB_MERGE_C R191, RZ, R191, RZ ;  /* 0x000000bfffbf723e */ /* 0x000fe400048070ff */
[----:B------:R-:W-:Y:S02]  /*32950*/  F2FP.SATFINITE.E4M3.F32.PACK_AB_MERGE_C R192, RZ, R192, RZ ;  /* 0x000000c0ffc0723e */ /* 0x000fe400048070ff */
[----:B------:R-:W-:-:S02]  /*32960*/  F2FP.SATFINITE.E4M3.F32.PACK_AB_MERGE_C R193, RZ, R193, RZ ;  /* 0x000000c1ffc1723e */ /* 0x000fc400048070ff */
[----:B------:R-:W-:Y:S02]  /*32970*/  F2FP.SATFINITE.E4M3.F32.PACK_AB_MERGE_C R194, RZ, R194, RZ ;  /* 0x000000c2ffc2723e */ /* 0x000fe400048070ff */
[----:B------:R-:W-:Y:S01]  /*32980*/  F2FP.SATFINITE.E4M3.F32.PACK_AB_MERGE_C R195, RZ, R195, RZ ;  /* 0x000000c3ffc3723e */ /* 0x000fe200048070ff */
[----:B------:R-:W0:Y:S01]  /*32990*/  @!P1 LDC.64 R12, c[0x0][0x5c0] ;  /* 0x00017000ff0c9b82 */ /* 0x000e220000000a00 */
        /* <DEDUP_REMOVED lines=11> */
[----:B------:R-:W-:Y:S02]  /*32a50*/  F2FP.SATFINITE.E4M3.F32.PACK_AB_MERGE_C R207, RZ, R207, RZ ;  /* 0x000000cfffcf723e */ /* 0x000fe400048070ff */
[----:B0-----:R-:W-:Y:S02]  /*32a60*/  @!P1 IADD3 R12, P2, R6, R12, RZ ;  /* 0x0000000c060c9210 */ /* 0x001fe40007f5e0ff */
[----:B------:R-:W-:Y:S02]  /*32a70*/  F2FP.SATFINITE.E4M3.F32.PACK_AB_MERGE_C R208, RZ, R208, RZ ;  /* 0x000000d0ffd0723e */ /* 0x000fe400048070ff */
[----:B------:R-:W-:Y:S01]  /*32a80*/  F2FP.SATFINITE.E4M3.F32.PACK_AB_MERGE_C R209, RZ, R209, RZ ;  /* 0x000000d1ffd1723e */ /* 0x000fe200048070ff */
[----:B------:R-:W-:Y:S01]  /*32a90*/  @!P1 IMAD.X R13, R29, 0x1, R13, P2 ;  /* 0x000000011d0d9824 */ /* 0x000fe200010e060d */
[----:B------:R-:W-:-:S02]  /*32aa0*/  ISETP.LT.OR P2, PT, R26, 0x11, !P0 ;  /* 0x000000111a00780c */ /* 0x000fc40004741670 */
[----:B------:R-:W-:Y:S02]  /*32ab0*/  F2FP.SATFINITE.E4M3.F32.PACK_AB_MERGE_C R210, RZ, R210, RZ ;  /* 0x000000d2ffd2723e */ /* 0x000fe400048070ff */
[----:B------:R0:W-:Y:S01]  /*32ac0*/  @!P1 STG.E.U8 desc[UR14][R12.64+0x9], R11 ;  /* 0x0000090b0c009986 */ /* 0x0001e2000c10110e */
[----:B------:R-:W-:Y:S02]  /*32ad0*/  F2FP.SATFINITE.E4M3.F32.PACK_AB_MERGE_C R211, RZ, R211, RZ ;  /* 0x000000d3ffd3723e */ /* 0x000fe400048070ff */
[----:B------:R-:W-:Y:S01]  /*32ae0*/  F2FP.SATFINITE.E4M3.F32.PACK_AB_MERGE_C R212, RZ, R212, RZ ;  /* 0x000000d4ffd4723e */ /* 0x000fe200048070ff */
[----:B------:R1:W-:Y:S01]  /*32af0*/  @!P5 STG.E.U8 desc[UR14][R24.64+0x8], R15 ;  /* 0x0000080f1800d986 */ /* 0x0003e2000c10110e */
[----:B------:R-:W-:Y:S02]  /*32b00*/  F2FP.SATFINITE.E4M3.F32.PACK_AB_MERGE_C R213, RZ, R213, RZ ;  /* 0x000000d5ffd5723e */ /* 0x000fe400048070ff */
[----:B------:R-:W-:Y:S02]  /*32b10*/  F2FP.SATFINITE.E4M3.F32.PACK_AB_MERGE_C R214, RZ, R214, RZ ;  /* 0x000000d6ffd6723e */ /* 0x000fe400048070ff */
[----:B------:R-:W-:-:S02]  /*32b20*/  F2FP.SATFINITE.E4M3.F32.PACK_AB_MERGE_C R215, RZ, R215, RZ ;  /* 0x000000d7ffd7723e */ /* 0x000fc400048070ff */
[----:B------:R-:W-:Y:S01]  /*32b30*/  F2FP.SATFINITE.E4M3.F32.PACK_AB_MERGE_C R216, RZ, R216, RZ ;  /* 0x000000d8ffd8723e */ /* 0x000fe200048070ff */
[----:B0-----:R-:W0:Y:S01]  /*32b40*/  @!P2 LDC.64 R12, c[0x0][0x5c0] ;  /* 0x00017000ff0cab82 */ /* 0x001e220000000a00 */
[----:B------:R-:W-:Y:S01]  /*32b50*/  F2FP.SATFINITE.E4M3.F32.PACK_AB_MERGE_C R217, RZ, R217, RZ ;  /* 0x000000d9ffd9723e */ /* 0x000fe200048070ff */
[----:B--2---:R-:W-:Y:S01]  /*32b60*/  FMUL R11, R106, UR20 ;  /* 0x000000146a0b7c20 */ /* 0x004fe20008400000 */
[----:B------:R-:W-:Y:S01]  /*32b70*/  F2FP.SATFINITE.E4M3.F32.PACK_AB_MERGE_C R218, RZ, R218, RZ ;  /* 0x000000daffda723e */ /* 0x000fe200048070ff */
[----:B------:R-:W2:Y:S01]  /*32b80*/  LDL.LU R106, [R1+0x40c] ;  /* 0x00040c00016a7983 */ /* 0x000ea20000300800 */
        /* <DEDUP_REMOVED lines=13> */
[----:B------:R-:W-:Y:S02]  /*32c60*/  ISETP.LT.OR P1, PT, R26, 0x12, !P0 ;  /* 0x000000121a00780c */ /* 0x000fe40004721670 */
[----:B------:R-:W-:-:S02]  /*32c70*/  F2FP.SATFINITE.E4M3.F32.PACK_AB_MERGE_C R230, RZ, R230, RZ ;  /* 0x000000e6ffe6723e */ /* 0x000fc400048070ff */
[----:B------:R-:W-:Y:S02]  /*32c80*/  F2FP.SATFINITE.E4M3.F32.PACK_AB_MERGE_C R231, RZ, R231, RZ ;  /* 0x000000e7ffe7723e */ /* 0x000fe400048070ff */
[----:B------:R-:W-:Y:S02]  /*32c90*/  F2FP.SATFINITE.E4M3.F32.PACK_AB_MERGE_C R232, RZ, R232, RZ ;  /* 0x000000e8ffe8723e */ /* 0x000fe400048070ff */
[----:B------:R-:W-:Y:S02]  /*32ca0*/  F2FP.SATFINITE.E4M3.F32.PACK_AB_MERGE_C R233, RZ, R233, RZ ;  /* 0x000000e9ffe9723e */ /* 0x000fe400048070ff */
[----:B------:R-:W-:Y:S02]  /*32cb0*/  F2FP.SATFINITE.E4M3.F32.PACK_AB_MERGE_C R234, RZ, R234, RZ ;  /* 0x000000eaffea723e */ /* 0x000fe400048070ff */
[----:B------:R-:W-:Y:S01]  /*32cc0*/  F2FP.SATFINITE.E4M3.F32.PACK_AB_MERGE_C R235, RZ, R235, RZ ;  /* 0x000000ebffeb723e */ /* 0x000fe200048070ff */
[----:B------:R-:W1:Y:S01]  /*32cd0*/  @!P1 LDC.64 R12, c[0x0][0x5c0] ;  /* 0x00017000ff0c9b82 */ /* 0x000e620000000a00 */
[----:B------:R-:W-:-:S02]  /*32ce0*/  F2FP.SATFINITE.E4M3.F32.PACK_AB_MERGE_C R236, RZ, R236, RZ ;  /* 0x000000ecffec723e */ /* 0x000fc400048070ff */
[----:B------:R-:W-:Y:S02]  /*32cf0*/  F2FP.SATFINITE.E4M3.F32.PACK_AB_MERGE_C R237, RZ, R237, RZ ;  /* 0x000000edffed723e */ /* 0x000fe400048070ff */
[----:B-1----:R-:W-:-:S04]  /*32d00*/  @!P1 IADD3 R24, P5, P6, R6, R12, R3 ;  /* 0x0000000c06189210 */ /* 0x002fc80007ebe003 */
[----:B------:R-:W-:Y:S02]  /*32d10*/  @!P1 IADD3.X R25, R29, R13, R0, P5, P6 ;  /* 0x0000000d1d199210 */ /* 0x000fe40002fec400 */
[----:B------:R-:W0:Y:S02]  /*32d20*/  @!P3 LDC.64 R12, c[0x0][0x5c0] ;  /* 0x00017000ff0cbb82 */ /* 0x000e240000000a00 */
[----:B0-----:R-:W-:-:S04]  /*32d30*/  @!P3 IADD3 R34, P5, P6, R6, R12, R3 ;  /* 0x0000000c0622b210 */ /* 0x001fc80007ebe003 */
[----:B------:R-:W-:Y:S02]  /*32d40*/  @!P3 IADD3.X R35, R29, R13, R0, P5, P6 ;  /* 0x0000000d1d23b210 */ /* 0x000fe40002fec400 */
[C---:B------:R-:W-:Y:S02]  /*32d50*/  LOP3.LUT P3, RZ, R7.reuse, 0x80000000, RZ, 0xc0, !PT ;  /* 0x8000000007ff7812 */ /* 0x040fe4000786c0ff */
[----:B------:R-:W-:Y:S02]  /*32d60*/  ISETP.LT.OR P6, PT, R26, 0x1a, !P0 ;  /* 0x0000001a1a00780c */ /* 0x000fe400047c1670 */
[----:B------:R-:W-:-:S09]  /*32d70*/  LOP3.LUT R7, R7, 0xdfffffff, RZ, 0xc0, !PT ;  /* 0xdfffffff07077812 */ /* 0x000fd200078ec0ff */
[----:B------:R-:W-:Y:S01]  /*32d80*/  @!P3 STG.E.U8 desc[UR14][R30.64+0x9], R16 ;  /* 0x000009101e00b986 */ /* 0x000fe2000c10110e */
[----:B------:R-:W-:-:S13]  /*32d90*/  ISETP.LT.OR P3, PT, R26, 0x11, !P4 ;  /* 0x000000111a00780c */ /* 0x000fda0006761670 */
[----:B------:R-:W0:Y:S02]  /*32da0*/  @!P3 LDC.64 R12, c[0x0][0x5c0] ;  /* 0x00017000ff0cbb82 */ /* 0x000e240000000a00 */
[----:B0-----:R-:W-:-:S05]  /*32db0*/  @!P3 IADD3 R12, P5, R6, R12, RZ ;  /* 0x0000000c060cb210 */ /* 0x001fca0007fbe0ff */
[----:B------:R-:W-:-:S05]  /*32dc0*/  @!P3 IMAD.X R13, R29, 0x1, R13, P5 ;  /* 0x000000011d0db824 */ /* 0x000fca00028e060d */
[----:B------:R0:W-:Y:S02]  /*32dd0*/  @!P3 STG.E.U8 desc[UR14][R12.64+0x10], R17 ;  /* 0x000010110c00b986 */ /* 0x0001e4000c10110e */
[----:B0-----:R-:W0:Y:S02]  /*32de0*/  @!P6 LDC.64 R12, c[0x0][0x5c0] ;  /* 0x00017000ff0ceb82 */ /* 0x001e240000000a00 */
[----:B0-----:R-:W-:-:S04]  /*32df0*/  @!P6 IADD3 R16, P3, P5, R6, R12, R3 ;  /* 0x0000000c0610e210 */ /* 0x001fc80007d7e003 */
[----:B------:R-:W-:Y:S02]  /*32e00*/  @!P6 IADD3.X R17, R29, R13, R0, P3, P5 ;  /* 0x0000000d1d11e210 */ /* 0x000fe40001fea400 */
[----:B------:R-:W-:-:S13]  /*32e10*/  ISETP.LT.OR P3, PT, R26, 0x12, !P4 ;  /* 0x000000121a00780c */ /* 0x000fda0006761670 */
[----:B------:R-:W0:Y:S02]  /*32e20*/  @!P3 LDC.64 R12, c[0x0][0x5c0] ;  /* 0x00017000ff0cbb82 */ /* 0x000e240000000a00 */
[----:B0-----:R-:W-:-:S05]  /*32e30*/  @!P3 IADD3 R12, P5, R6, R12, RZ ;  /* 0x0000000c060cb210 */ /* 0x001fca0007fbe0ff */
[----:B------:R-:W-:Y:S01]  /*32e40*/  @!P3 IMAD.X R13, R29, 0x1, R13, P5 ;  /* 0x000000011d0db824 */ /* 0x000fe200028e060d */
[----:B------:R-:W-:-:S04]  /*32e50*/  ISETP.LT.OR P5, PT, R26, 0x21, !P0 ;  /* 0x000000211a00780c */ /* 0x000fc800047a1670 */
[----:B------:R0:W-:Y:S04]  /*32e60*/  @!P3 STG.E.U8 desc[UR14][R12.64+0x11], R18 ;  /* 0x000011120c00b986 */ /* 0x0001e8000c10110e */
[----:B------:R1:W-:Y:S04]  /*32e70*/  @!P2 STG.E.U8 desc[UR14][R32.64+0x10], R19 ;  /* 0x000010132000a986 */ /* 0x0003e8000c10110e */
[----:B------:R-:W-:Y:S01]  /*32e80*/  @!P1 STG.E.U8 desc[UR14][R24.64+0x11], R20 ;  /* 0x0000111418009986 */ /* 0x000fe2000c10110e */
[----:B------:R-:W-:Y:S01]  /*32e90*/  ISETP.LT.OR P1, PT, R26, 0x19, !P4 ;  /* 0x000000191a00780c */ /* 0x000fe20006721670 */
[----:B0-----:R-:W0:Y:S02]  /*32ea0*/  @!P5 LDC.64 R12, c[0x0][0x5c0] ;  /* 0x00017000ff0cdb82 */ /* 0x001e240000000a00 */
[----:B0-----:R-:W-:-:S04]  /*32eb0*/  @!P5 IADD3 R30, P3, P6, R6, R12, R3 ;  /* 0x0000000c061ed210 */ /* 0x001fc80007e7e003 */
[----:B------:R-:W-:Y:S02]  /*32ec0*/  @!P5 IADD3.X R31, R29, R13, R0, P3, P6 ;  /* 0x0000000d1d1fd210 */ /* 0x000fe40001fec400 */
[----:B------:R-:W-:-:S13]  /*32ed0*/  ISETP.LT.OR P6, PT, R26, 0x22, !P0 ;  /* 0x000000221a00780c */ /* 0x000fda00047c1670 */
[----:B------:R-:W0:Y:S02]  /*32ee0*/  @!P6 LDC.64 R12, c[0x0][0x5c0] ;  /* 0x00017000ff0ceb82 */ /* 0x000e240000000a00 */
[----:B0-----:R-:W-:-:S04]  /*32ef0*/  @!P6 IADD3 R18, P2, P3, R6, R12, R3 ;  /* 0x0000000c0612e210 */ /* 0x001fc80007b5e003 */
[----:B-1----:R-:W-:Y:S02]  /*32f00*/  @!P6 IADD3.X R19, R29, R13, R0, P2, P3 ;  /* 0x0000000d1d13e210 */ /* 0x002fe400017e6400 */
[----:B------:R-:W-:-:S13]  /*32f10*/  ISETP.LT.OR P2, PT, R26, 0x29, !P0 ;  /* 0x000000291a00780c */ /* 0x000fda0004741670 */
[----:B------:R-:W0:Y:S01]  /*32f20*/  @!P2 LDC.64 R12, c[0x0][0x5c0] ;  /* 0x00017000ff0cab82 */ /* 0x000e220000000a00 */
[----:B------:R-:W-:-:S04]  /*32f30*/  @P2 LOP3.LUT R7, R7, 0x20000000, RZ, 0xfc, !PT ;  /* 0x2000000007072812 */ /* 0x000fc800078efcff */
[----:B------:R-:W-:Y:S02]  /*32f40*/  LOP3.LUT R7, R7, 0xbfffffff, RZ, 0xc0, !PT ;  /* 0xbfffffff07077812 */ /* 0x000fe400078ec0ff */
[----:B0-----:R-:W-:-:S04]  /*32f50*/  @!P2 IADD3 R36, P3, P6, R6, R12, R3 ;  /* 0x0000000c0624a210 */ /* 0x001fc80007e7e003 */
[----:B------:R-:W-:Y:S02]  /*32f60*/  @!P2 IADD3.X R37, R29, R13, R0, P3, P6 ;  /* 0x0000000d1d25a210 */ /* 0x000fe40001fec400 */
[----:B------:R-:W0:Y:S01]  /*32f70*/  @!P1 LDC.64 R12, c[0x0][0x5c0] ;  /* 0x00017000ff0c9b82 */ /* 0x000e220000000a00 */
[----:B------:R-:W-:Y:S02]  /*32f80*/  ISETP.LT.OR P2, PT, R26, 0x19, !P0 ;  /* 0x000000191a00780c */ /* 0x000fe40004741670 */
[----:B0-----:R-:W-:-:S05]  /*32f90*/  @!P1 IADD3 R12, P3, R6, R12, RZ ;  /* 0x0000000c060c9210 */ /* 0x001fca0007f7e0ff */
[----:B------:R-:W-:-:S05]  /*32fa0*/  @!P1 IMAD.X R13, R29, 0x1, R13, P3 ;  /* 0x000000011d0d9824 */ /* 0x000fca00018e060d */
[----:B------:R0:W-:Y:S01]  /*32fb0*/  @!P1 STG.E.U8 desc[UR14][R12.64+0x18], R21 ;  /* 0x000018150c009986 */ /* 0x0001e2000c10110e */
[----:B------:R-:W-:-:S13]  /*32fc0*/  ISETP.LT.OR P1, PT, R26, 0x2a, !P0 ;  /* 0x0000002a1a00780c */ /* 0x000fda0004721670 */
[----:B0-----:R-:W0:Y:S01]  /*32fd0*/  @!P1 LDC.64 R12, c[0x0][0x5c0] ;  /* 0x00017000ff0c9b82 */ /* 0x001e220000000a00 */
[----:B------:R-:W-:Y:S02]  /*32fe0*/  @P1 LOP3.LUT R7, R7, 0x40000000, RZ, 0xfc, !PT ;  /* 0x4000000007071812 */ /* 0x000fe400078efcff */
[----:B0-----:R-:W-:-:S04]  /*32ff0*/  @!P1 IADD3 R20, P3, P6, R6, R12, R3 ;  /* 0x0000000c06149210 */ /* 0x001fc80007e7e003 */
[----:B------:R-:W-:Y:S02]  /*33000*/  @!P1 IADD3.X R21, R29, R13, R0, P3, P6 ;  /* 0x0000000d1d159210 */ /* 0x000fe40001fec400 */
[C---:B------:R-:W-:Y:S02]  /*33010*/  ISETP.LT.OR P3, PT, R26.reuse, 0x1a, !P4 ;  /* 0x0000001a1a00780c */ /* 0x040fe40006761670 */
[----:B------:R-:W-:-:S11]  /*33020*/  ISETP.LT.OR P1, PT, R26, 0x31, !P0 ;  /* 0x000000311a00780c */ /* 0x000fd60004721670 */
[----:B------:R-:W0:Y:S02]  /*33030*/  @!P3 LDC.64 R12, c[0x0][0x5c0] ;  /* 0x00017000ff0cbb82 */ /* 0x000e240000000a00 */
[----:B0-----:R-:W-:-:S05]  /*33040*/  @!P3 IADD3 R12, P6, R6, R12, RZ ;  /* 0x0000000c060cb210 */ /* 0x001fca0007fde0ff */
[----:B------:R-:W-:-:S05]  /*33050*/  @!P3 IMAD.X R13, R29, 0x1, R13, P6 ;  /* 0x000000011d0db824 */ /* 0x000fca00030e060d */
[----:B------:R0:W-:Y:S04]  /*33060*/  @!P3 STG.E.U8 desc[UR14][R12.64+0x19], R22 ;  /* 0x000019160c00b986 */ /* 0x0001e8000c10110e */
[----:B------:R1:W-:Y:S01]  /*33070*/  @!P2 STG.E.U8 desc[UR14][R34.64+0x18], R23 ;  /* 0x000018172200a986 */ /* 0x0003e2000c10110e */
[----:B------:R-:W-:Y:S01]  /*33080*/  ISETP.LT.OR P2, PT, R26, 0x1a, !P0 ;  /* 0x0000001a1a00780c */ /* 0x000fe20004741670 */
[----:B0-----:R-:W0:-:S12]  /*33090*/  @!P1 LDC.64 R12, c[0x0][0x5c0] ;  /* 0x00017000ff0c9b82 */ /* 0x001e180000000a00 */
[----:B------:R-:W-:Y:S01]  /*330a0*/  @!P2 STG.E.U8 desc[UR14][R16.64+0x19], R152 ;  /* 0x000019981000a986 */ /* 0x000fe2000c10110e */
[----:B------:R-:W-:Y:S02]  /*330b0*/  ISETP.LT.OR P2, PT, R26, 0x22, !P0 ;  /* 0x000000221a00780c */ /* 0x000fe40004741670 */
[----:B0-----:R-:W-:-:S04]  /*330c0*/  @!P1 IADD3 R24, P3, P6, R6, R12, R3 ;  /* 0x0000000c06189210 */ /* 0x001fc80007e7e003 */
[----:B------:R-:W-:Y:S02]  /*330d0*/  @!P1 IADD3.X R25, R29, R13, R0, P3, P6 ;  /* 0x0000000d1d199210 */ /* 0x000fe40001fec400 */
[----:B------:R-:W-:-:S13]  /*330e0*/  ISETP.LT.OR P1, PT, R26, 0x32, !P0 ;  /* 0x000000321a00780c */ /* 0x000fda0004721670 */
[----:B------:R-:W0:Y:S02]  /*330f0*/  @!P1 LDC.64 R12, c[0x0][0x5c0] ;  /* 0x00017000ff0c9b82 */ /* 0x000e240000000a00 */
[----:B0-----:R-:W-:-:S04]  /*33100*/  @!P1 IADD3 R22, P3, P6, R6, R12, R3 ;  /* 0x0000000c06169210 */ /* 0x001fc80007e7e003 */
[----:B-1----:R-:W-:Y:S02]  /*33110*/  @!P1 IADD3.X R23, R29, R13, R0, P3, P6 ;  /* 0x0000000d1d179210 */ /* 0x002fe40001fec400 */
[----:B------:R-:W-:-:S13]  /*33120*/  ISETP.LT.OR P1, PT, R26, 0x39, !P0 ;  /* 0x000000391a00780c */ /* 0x000fda0004721670 */
[----:B------:R-:W0:Y:S02]  /*33130*/  @!P1 LDC.64 R12, c[0x0][0x5c0] ;  /* 0x00017000ff0c9b82 */ /* 0x000e240000000a00 */
[----:B0-----:R-:W-:-:S04]  /*33140*/  @!P1 IADD3 R40, P3, P6, R6, R12, R3 ;  /* 0x0000000c06289210 */ /* 0x001fc80007e7e003 */
[----:B------:R-:W-:Y:S02]  /*33150*/  @!P1 IADD3.X R41, R29, R13, R0, P3, P6 ;  /* 0x0000000d1d299210 */ /* 0x000fe40001fec400 */
[C---:B------:R-:W-:Y:S02]  /*33160*/  ISETP.LT.OR P3, PT, R26.reuse, 0x21, !P4 ;  /* 0x000000211a00780c */ /* 0x040fe40006761670 */
[----:B------:R-:W-:-:S11]  /*33170*/  ISETP.LT.OR P1, PT, R26, 0x3a, !P0 ;  /* 0x0000003a1a00780c */ /* 0x000fd60004721670 */
        /* <DEDUP_REMOVED lines=10> */
[----:B------:R-:W-:-:S05]  /*33220*/  @!P3 IMAD.X R13, R29, 0x1, R13, P6 ;  /* 0x000000011d0db824 */ /* 0x000fca00030e060d */
[----:B------:R0:W-:Y:S01]  /*33230*/  @!P3 STG.E.U8 desc[UR14][R12.64+0x21], R154 ;  /* 0x0000219a0c00b986 */ /* 0x0001e2000c10110e */
[----:B------:R-:W-:-:S03]  /*33240*/  ISETP.LT.OR P3, PT, R26, 0x41, !P0 ;  /* 0x000000411a00780c */ /* 0x000fc60004761670 */
[----:B------:R1:W-:Y:S04]  /*33250*/  @!P5 STG.E.U8 desc[UR14][R30.64+0x20], R155 ;  /* 0x0000209b1e00d986 */ /* 0x0003e8000c10110e */
[----:B------:R-:W-:Y:S01]  /*33260*/  @!P2 STG.E.U8 desc[UR14][R18.64+0x21], R156 ;  /* 0x0000219c1200a986 */ /* 0x000fe2000c10110e */
[----:B------:R-:W-:-:S05]  /*33270*/  ISETP.LT.OR P2, PT, R26, 0x4a, !P0 ;  /* 0x0000004a1a00780c */ /* 0x000fca0004741670 */
[----:B0-----:R-:W0:Y:S02]  /*33280*/  @!P3 LDC.64 R12, c[0x0][0x5c0] ;  /* 0x00017000ff0cbb82 */ /* 0x001e240000000a00 */
[----:B0-----:R-:W-:-:S04]  /*33290*/  @!P3 IADD3 R32, P1, P6, R6, R12, R3 ;  /* 0x0000000c0620b210 */ /* 0x001fc80007e3e003 */
[----:B------:R-:W-:Y:S02]  /*332a0*/  @!P3 IADD3.X R33, R29, R13, R0, P1, P6 ;  /* 0x0000000d1d21b210 */ /* 0x000fe40000fec400 */
[----:B------:R-:W-:-:S13]  /*332b0*/  ISETP.LT.OR P1, PT, R26, 0x42, !P0 ;  /* 0x000000421a00780c */ /* 0x000fda0004721670 */
[----:B------:R-:W1:Y:S02]  /*332c0*/  @!P1 LDC.64 R12, c[0x0][0x5c0] ;  /* 0x00017000ff0c9b82 */ /* 0x000e640000000a00 */
[----:B-1----:R-:W-:-:S04]  /*332d0*/  @!P1 IADD3 R30, P5, P6, R6, R12, R3 ;  /* 0x0000000c061e9210 */ /* 0x002fc80007ebe003 */
[----:B------:R-:W-:Y:S02]  /*332e0*/  @!P1 IADD3.X R31, R29, R13, R0, P5, P6 ;  /* 0x0000000d1d1f9210 */ /* 0x000fe40002fec400 */
[----:B------:R-:W-:-:S13]  /*332f0*/  ISETP.LT.OR P1, PT, R26, 0x49, !P0 ;  /* 0x000000491a00780c */ /* 0x000fda0004721670 */
[----:B------:R-:W0:Y:S02]  /*33300*/  @!P1 LDC.64 R12, c[0x0][0x5c0] ;  /* 0x00017000ff0c9b82 */ /* 0x000e240000000a00 */
[----:B0-----:R-:W-:-:S04]  /*33310*/  @!P1 IADD3 R42, P5, P6, R6, R12, R3 ;  /* 0x0000000c062a9210 */ /* 0x001fc80007ebe003 */
[----:B------:R-:W-:Y:S02]  /*33320*/  @!P1 IADD3.X R43, R29, R13, R0, P5, P6 ;  /* 0x0000000d1d2b9210 */ /* 0x000fe40002fec400 */
[----:B------:R-:W-:Y:S02]  /*33330*/  ISETP.LT.OR P5, PT, R26, 0x29, !P4 ;  /* 0x000000291a00780c */ /* 0x000fe400067a1670 */
[----:B------:R-:W-:-:S11]  /*33340*/  LOP3.LUT P1, RZ, R7, 0x40000000, RZ, 0xc0, !PT ;  /* 0x4000000007ff7812 */ /* 0x000fd6000782c0ff */
[----:B------:R-:W0:Y:S02]  /*33350*/  @!P5 LDC.64 R12, c[0x0][0x5c0] ;  /* 0x00017000ff0cdb82 */ /* 0x000e240000000a00 */
[----:B0-----:R-:W-:-:S05]  /*33360*/  @!P5 IADD3 R12, P6, R6, R12, RZ ;  /* 0x0000000c060cd210 */ /* 0x001fca0007fde0ff */
[----:B------:R-:W-:-:S05]  /*33370*/  @!P5 IMAD.X R13, R29, 0x1, R13, P6 ;  /* 0x000000011d0dd824 */ /* 0x000fca00030e060d */
[----:B------:R0:W-:Y:S02]  /*33380*/  @!P5 STG.E.U8 desc[UR14][R12.64+0x28], R157 ;  /* 0x0000289d0c00d986 */ /* 0x0001e4000c10110e */
[----:B0-----:R-:W0:Y:S02]  /*33390*/  @!P2 LDC.64 R12, c[0x0][0x5c0] ;  /* 0x00017000ff0cab82 */ /* 0x001e240000000a00 */
        /* <DEDUP_REMOVED lines=11> */
[----:B------:R-:W-:Y:S02]  /*33450*/  ISETP.LT.OR P6, PT, R26, 0x52, !P0 ;  /* 0x000000521a00780c */ /* 0x000fe400047c1670 */
[C---:B------:R-:W-:Y:S02]  /*33460*/  LOP3.LUT P2, RZ, R7.reuse, 0x20000000, RZ, 0xc0, !PT ;  /* 0x2000000007ff7812 */ /* 0x040fe4000784c0ff */
[----:B------:R-:W-:-:S09]  /*33470*/  LOP3.LUT R7, R7, 0xf7ffffff, RZ, 0xc0, !PT ;  /* 0xf7ffffff07077812 */ /* 0x000fd200078ec0ff */
[----:B------:R-:W0:Y:S02]  /*33480*/  @!P6 LDC.64 R12, c[0x0][0x5c0] ;  /* 0x00017000ff0ceb82 */ /* 0x000e240000000a00 */
[----:B------:R-:W-:Y:S04]  /*33490*/  @!P2 STG.E.U8 desc[UR14][R36.64+0x28], R159 ;  /* 0x0000289f2400a986 */ /* 0x000fe8000c10110e */
[----:B------:R-:W-:Y:S01]  /*334a0*/  @!P1 STG.E.U8 desc[UR14][R20.64+0x29], R160 ;  /* 0x000029a014009986 */ /* 0x000fe2000c10110e */
[----:B------:R-:W-:Y:S02]  /*334b0*/  ISETP.LT.OR P1, PT, R26, 0x31, !P4 ;  /* 0x000000311a00780c */ /* 0x000fe40006721670 */
[----:B0-----:R-:W-:-:S04]  /*334c0*/  @!P6 IADD3 R34, P2, P5, R6, R12, R3 ;  /* 0x0000000c0622e210 */ /* 0x001fc80007d5e003 */
[----:B------:R-:W-:Y:S02]  /*334d0*/  @!P6 IADD3.X R35, R29, R13, R0, P2, P5 ;  /* 0x0000000d1d23e210 */ /* 0x000fe400017ea400 */
        /* <DEDUP_REMOVED lines=89> */
[----:B------:R-:W1:Y:S01]  /*33a70*/  @!P1 LDC.64 R12, c[0x0][0x5c0] ;  /* 0x00017000ff0c9b82 */ /* 0x000e620000000a00 */
[----:B------:R-:W-:-:S04]  /*33a80*/  @P1 LOP3.LUT R8, R8, 0x4000, RZ, 0xfc, !PT ;  /* 0x0000400008081812 */ /* 0x000fc800078efcff */
[----:B------:R-:W-:Y:S02]  /*33a90*/  LOP3.LUT R8, R8, 0xffff7fff, RZ, 0xc0, !PT ;  /* 0xffff7fff08087812 */ /* 0x000fe400078ec0ff */
[----:B-1----:R-:W-:-:S04]  /*33aa0*/  @!P1 IADD3 R32, P3, P6, R6, R12, R3 ;  /* 0x0000000c06209210 */ /* 0x002fc80007e7e003 */
[----:B------:R-:W-:Y:S02]  /*33ab0*/  @!P1 IADD3.X R33, R29, R13, R0, P3, P6 ;  /* 0x0000000d1d219210 */ /* 0x000fe40001fec400 */
[----:B------:R-:W-:-:S13]  /*33ac0*/  ISETP.LT.OR P1, PT, R26, 0x89, !P0 ;  /* 0x000000891a00780c */ /* 0x000fda0004721670 */
[----:B------:R-:W0:Y:S01]  /*33ad0*/  @!P1 LDC.64 R12, c[0x0][0x5c0] ;  /* 0x00017000ff0c9b82 */ /* 0x000e220000000a00 */
[----:B------:R-:W-:-:S04]  /*33ae0*/  @P1 LOP3.LUT R8, R8, 0x8000, RZ, 0xfc, !PT ;  /* 0x0000800008081812 */ /* 0x000fc800078efcff */
[----:B------:R-:W-:Y:S02]  /*33af0*/  LOP3.LUT R8, R8, 0xffffffbf, RZ, 0xc0, !PT ;  /* 0xffffffbf08087812 */ /* 0x000fe400078ec0ff */
[----:B0-----:R-:W-:-:S04]  /*33b00*/  @!P1 IADD3 R58, P3, P6, R6, R12, R3 ;  /* 0x0000000c063a9210 */ /* 0x001fc80007e7e003 */
[----:B------:R-:W-:Y:S02]  /*33b10*/  @!P1 IADD3.X R59, R29, R13, R0, P3, P6 ;  /* 0x0000000d1d3b9210 */ /* 0x000fe40001fec400 */
[C---:B------:R-:W-:Y:S02]  /*33b20*/  ISETP.LT.OR P3, PT, R26.reuse, 0x49, !P4 ;  /* 0x000000491a00780c */ /* 0x040fe40006761670 */
[----:B------:R-:W-:-:S11]  /*33b30*/  ISETP.LT.OR P1, PT, R26, 0x8a, !P0 ;  /* 0x0000008a1a00780c */ /* 0x000fd60004721670 */
[----:B------:R-:W0:Y:S02]  /*33b40*/  @!P3 LDC.64 R12, c[0x0][0x5c0] ;  /* 0x00017000ff0cbb82 */ /* 0x000e240000000a00 */
[----:B------:R-:W-:-:S04]  /*33b50*/  @P1 LOP3.LUT R8, R8, 0x40, RZ, 0xfc, !PT ;  /* 0x0000004008081812 */ /* 0x000fc800078efcff */
[----:B------:R-:W-:Y:S02]  /*33b60*/  LOP3.LUT R8, R8, 0xfffeffff, RZ, 0xc0, !PT ;  /* 0xfffeffff08087812 */ /* 0x000fe400078ec0ff */
        /* <DEDUP_REMOVED lines=68> */
[----:B------:R-:W-:-:S04]  /*33fb0*/  LOP3.LUT R8, R8, 0xfffffdff, RZ, 0xc0, !PT ;  /* 0xfffffdff08087812 */ /* 0x000fc800078ec0ff */
[----:B------:R-:W-:-:S04]  /*33fc0*/  @P2 LOP3.LUT R8, R8, 0x200, RZ, 0xfc, !PT ;  /* 0x0000020008082812 */ /* 0x000fc800078efcff */
[----:B------:R-:W-:Y:S02]  /*33fd0*/  LOP3.LUT R8, R8, 0xffefffff, RZ, 0xc0, !PT ;  /* 0xffefffff08087812 */ /* 0x000fe400078ec0ff */
        /* <DEDUP_REMOVED lines=25> */
[----:B------:R-:W0:Y:S01]  /*34170*/  @!P6 LDC.64 R12, c[0x0][0x5c0] ;  /* 0x00017000ff0ceb82 */ /* 0x000e220000000a00 */
[----:B------:R-:W-:Y:S01]  /*34180*/  @P6 LOP3.LUT R8, R8, 0x200000, RZ, 0xfc, !PT ;  /* 0x0020000008086812 */ /* 0x000fe200078efcff */
[----:B------:R0:W-:Y:S03]  /*34190*/  @!P2 STG.E.U8 desc[UR14][R46.64+0x58], R183 ;  /* 0x000058b72e00a986 */ /* 0x0001e6000c10110e */
[----:B------:R-:W-:Y:S01]  /*341a0*/  LOP3.LUT R8, R8, 0xffbfffff, RZ, 0xc0, !PT ;  /* 0xffbfffff08087812 */ /* 0x000fe200078ec0ff */
        /* <DEDUP_REMOVED lines=158> */
[----:B------:R-:W-:Y:S02]  /*34b90*/  @P1 LOP3.LUT R8, R8, 0x40000000, RZ, 0xfc, !PT ;  /* 0x4000000008081812 */ /* 0x000fe400078efcff */
[----:B0-----:R-:W-:-:S04]  /*34ba0*/  @!P1 IADD3 R84, P2, P6, R6, R12, R3 ;  /* 0x0000000c06549210 */ /* 0x001fc80007e5e003 */
[----:B------:R-:W-:Y:S02]  /*34bb0*/  @!P1 IADD3.X R85, R29, R13, R0, P2, P6 ;  /* 0x0000000d1d559210 */ /* 0x000fe400017ec400 */
[----:B------:R-:W-:Y:S02]  /*34bc0*/  ISETP.LT.OR P2, PT, R26, 0x81, !P4 ;  /* 0x000000811a00780c */ /* 0x000fe40006741670 */
[C---:B------:R-:W-:Y:S02]  /*34bd0*/  LOP3.LUT P1, RZ, R8.reuse, 0x4000, RZ, 0xc0, !PT ;  /* 0x0000400008ff7812 */ /* 0x040fe4000782c0ff */
[----:B------:R-:W-:-:S04]  /*34be0*/  LOP3.LUT R8, R8, 0xdfffffff, RZ, 0xc0, !PT ;  /* 0xdfffffff08087812 */ /* 0x000fc800078ec0ff */
[----:B------:R-:W-:-:S04]  /*34bf0*/  @P3 LOP3.LUT R8, R8, 0x20000000, RZ, 0xfc, !PT ;  /* 0x2000000008083812 */ /* 0x000fc800078efcff */
[----:B------:R-:W-:Y:S01]  /*34c00*/  LOP3.LUT R8, R8, 0xfffffffd, RZ, 0xc0, !PT ;  /* 0xfffffffd08087812 */ /* 0x000fe200078ec0ff */
        /* <DEDUP_REMOVED lines=11> */
[----:B------:R-:W-:-:S04]  /*34cc0*/  ISETP.GE.AND P2, PT, R27, 0x81, PT ;  /* 0x000000811b00780c */ /* 0x000fc80003f46270 */
[----:B------:R0:W-:Y:S01]  /*34cd0*/  @!P0 STG.E.U8 desc[UR14][R12.64+0x81], R202 ;  /* 0x000081ca0c008986 */ /* 0x0001e2000c10110e */
[----:B------:R-:W-:-:S03]  /*34ce0*/  ISETP.LT.OR P0, PT, R26, 0x1, !P2 ;  /* 0x000000011a00780c */ /* 0x000fc60005701670 */
[----:B------:R1:W-:Y:S04]  /*34cf0*/  @!P5 STG.E.U8 desc[UR14][R48.64+0x80], R203 ;  /* 0x000080cb3000d986 */ /* 0x0003e8000c10110e */
[----:B------:R-:W-:Y:S06]  /*34d00*/  @!P1 STG.E.U8 desc[UR14][R32.64+0x81], R204 ;  /* 0x000081cc20009986 */ /* 0x000fec000c10110e */
[----:B0-----:R-:W0:Y:S01]  /*34d10*/  @!P0 LDC.64 R12, c[0x0][0x5c0] ;  /* 0x00017000ff0c8b82 */ /* 0x001e220000000a00 */
[----:B------:R-:W-:-:S02]  /*34d20*/  @P0 LOP3.LUT R7, R7, 0x1000000, RZ, 0xfc, !PT ;  /* 0x0100000007070812 */ /* 0x000fc400078efcff */
[----:B0-----:R-:W-:-:S04]  /*34d30*/  @!P0 IADD3 R16, P3, P6, R6, R12, R4 ;  /* 0x0000000c06108210 */ /* 0x001fc80007e7e004 */
[----:B------:R-:W-:Y:S02]  /*34d40*/  @!P0 IADD3.X R17, R29, R13, R2, P3, P6 ;  /* 0x0000000d1d118210 */ /* 0x000fe40001fec402 */
[C---:B------:R-:W-:Y:S02]  /*34d50*/  ISETP.LT.OR P3, PT, R26.reuse, 0x2, !P2 ;  /* 0x000000021a00780c */ /* 0x040fe40005761670 */
[----:B------:R-:W-:-:S11]  /*34d60*/  ISETP.LT.OR P0, PT, R26, 0x9, !P2 ;  /* 0x000000091a00780c */ /* 0x000fd60005701670 */
[----:B------:R-:W1:Y:S01]  /*34d70*/  @!P3 LDC.64 R12, c[0x0][0x5c0] ;  /* 0x00017000ff0cbb82 */ /* 0x000e620000000a00 */
[----:B------:R-:W-:Y:S02]  /*34d80*/  @P3 LOP3.LUT R8, R8, 0x2, RZ, 0xfc, !PT ;  /* 0x0000000208083812 */ /* 0x000fe400078efcff */
[----:B-1----:R-:W-:-:S04]  /*34d90*/  @!P3 IADD3 R48, P5, P6, R6, R12, R4 ;  /* 0x0000000c0630b210 */ /* 0x002fc80007ebe004 */
[----:B------:R-:W-:Y:S02]  /*34da0*/  @!P3 IADD3.X R49, R29, R13, R2, P5, P6 ;  /* 0x0000000d1d31b210 */ /* 0x000fe40002fec402 */
[----:B------:R-:W0:Y:S01]  /*34db0*/  @!P0 LDC.64 R12, c[0x0][0x5c0] ;  /* 0x00017000ff0c8b82 */ /* 0x000e220000000a00 */
[C---:B------:R-:W-:Y:S02]  /*34dc0*/  LOP3.LUT P3, RZ, R8.reuse, 0x8000, RZ, 0xc0, !PT ;  /* 0x0000800008ff7812 */ /* 0x040fe4000786c0ff */
[----:B------:R-:W-:-:S04]  /*34dd0*/  LOP3.LUT R8, R8, 0x7fffffff, RZ, 0xc0, !PT ;  /* 0x7fffffff08087812 */ /* 0x000fc800078ec0ff */
[----:B------:R-:W-:-:S04]  /*34de0*/  @P0 LOP3.LUT R8, R8, 0x80000000, RZ, 0xfc, !PT ;  /* 0x8000000008080812 */ /* 0x000fc800078efcff */
[C---:B------:R-:W-:Y:S02]  /*34df0*/  LOP3.LUT P1, RZ, R8.reuse, 0x40, RZ, 0xc0, !PT ;  /* 0x0000004008ff7812 */ /* 0x040fe4000782c0ff */
        /* <DEDUP_REMOVED lines=22> */
[----:B------:R1:W-:Y:S04]  /*34f60*/  @!P3 STG.E.U8 desc[UR14][R58.64+0x88], R207 ;  /* 0x000088cf3a00b986 */ /* 0x0003e8000c10110e */
[----:B------:R-:W-:Y:S01]  /*34f70*/  @!P1 STG.E.U8 desc[UR14][R30.64+0x89], R208 ;  /* 0x000089d01e009986 */ /* 0x000fe2000c10110e */
[----:B0-----:R-:W0:Y:S02]  /*34f80*/  @!P0 LDC.64 R12, c[0x0][0x5c0] ;  /* 0x00017000ff0c8b82 */ /* 0x001e240000000a00 */
[----:B0-----:R-:W-:-:S04]  /*34f90*/  @!P0 IADD3 R88, P5, P6, R6, R12, R4 ;  /* 0x0000000c06588210 */ /* 0x001fc80007ebe004 */
[----:B------:R-:W-:Y:S02]  /*34fa0*/  @!P0 IADD3.X R89, R29, R13, R2, P5, P6 ;  /* 0x0000000d1d598210 */ /* 0x000fe40002fec402 */
[----:B------:R-:W-:-:S13]  /*34fb0*/  ISETP.LT.OR P0, PT, R26, 0x12, !P2 ;  /* 0x000000121a00780c */ /* 0x000fda0005701670 */
[----:B------:R-:W1:Y:S01]  /*34fc0*/  @!P0 LDC.64 R12, c[0x0][0x5c0] ;  /* 0x00017000ff0c8b82 */ /* 0x000e620000000a00 */
[----:B------:R-:W-:-:S04]  /*34fd0*/  @P0 LOP3.LUT R8, R8, 0x8000, RZ, 0xfc, !PT ;  /* 0x0000800008080812 */ /* 0x000fc800078efcff */
[C---:B------:R-:W-:Y:S02]  /*34fe0*/  LOP3.LUT P3, RZ, R8.reuse, 0x10000, RZ, 0xc0, !PT ;  /* 0x0001000008ff7812 */ /* 0x040fe4000786c0ff */
[C---:B------:R-:W-:Y:S02]  /*34ff0*/  LOP3.LUT P1, RZ, R8.reuse, 0x80, RZ, 0xc0, !PT ;  /* 0x0000008008ff7812 */ /* 0x040fe4000782c0ff */
        /* <DEDUP_REMOVED lines=149> */
[----:B------:R-:W1:Y:S01]  /*35950*/  @!P0 LDC.64 R12, c[0x0][0x5c0] ;  /* 0x00017000ff0c8b82 */ /* 0x000e620000000a00 */
[----:B------:R-:W-:-:S04]  /*35960*/  @P0 LOP3.LUT R8, R8, 0x80000, RZ, 0xfc, !PT ;  /* 0x0008000008080812 */ /* 0x000fc800078efcff */
[----:B------:R-:W-:Y:S02]  /*35970*/  LOP3.LUT P3, RZ, R8, 0x100000, RZ, 0xc0, !PT ;  /* 0x0010000008ff7812 */ /* 0x000fe4000786c0ff */
        /* <DEDUP_REMOVED lines=29> */
[----:B------:R-:W-:-:S03]  /*35b50*/  ISETP.LT.OR P3, PT, R26, 0x62, !P2 ;  /* 0x000000621a00780c */ /* 0x000fc60005761670 */
[----:B------:R-:W-:Y:S01]  /*35b60*/  @!P0 STG.E.U8 desc[UR14][R46.64+0xb1], R228 ;  /* 0x0000b1e42e008986 */ /* 0x000fe2000c10110e */
[----:B------:R-:W-:Y:S01]  /*35b70*/  ISETP.LT.OR P0, PT, R26, 0x6a, !P2 ;  /* 0x0000006a1a00780c */ /* 0x000fe20005701670 */
[----:B0-----:R-:W0:Y:S08]  /*35b80*/  @!P1 LDC.64 R12, c[0x0][0x5c0] ;  /* 0x00017000ff0c9b82 */ /* 0x001e300000000a00 */
[----:B------:R-:W-:-:S04]  /*35b90*/  @P3 LOP3.LUT R8, R8, 0x100000, RZ, 0xfc, !PT ;  /* 0x0010000008083812 */ /* 0x000fc800078efcff */
[----:B------:R-:W-:-:S04]  /*35ba0*/  LOP3.LUT R8, R8, 0xffdfffff, RZ, 0xc0, !PT ;  /* 0xffdfffff08087812 */ /* 0x000fc800078ec0ff */
[----:B------:R-:W-:-:S04]  /*35bb0*/  @P0 LOP3.LUT R8, R8, 0x200000, RZ, 0xfc, !PT ;  /* 0x0020000008080812 */ /* 0x000fc800078efcff */
[----:B------:R-:W-:Y:S02]  /*35bc0*/  LOP3.LUT R8, R8, 0xfffffffe, RZ, 0xc0, !PT ;  /* 0xfffffffe08087812 */ /* 0x000fe400078ec0ff */
[----:B0-----:R-:W-:-:S04]  /*35bd0*/  @!P1 IADD3 R112, P5, P6, R6, R12, R4 ;  /* 0x0000000c06709210 */ /* 0x001fc80007ebe004 */
[----:B------:R-:W-:Y:S02]  /*35be0*/  @!P1 IADD3.X R113, R29, R13, R2, P5, P6 ;  /* 0x0000000d1d719210 */ /* 0x000fe40002fec402 */
[----:B------:R-:W1:Y:S01]  /*35bf0*/  @!P3 LDC.64 R12, c[0x0][0x5c0] ;  /* 0x00017000ff0cbb82 */ /* 0x000e620000000a00 */
        /* <DEDUP_REMOVED lines=11> */
[----:B------:R-:W-:-:S09]  /*35cb0*/  LOP3.LUT R7, R7, 0xfffffdff, RZ, 0xc0, !PT ;  /* 0xfffffdff07077812 */ /* 0x000fd200078ec0ff */
        /* <DEDUP_REMOVED lines=34> */
[C---:B------:R-:W-:Y:S02]  /*35ee0*/  LOP3.LUT P0, RZ, R8.reuse, 0x400, RZ, 0xc0, !PT ;  /* 0x0000040008ff7812 */ /* 0x040fe4000780c0ff */
[----:B------:R-:W-:Y:S02]  /*35ef0*/  LOP3.LUT R8, R8, 0xffbfffff, RZ, 0xc0, !PT ;  /* 0xffbfffff08087812 */ /* 0x000fe400078ec0ff */
        /* <DEDUP_REMOVED lines=23> */
[----:B------:R-:W-:Y:S02]  /*36070*/  @P1 LOP3.LUT R8, R8, 0x400000, RZ, 0xfc, !PT ;  /* 0x0040000008081812 */ /* 0x000fe400078efcff */
[----:B------:R-:W-:Y:S02]  /*36080*/  F2FP.SATFINITE.E4M3.F32.PACK_AB_MERGE_C R11, RZ, R11, RZ ;  /* 0x0000000bff0b723e */ /* 0x000fe400048070ff */
[C---:B------:R-:W-:Y:S02]  /*36090*/  LOP3.LUT P6, RZ, R8.reuse, 0x800000, RZ, 0xc0, !PT ;  /* 0x0080000008ff7812 */ /* 0x040fe400078cc0ff */
[C---:B------:R-:W-:Y:S02]  /*360a0*/  LOP3.LUT P0, RZ, R8.reuse, 0x8, RZ, 0xc0, !PT ;  /* 0x0000000808ff7812 */ /* 0x040fe4000780c0ff */
        /* <DEDUP_REMOVED lines=8> */
[C---:B------:R-:W-:Y:S02]  /*36130*/  ISETP.LT.OR P3, PT, R26.reuse, 0xc9, !P4 ;  /* 0x000000c91a00780c */ /* 0x040fe40006761670 */
[----:B------:R-:W-:-:S11]  /*36140*/  ISETP.LT.OR P1, PT, R26, 0x8a, !P2 ;  /* 0x0000008a1a00780c */ /* 0x000fd60005721670 */
[----:B------:R-:W0:Y:S02]  /*36150*/  @!P3 LDC.64 R12, c[0x0][0x5c0] ;  /* 0x00017000ff0cbb82 */ /* 0x000e240000000a00 */
[----:B------:R-:W-:Y:S02]  /*36160*/  @P1 LOP3.LUT R8, R8, 0x400, RZ, 0xfc, !PT ;  /* 0x0000040008081812 */ /* 0x000fe400078efcff */
        /* <DEDUP_REMOVED lines=10> */
[----:B------:R3:W-:Y:S02]  /*36210*/  @!P3 STG.E.U8 desc[UR14][R12.64+0xc9], R11 ;  /* 0x0000c90b0c00b986 */ /* 0x0007e4000c10110e */
[----:B---3--:R-:W-:Y:S02]  /*36220*/  FMUL R11, R110, UR20 ;  /* 0x000000146e0b7c20 */ /* 0x008fe40008400000 */
[----:B------:R-:W3:Y:S03]  /*36230*/  LDL.LU R110, [R1+0x410] ;  /* 0x00041000016e7983 */ /* 0x000ee60000300800 */
[----:B------:R-:W-:-:S05]  /*36240*/  F2FP.SATFINITE.E4M3.F32.PACK_AB_MERGE_C R11, RZ, R11, RZ ;  /* 0x0000000bff0b723e */ /* 0x000fca00048070ff */
[----:B------:R4:W-:Y:S02]  /*36250*/  @!P6 STG.E.U8 desc[UR14][R70.64+0xc8], R11 ;  /* 0x0000c80b4600e986 */ /* 0x0009e4000c10110e */
[----:B----4-:R-:W-:Y:S02]  /*36260*/  FMUL R11, R107, UR20 ;  /* 0x000000146b0b7c20 */ /* 0x010fe40008400000 */
[----:B------:R-:W4:Y:S03]  /*36270*/  LDL.LU R107, [R1+0x414] ;  /* 0x00041400016b7983 */ /* 0x000f260000300800 */
[----:B------:R-:W-:-:S05]  /*36280*/  F2FP.SATFINITE.E4M3.F32.PACK_AB_MERGE_C R11, RZ, R11, RZ ;  /* 0x0000000bff0b723e */ /* 0x000fca00048070ff */
[----:B------:R2:W-:Y:S02]  /*36290*/  @!P0 STG.E.U8 desc[UR14][R24.64+0xc9], R11 ;  /* 0x0000c90b18008986 */ /* 0x0005e4000c10110e */
[----:B--2---:R-:W-:Y:S02]  /*362a0*/  FMUL R11, R106, UR20 ;  /* 0x000000146a0b7c20 */ /* 0x004fe40008400000 */
[----:B------:R-:W2:Y:S01]  /*362b0*/  LDL.LU R106, [R1+0x418] ;  /* 0x00041800016a7983 */ /* 0x000ea20000300800 */
[----:B------:R-:W-:-:S13]  /*362c0*/  ISETP.LT.OR P1, PT, R26, 0x91, !P2 ;  /* 0x000000911a00780c */ /* 0x000fda0005721670 */
[----:B------:R-:W0:Y:S01]  /*362d0*/  @!P1 LDC.64 R12, c[0x0][0x5c0] ;  /* 0x00017000ff0c9b82 */ /* 0x000e220000000a00 */
[----:B------:R-:W-:-:S04]  /*362e0*/  LOP3.LUT R9, R9, 0xfffeffff, RZ, 0xc0, !PT ;  /* 0xfffeffff09097812 */ /* 0x000fc800078ec0ff */
[----:B------:R-:W-:Y:S02]  /*362f0*/  @P1 LOP3.LUT R9, R9, 0x10000, RZ, 0xfc, !PT ;  /* 0x0001000009091812 */ /* 0x000fe400078efcff */
[----:B0-----:R-:W-:-:S04]  /*36300*/  @!P1 IADD3 R152, P3, P5, R6, R12, R4 ;  /* 0x0000000c06989210 */ /* 0x001fc80007d7e004 */
[----:B------:R-:W-:Y:S02]  /*36310*/  @!P1 IADD3.X R153, R29, R13, R2, P3, P5 ;  /* 0x0000000d1d999210 */ /* 0x000fe40001fea402 */
[----:B------:R-:W-:-:S13]  /*36320*/  ISETP.LT.OR P1, PT, R26, 0x92, !P2 ;  /* 0x000000921a00780c */ /* 0x000fda0005721670 */
[----:B------:R-:W0:Y:S01]  /*36330*/  @!P1 LDC.64 R12, c[0x0][0x5c0] ;  /* 0x00017000ff0c9b82 */ /* 0x000e220000000a00 */
[----:B------:R-:W-:-:S04]  /*36340*/  LOP3.LUT R8, R8, 0xff7fffff, RZ, 0xc0, !PT ;  /* 0xff7fffff08087812 */ /* 0x000fc800078ec0ff */
[----:B------:R-:W-:Y:S02]  /*36350*/  @P1 LOP3.LUT R8, R8, 0x800000, RZ, 0xfc, !PT ;  /* 0x0080000008081812 */ /* 0x000fe400078efcff */
[----:B0-----:R-:W-:-:S04]  /*36360*/  @!P1 IADD3 R154, P3, P5, R6, R12, R4 ;  /* 0x0000000c069a9210 */ /* 0x001fc80007d7e004 */
[----:B------:R-:W-:Y:S02]  /*36370*/  @!P1 IADD3.X R155, R29, R13, R2, P3, P5 ;  /* 0x0000000d1d9b9210 */ /* 0x000fe40001fea402 */
[----:B------:R-:W-:-:S13]  /*36380*/  ISETP.LT.OR P1, PT, R26, 0x99, !P2 ;  /* 0x000000991a00780c */ /* 0x000fda0005721670 */
[----:B------:R-:W0:Y:S02]  /*36390*/  @!P1 LDC.64 R12, c[0x0][0x5c0] ;  /* 0x00017000ff0c9b82 */ /* 0x000e240000000a00 */
[----:B0-----:R-:W-:-:S04]  /*363a0*/  @!P1 IADD3 R160, P3, P5, R6, R12, R4 ;  /* 0x0000000c06a09210 */ /* 0x001fc80007d7e004 */
[----:B------:R-:W-:Y:S02]  /*363b0*/  @!P1 IADD3.X R161, R29, R13, R2, P3, P5 ;  /* 0x0000000d1da19210 */ /* 0x000fe40001fea402 */
[----:B------:R-:W-:-:S13]  /*363c0*/  ISETP.LT.OR P3, PT, R26, 0xd1, !P4 ;  /* 0x000000d11a00780c */ /* 0x000fda0006761670 */
[----:B------:R-:W0:Y:S01]  /*363d0*/  @!P3 LDC.64 R12, c[0x0][0x5c0] ;  /* 0x00017000ff0cbb82 */ /* 0x000e220000000a00 */
[----:B------:R-:W-:-:S04]  /*363e0*/  LOP3.LUT R9, R9, 0xfffdffff, RZ, 0xc0, !PT ;  /* 0xfffdffff09097812 */ /* 0x000fc800078ec0ff */
[----:B------:R-:W-:Y:S02]  /*363f0*/  @P1 LOP3.LUT R9, R9, 0x20000, RZ, 0xfc, !PT ;  /* 0x0002000009091812 */ /* 0x000fe400078efcff */
[----:B------:R-:W-:Y:S02]  /*36400*/  ISETP.LT.OR P1, PT, R26, 0x9a, !P2 ;  /* 0x0000009a1a00780c */ /* 0x000fe40005721670 */
[----:B------:R-:W-:Y:S02]  /*36410*/  F2FP.SATFINITE.E4M3.F32.PACK_AB_MERGE_C R11, RZ, R11, RZ ;  /* 0x0000000bff0b723e */ /* 0x000fe400048070ff */
[----:B0-----:R-:W-:-:S05]  /*36420*/  @!P3 IADD3 R12, P5, R6, R12, RZ ;  /* 0x0000000c060cb210 */ /* 0x001fca0007fbe0ff */
[----:B------:R-:W-:-:S05]  /*36430*/  @!P3 IMAD.X R13, R29, 0x1, R13, P5 ;  /* 0x000000011d0db824 */ /* 0x000fca00028e060d */
[----:B------:R0:W-:Y:S02]  /*36440*/  @!P3 STG.E.U8 desc[UR14][R12.64+0xd0], R11 ;  /* 0x0000d00b0c00b986 */ /* 0x0001e4000c10110e */
[----:B0-----:R-:W0:Y:S02]  /*36450*/  @!P1 LDC.64 R12, c[0x0][0x5c0] ;  /* 0x00017000ff0c9b82 */ /* 0x001e240000000a00 */
[----:B0-----:R-:W-:-:S04]  /*36460*/  @!P1 IADD3 R156, P3, P5, R6, R12, R4 ;  /* 0x0000000c069c9210 */ /* 0x001fc80007d7e004 */
[----:B------:R-:W-:Y:S02]  /*36470*/  @!P1 IADD3.X R157, R29, R13, R2, P3, P5 ;  /* 0x0000000d1d9d9210 */ /* 0x000fe40001fea402 */
[----:B------:R-:W-:-:S13]  /*36480*/  ISETP.LT.OR P3, PT, R26, 0xd2, !P4 ;  /* 0x000000d21a00780c */ /* 0x000fda0006761670 */
[----:B------:R-:W0:Y:S01]  /*36490*/  @!P3 LDC.64 R12, c[0x0][0x5c0] ;  /* 0x00017000ff0cbb82 */ /* 0x000e220000000a00 */
[----:B---3--:R-:W-:Y:S02]  /*364a0*/  FMUL R11, R110, UR20 ;  /* 0x000000146e0b7c20 */ /* 0x008fe40008400000 */
[----:B------:R-:W3:Y:S01]  /*364b0*/  LDL.LU R110, [R1+0x41c] ;  /* 0x00041c00016e7983 */ /* 0x000ee20000300800 */
[----:B0-----:R-:W-:Y:S02]  /*364c0*/  @!P3 IADD3 R12, P5, R6, R12, RZ ;  /* 0x0000000c060cb210 */ /* 0x001fe40007fbe0ff */
[----:B------:R-:W-:-:S03]  /*364d0*/  F2FP.SATFINITE.E4M3.F32.PACK_AB_MERGE_C R11, RZ, R11, RZ ;  /* 0x0000000bff0b723e */ /* 0x000fc600048070ff */
[----:B------:R-:W-:Y:S01]  /*364e0*/  @!P3 IMAD.X R13, R29, 0x1, R13, P5 ;  /* 0x000000011d0db824 */ /* 0x000fe200028e060d */
[----:B------:R-:W-:-:S04]  /*364f0*/  LOP3.LUT P6, RZ, R8, 0x1000000, RZ, 0xc0, !PT ;  /* 0x0100000008ff7812 */ /* 0x000fc800078cc0ff */
[----:B------:R4:W-:Y:S02]  /*36500*/  @!P3 STG.E.U8 desc[UR14][R12.64+0xd1], R11 ;  /* 0x0000d10b0c00b986 */ /* 0x0009e4000c10110e */
[----:B----4-:R-:W-:Y:S02]  /*36510*/  FMUL R11, R107, UR20 ;  /* 0x000000146b0b7c20 */ /* 0x010fe40008400000 */
[----:B------:R-:W4:Y:S03]  /*36520*/  LDL.LU R107, [R1+0x420] ;  /* 0x00042000016b7983 */ /* 0x000f260000300800 */
[----:B------:R-:W-:-:S05]  /*36530*/  F2FP.SATFINITE.E4M3.F32.PACK_AB_MERGE_C R11, RZ, R11, RZ ;  /* 0x0000000bff0b723e */ /* 0x000fca00048070ff */
[----:B------:R2:W-:Y:S02]  /*36540*/  @!P6 STG.E.U8 desc[UR14][R72.64+0xd0], R11 ;  /* 0x0000d00b4800e986 */ /* 0x0005e4000c10110e */
[----:B--2---:R-:W-:Y:S02]  /*36550*/  FMUL R11, R106, UR20 ;  /* 0x000000146a0b7c20 */ /* 0x004fe40008400000 */
[----:B------:R-:W2:Y:S01]  /*36560*/  LDL.LU R106, [R1+0x424] ;  /* 0x00042400016a7983 */ /* 0x000ea20000300800 */
[----:B------:R-:W-:-:S04]  /*36570*/  LOP3.LUT R9, R9, 0xfffbffff, RZ, 0xc0, !PT ;  /* 0xfffbffff09097812 */ /* 0x000fc800078ec0ff */
[----:B------:R-:W-:Y:S02]  /*36580*/  @P1 LOP3.LUT R9, R9, 0x40000, RZ, 0xfc, !PT ;  /* 0x0004000009091812 */ /* 0x000fe400078efcff */
        /* <DEDUP_REMOVED lines=8> */
[C---:B------:R-:W-:Y:S02]  /*36610*/  LOP3.LUT P0, RZ, R8.reuse, 0x800, RZ, 0xc0, !PT ;  /* 0x0000080008ff7812 */ /* 0x040fe4000780c0ff */
        /* <DEDUP_REMOVED lines=10> */
[----:B------:R-:W-:Y:S02]  /*366c0*/  LOP3.LUT R9, R9, 0xffdfffff, RZ, 0xc0, !PT ;  /* 0xffdfffff09097812 */ /* 0x000fe400078ec0ff */
[----:B------:R-:W-:Y:S02]  /*366d0*/  F2FP.SATFINITE.E4M3.F32.PACK_AB_MERGE_C R11, RZ, R11, RZ ;  /* 0x0000000bff0b723e */ /* 0x000fe400048070ff */
[----:B------:R-:W-:Y:S02]  /*366e0*/  @P1 LOP3.LUT R9, R9, 0x200000, RZ, 0xfc, !PT ;  /* 0x0020000009091812 */ /* 0x000fe400078efcff */
[----:B------:R-:W-:Y:S01]  /*366f0*/  ISETP.LT.OR P1, PT, R26, 0xaa, !P2 ;  /* 0x000000aa1a00780c */ /* 0x000fe20005721670 */
[----:B------:R3:W-:Y:S01]  /*36700*/  @!P0 STG.E.U8 desc[UR14][R50.64+0xd1], R11 ;  /* 0x0000d10b32008986 */ /* 0x0007e2000c10110e */
[----:B0-----:R-:W-:-:S05]  /*36710*/  @!P3 IADD3 R12, P5, R6, R12, RZ ;  /* 0x0000000c060cb210 */ /* 0x001fca0007fbe0ff */
[----:B------:R-:W-:Y:S02]  /*36720*/  @!P3 IMAD.X R13, R29, 0x1, R13, P5 ;  /* 0x000000011d0db824 */ /* 0x000fe400028e060d */
[----:B---3--:R-:W-:Y:S02]  /*36730*/  FMUL R11, R110, UR20 ;  /* 0x000000146e0b7c20 */ /* 0x008fe40008400000 */
[----:B------:R-:W3:Y:S03]  /*36740*/  LDL.LU R110, [R1+0x428] ;  /* 0x00042800016e7983 */ /* 0x000ee60000300800 */
[----:B------:R-:W-:-:S05]  /*36750*/  F2FP.SATFINITE.E4M3.F32.PACK_AB_MERGE_C R11, RZ, R11, RZ ;  /* 0x0000000bff0b723e */ /* 0x000fca00048070ff */
[----:B------:R0:W-:Y:S02]  /*36760*/  @!P3 STG.E.U8 desc[UR14][R12.64+0xd8], R11 ;  /* 0x0000d80b0c00b986 */ /* 0x0001e4000c10110e */
[----:B0-----:R-:W0:Y:S02]  /*36770*/  @!P1 LDC.64 R12, c[0x0][0x5c0] ;  /* 0x00017000ff0c9b82 */ /* 0x001e240000000a00 */
[----:B0-----:R-:W-:-:S04]  /*36780*/  @!P1 IADD3 R184, P3, P5, R6, R12, R4 ;  /* 0x0000000c06b89210 */ /* 0x001fc80007d7e004 */
[----:B------:R-:W-:Y:S02]  /*36790*/  @!P1 IADD3.X R185, R29, R13, R2, P3, P5 ;  /* 0x0000000d1db99210 */ /* 0x000fe40001fea402 */
[----:B------:R-:W-:-:S13]  /*367a0*/  ISETP.LT.OR P3, PT, R26, 0xda, !P4 ;  /* 0x000000da1a00780c */ /* 0x000fda0006761670 */
[----:B------:R-:W0:Y:S01]  /*367b0*/  @!P3 LDC.64 R12, c[0x0][0x5c0] ;  /* 0x00017000ff0cbb82 */ /* 0x000e220000000a00 */
[----:B----4-:R-:W-:Y:S02]  /*367c0*/  FMUL R11, R107, UR20 ;  /* 0x000000146b0b7c20 */ /* 0x010fe40008400000 */
[----:B------:R-:W4:Y:S03]  /*367d0*/  LDL.LU R107, [R1+0x42c] ;  /* 0x00042c00016b7983 */ /* 0x000f260000300800 */
[----:B------:R-:W-:Y:S02]  /*367e0*/  F2FP.SATFINITE.E4M3.F32.PACK_AB_MERGE_C R11, RZ, R11, RZ ;  /* 0x0000000bff0b723e */ /* 0x000fe400048070ff */
[----:B0-----:R-:W-:-:S05]  /*367f0*/  @!P3 IADD3 R12, P5, R6, R12, RZ ;  /* 0x0000000c060cb210 */ /* 0x001fca0007fbe0ff */
[----:B------:R-:W-:-:S05]  /*36800*/  @!P3 IMAD.X R13, R29, 0x1, R13, P5 ;  /* 0x000000011d0db824 */ /* 0x000fca00028e060d */
        /* <DEDUP_REMOVED lines=14> */
[C---:B------:R-:W-:Y:S02]  /*368f0*/  LOP3.LUT P0, RZ, R8.reuse, 0x10, RZ, 0xc0, !PT ;  /* 0x0000001008ff7812 */ /* 0x040fe4000780c0ff */
[----:B------:R-:W-:Y:S02]  /*36900*/  LOP3.LUT R8, R8, 0xfdffffff, RZ, 0xc0, !PT ;  /* 0xfdffffff08087812 */ /* 0x000fe400078ec0ff */
[----:B------:R-:W-:Y:S02]  /*36910*/  F2FP.SATFINITE.E4M3.F32.PACK_AB_MERGE_C R11, RZ, R11, RZ ;  /* 0x0000000bff0b723e */ /* 0x000fe400048070ff */
[----:B------:R-:W-:-:S05]  /*36920*/  @P1 LOP3.LUT R8, R8, 0x2000000, RZ, 0xfc, !PT ;  /* 0x0200000008081812 */ /* 0x000fca00078efcff */
[----:B------:R3:W-:Y:S01]  /*36930*/  @!P6 STG.E.U8 desc[UR14][R74.64+0xd8], R11 ;  /* 0x0000d80b4a00e986 */ /* 0x0007e2000c10110e */
        /* <DEDUP_REMOVED lines=8> */
[----:B---3--:R-:W-:Y:S02]  /*369c0*/  FMUL R11, R110, UR20 ;  /* 0x000000146e0b7c20 */ /* 0x008fe40008400000 */
[----:B------:R-:W3:Y:S03]  /*369d0*/  LDL.LU R110, [R1+0x434] ;  /* 0x00043400016e7983 */ /* 0x000ee60000300800 */
[----:B------:R-:W-:Y:S02]  /*369e0*/  F2FP.SATFINITE.E4M3.F32.PACK_AB_MERGE_C R11, RZ, R11, RZ ;  /* 0x0000000bff0b723e */ /* 0x000fe400048070ff */
[----:B0-----:R-:W-:-:S03]  /*369f0*/  @!P3 IADD3 R12, P5, R6, R12, RZ ;  /* 0x0000000c060cb210 */ /* 0x001fc60007fbe0ff */
[----:B------:R4:W-:Y:S02]  /*36a00*/  @!P0 STG.E.U8 desc[UR14][R22.64+0xd9], R11 ;  /* 0x0000d90b16008986 */ /* 0x0009e4000c10110e */
[----:B------:R-:W-:Y:S02]  /*36a10*/  @!P3 IMAD.X R13, R29, 0x1, R13, P5 ;  /* 0x000000011d0db824 */ /* 0x000fe400028e060d */
        /* <DEDUP_REMOVED lines=9> */
[----:B------:R-:W0:Y:S02]  /*36ab0*/  @!P1 LDC.64 R12, c[0x0][0x5c0] ;  /* 0x00017000ff0c9b82 */ /* 0x000e240000000a00 */
[----:B0-----:R-:W-:-:S04]  /*36ac0*/  @!P1 IADD3 R178, P3, P5, R6, R12, R4 ;  /* 0x0000000c06b29210 */ /* 0x001fc80007d7e004 */
[----:B------:R-:W-:Y:S02]  /*36ad0*/  @!P1 IADD3.X R179, R29, R13, R2, P3, P5 ;  /* 0x0000000d1db39210 */ /* 0x000fe40001fea402 */
[----:B------:R-:W-:-:S13]  /*36ae0*/  ISETP.LT.OR P3, PT, R26, 0xe2, !P4 ;  /* 0x000000e21a00780c */ /* 0x000fda0006761670 */
[----:B------:R-:W0:Y:S01]  /*36af0*/  @!P3 LDC.64 R12, c[0x0][0x5c0] ;  /* 0x00017000ff0cbb82 */ /* 0x000e220000000a00 */
[----:B------:R-:W-:Y:S02]  /*36b00*/  F2FP.SATFINITE.E4M3.F32.PACK_AB_MERGE_C R11, RZ, R11, RZ ;  /* 0x0000000bff0b723e */ /* 0x000fe400048070ff */
[----:B0-----:R-:W-:-:S05]  /*36b10*/  @!P3 IADD3 R12, P5, R6, R12, RZ ;  /* 0x0000000c060cb210 */ /* 0x001fca0007fbe0ff */
[----:B------:R-:W-:-:S05]  /*36b20*/  @!P3 IMAD.X R13, R29, 0x1, R13, P5 ;  /* 0x000000011d0db824 */ /* 0x000fca00028e060d */
[----:B------:R3:W-:Y:S01]  /*36b30*/  @!P3 STG.E.U8 desc[UR14][R12.64+0xe1], R11 ;  /* 0x0000e10b0c00b986 */ /* 0x0007e2000c10110e */
[C---:B------:R-:W-:Y:S02]  /*36b40*/  LOP3.LUT P6, RZ, R8.reuse, 0x4000000, RZ, 0xc0, !PT ;  /* 0x0400000008ff7812 */ /* 0x040fe400078cc0ff */
[----:B------:R-:W-:Y:S01]  /*36b50*/  LOP3.LUT P0, RZ, R8, 0x1000, RZ, 0xc0, !PT ;  /* 0x0000100008ff7812 */ /* 0x000fe2000780c0ff */
[----:B---3--:R-:W-:Y:S02]  /*36b60*/  FMUL R11, R110, UR20 ;  /* 0x000000146e0b7c20 */ /* 0x008fe40008400000 */
[----:B------:R-:W3:Y:S03]  /*36b70*/  LDL.LU R110, [R1+0x440] ;  /* 0x00044000016e7983 */ /* 0x000ee60000300800 */
[----:B------:R-:W-:-:S05]  /*36b80*/  F2FP.SATFINITE.E4M3.F32.PACK_AB_MERGE_C R11, RZ, R11, RZ ;  /* 0x0000000bff0b723e */ /* 0x000fca00048070ff */
[----:B------:R4:W-:Y:S01]  /*36b90*/  @!P6 STG.E.U8 desc[UR14][R76.64+0xe0], R11 ;  /* 0x0000e00b4c00e986 */ /* 0x0009e2000c10110e */
[----:B------:R-:W-:-:S04]  /*36ba0*/  LOP3.LUT R10, R10, 0xffffffef, RZ, 0xc0, !PT ;  /* 0xffffffef0a0a7812 */ /* 0x000fc800078ec0ff */
[----:B------:R-:W-:Y:S01]  /*36bb0*/  @P1 LOP3.LUT R10, R10, 0x10, RZ, 0xfc, !PT ;  /* 0x000000100a0a1812 */ /* 0x000fe200078efcff */
        /* <DEDUP_REMOVED lines=31> */
[----:B0-----:R-:W0:Y:S01]  /*36db0*/  @!P1 LDC.64 R12, c[0x0][0x5c0] ;  /* 0x00017000ff0c9b82 */ /* 0x001e220000000a00 */
[----:B---3--:R-:W-:Y:S02]  /*36dc0*/  FMUL R11, R110, UR20 ;  /* 0x000000146e0b7c20 */ /* 0x008fe40008400000 */
[----:B------:R-:W3:Y:S01]  /*36dd0*/  LDL.LU R110, [R1+0x44c] ;  /* 0x00044c00016e7983 */ /* 0x000ee20000300800 */
[----:B0-----:R-:W-:-:S04]  /*36de0*/  @!P1 IADD3 R172, P3, P5, R6, R12, R4 ;  /* 0x0000000c06ac9210 */ /* 0x001fc80007d7e004 */
[----:B------:R-:W-:Y:S02]  /*36df0*/  @!P1 IADD3.X R173, R29, R13, R2, P3, P5 ;  /* 0x0000000d1dad9210 */ /* 0x000fe40001fea402 */
[----:B------:R-:W-:-:S13]  /*36e00*/  ISETP.LT.OR P3, PT, R26, 0xea, !P4 ;  /* 0x000000ea1a00780c */ /* 0x000fda0006761670 */
[----:B------:R-:W0:Y:S01]  /*36e10*/  @!P3 LDC.64 R12, c[0x0][0x5c0] ;  /* 0x00017000ff0cbb82 */ /* 0x000e220000000a00 */
[----:B------:R-:W-:Y:S02]  /*36e20*/  F2FP.SATFINITE.E4M3.F32.PACK_AB_MERGE_C R11, RZ, R11, RZ ;  /* 0x0000000bff0b723e */ /* 0x000fe400048070ff */
[----:B------:R-:W-:Y:S02]  /*36e30*/  LOP3.LUT P6, RZ, R8, 0x8000000, RZ, 0xc0, !PT ;  /* 0x0800000008ff7812 */ /* 0x000fe400078cc0ff */
[----:B0-----:R-:W-:-:S05]  /*36e40*/  @!P3 IADD3 R12, P5, R6, R12, RZ ;  /* 0x0000000c060cb210 */ /* 0x001fca0007fbe0ff */
[----:B------:R-:W-:-:S05]  /*36e50*/  @!P3 IMAD.X R13, R29, 0x1, R13, P5 ;  /* 0x000000011d0db824 */ /* 0x000fca00028e060d */
        /* <DEDUP_REMOVED lines=44> */
[----:B----4-:R-:W-:Y:S01]  /*37120*/  FMUL R11, R107, UR20 ;  /* 0x000000146b0b7c20 */ /* 0x010fe20008400000 */
[----:B0-----:R-:W-:Y:S01]  /*37130*/  @!P3 IADD3 R12, P5, R6, R12, RZ ;  /* 0x0000000c060cb210 */ /* 0x001fe20007fbe0ff */
[----:B------:R-:W4:Y:S03]  /*37140*/  LDL.LU R107, [R1+0x45c] ;  /* 0x00045c00016b7983 */ /* 0x000f260000300800 */
[----:B------:R-:W-:Y:S01]  /*37150*/  F2FP.SATFINITE.E4M3.F32.PACK_AB_MERGE_C R11, RZ, R11, RZ ;  /* 0x0000000bff0b723e */ /* 0x000fe200048070ff */
        /* <DEDUP_REMOVED lines=8> */
[----:B------:R-:W-:Y:S02]  /*371e0*/  @P1 LOP3.LUT R5, R5, 0x1, RZ, 0xfc, !PT ;  /* 0x0000000105051812 */ /* 0x000fe400078efcff */
[----:B0-----:R-:W-:-:S04]  /*371f0*/  @!P1 IADD3 R198, P3, P5, R6, R12, R4 ;  /* 0x0000000c06c69210 */ /* 0x001fc80007d7e004 */
[----:B------:R-:W-:Y:S02]  /*37200*/  @!P1 IADD3.X R199, R29, R13, R2, P3, P5 ;  /* 0x0000000d1dc79210 */ /* 0x000fe40001fea402 */
[----:B------:R-:W-:-:S13]  /*37210*/  ISETP.LT.OR P1, PT, R26, 0xe2, !P2 ;  /* 0x000000e21a00780c */ /* 0x000fda0005721670 */
[----:B------:R-:W0:Y:S01]  /*37220*/  @!P1 LDC.64 R12, c[0x0][0x5c0] ;  /* 0x00017000ff0c9b82 */ /* 0x000e220000000a00 */
[----:B------:R-:W-:Y:S02]  /*37230*/  LOP3.LUT P6, RZ, R8, 0x10000000, RZ, 0xc0, !PT ;  /* 0x1000000008ff7812 */ /* 0x000fe400078cc0ff */
[----:B------:R-:W-:Y:S02]  /*37240*/  LOP3.LUT R10, R10, 0x7fffffff, RZ, 0xc0, !PT ;  /* 0x7fffffff0a0a7812 */ /* 0x000fe400078ec0ff */
[----:B------:R-:W-:Y:S02]  /*37250*/  F2FP.SATFINITE.E4M3.F32.PACK_AB_MERGE_C R11, RZ, R11, RZ ;  /* 0x0000000bff0b723e */ /* 0x000fe400048070ff */
[----:B------:R-:W-:-:S07]  /*37260*/  @P1 LOP3.LUT R10, R10, 0x80000000, RZ, 0xfc, !PT ;  /* 0x800000000a0a1812 */ /* 0x000fce00078efcff */
[----:B------:R3:W-:Y:S01]  /*37270*/  @!P6 STG.E.U8 desc[UR14][R80.64+0xf0], R11 ;  /* 0x0000f00b5000e986 */ /* 0x0007e2000c10110e */
[----:B0-----:R-:W-:-:S04]  /*37280*/  @!P1 IADD3 R192, P3, P5, R6, R12, R4 ;  /* 0x0000000c06c09210 */ /* 0x001fc80007d7e004 */
[----:B------:R-:W-:Y:S02]  /*37290*/  @!P1 IADD3.X R193, R29, R13, R2, P3, P5 ;  /* 0x0000000d1dc19210 */ /* 0x000fe40001fea402 */
[----:B------:R-:W-:-:S13]  /*372a0*/  ISETP.LT.OR P1, PT, R26, 0xe9, !P2 ;  /* 0x000000e91a00780c */ /* 0x000fda0005721670 */
[----:B------:R-:W0:Y:S02]  /*372b0*/  @!P1 LDC.64 R12, c[0x0][0x5c0] ;  /* 0x00017000ff0c9b82 */ /* 0x000e240000000a00 */
[----:B0-----:R-:W-:-:S04]  /*372c0*/  @!P1 IADD3 R210, P3, P5, R6, R12, R4 ;  /* 0x0000000c06d29210 */ /* 0x001fc80007d7e004 */
[----:B------:R-:W-:Y:S02]  /*372d0*/  @!P1 IADD3.X R211, R29, R13, R2, P3, P5 ;  /* 0x0000000d1dd39210 */ /* 0x000fe40001fea402 */
[----:B------:R-:W-:Y:S02]  /*372e0*/  ISETP.LT.OR P3, PT, R26, 0xf9, !P4 ;  /* 0x000000f91a00780c */ /* 0x000fe40006761670 */
[----:B------:R-:W-:-:S11]  /*372f0*/  LOP3.LUT P0, RZ, R8, 0x2000, RZ, 0xc0, !PT ;  /* 0x0000200008ff7812 */ /* 0x000fd6000780c0ff */
        /* <DEDUP_REMOVED lines=15> */
[----:B------:R-:W-:Y:S02]  /*373f0*/  ISETP.LT.OR P4, PT, R26, 0xfa, !P4 ;  /* 0x000000fa1a00780c */ /* 0x000fe40006781670 */
[----:B0-----:R-:W-:-:S04]  /*37400*/  @!P0 IADD3 R208, P3, P5, R6, R12, R4 ;  /* 0x0000000c06d08210 */ /* 0x001fc80007d7e004 */
[----:B------:R-:W-:-:S07]  /*37410*/  @!P0 IADD3.X R209, R29, R13, R2, P3, P5 ;  /* 0x0000000d1dd18210 */ /* 0x000fce0001fea402 */
[----:B------:R-:W0:Y:S01]  /*37420*/  @!P4 LDC.64 R12, c[0x0][0x5c0] ;  /* 0x00017000ff0ccb82 */ /* 0x000e220000000a00 */
[----:B------:R-:W-:Y:S02]  /*37430*/  F2FP.SATFINITE.E4M3.F32.PACK_AB_MERGE_C R11, RZ, R11, RZ ;  /* 0x0000000bff0b723e */ /* 0x000fe400048070ff */
[----:B0-----:R-:W-:-:S05]  /*37440*/  @!P4 IADD3 R12, P3, R6, R12, RZ ;  /* 0x0000000c060cc210 */ /* 0x001fca0007f7e0ff */
[----:B------:R-:W-:-:S05]  /*37450*/  @!P4 IMAD.X R13, R29, 0x1, R13, P3 ;  /* 0x000000011d0dc824 */ /* 0x000fca00018e060d */
[----:B------:R0:W-:Y:S01]  /*37460*/  @!P4 STG.E.U8 desc[UR14][R12.64+0xf9], R11 ;  /* 0x0000f90b0c00c986 */ /* 0x0001e2000c10110e */
[----:B------:R-:W-:Y:S02]  /*37470*/  LOP3.LUT P6, RZ, R8, 0x40000000, RZ, 0xc0, !PT ;  /* 0x4000000008ff7812 */ /* 0x000fe400078cc0ff */
[----:B------:R-:W-:-:S04]  /*37480*/  LOP3.LUT R5, R5, 0xffffffbf, RZ, 0xc0, !PT ;  /* 0xffffffbf05057812 */ /* 0x000fc800078ec0ff */
[----:B------:R-:W-:Y:S02]  /*37490*/  @P1 LOP3.LUT R5, R5, 0x40, RZ, 0xfc, !PT ;  /* 0x0000004005051812 */ /* 0x000fe400078efcff */
[----:B------:R-:W-:Y:S02]  /*374a0*/  LOP3.LUT P1, RZ, R8, 0x20000000, RZ, 0xc0, !PT ;  /* 0x2000000008ff7812 */ /* 0x000fe4000782c0ff */
[----:B------:R-:W-:-:S13]  /*374b0*/  ISETP.LT.OR P5, PT, R26, 0xf1, !P2 ;  /* 0x000000f11a00780c */ /* 0x000fda00057a1670 */
[----:B0-----:R-:W0:Y:S01]  /*374c0*/  @!P5 LDC.64 R12, c[0x0][0x5c0] ;  /* 0x00017000ff0cdb82 */ /* 0x001e220000000a00 */
[----:B---3--:R-:W-:Y:S02]  /*374d0*/  FMUL R11, R110, UR20 ;  /* 0x000000146e0b7c20 */ /* 0x008fe40008400000 */
[----:B------:R-:W3:Y:S03]  /*374e0*/  LDL.LU R110, [R1+0x470] ;  /* 0x00047000016e7983 */ /* 0x000ee60000300800 */
[----:B------:R-:W-:-:S05]  /*374f0*/  F2FP.SATFINITE.E4M3.F32.PACK_AB_MERGE_C R11, RZ, R11, RZ ;  /* 0x0000000bff0b723e */ /* 0x000fca00048070ff */
[----:B------:R4:W-:Y:S01]  /*37500*/  @!P6 STG.E.U8 desc[UR14][R84.64+0xf8], R11 ;  /* 0x0000f80b5400e986 */ /* 0x0009e2000c10110e */
[----:B------:R-:W-:-:S04]  /*37510*/  LOP3.LUT R5, R5, 0xffffffef, RZ, 0xc0, !PT ;  /* 0xffffffef05057812 */ /* 0x000fc800078ec0ff */
[----:B------:R-:W-:Y:S02]  /*37520*/  @P0 LOP3.LUT R5, R5, 0x10, RZ, 0xfc, !PT ;  /* 0x0000001005050812 */ /* 0x000fe400078efcff */
[----:B0-----:R-:W-:Y:S02]  /*37530*/  @!P5 IADD3 R218, P3, P4, R6, R12, R4 ;  /* 0x0000000c06dad210 */ /* 0x001fe40007c7e004 */
[----:B------:R-:W-:Y:S02]  /*37540*/  LOP3.LUT R5, R5, 0xfffff7ff, RZ, 0xc0, !PT ;  /* 0xfffff7ff05057812 */ /* 0x000fe400078ec0ff */
[----:B------:R-:W-:Y:S02]  /*37550*/  @!P5 IADD3.X R219, R29, R13, R2, P3, P4 ;  /* 0x0000000d1ddbd210 */ /* 0x000fe40001fe8402 */
[----:B------:R-:W-:Y:S02]  /*37560*/  @P5 LOP3.LUT R5, R5, 0x800, RZ, 0xfc, !PT ;  /* 0x0000080005055812 */ /* 0x000fe400078efcff */
[----:B------:R-:W-:-:S13]  /*37570*/  ISETP.LT.OR P5, PT, R26, 0xf2, !P2 ;  /* 0x000000f21a00780c */ /* 0x000fda00057a1670 */
[----:B------:R-:W0:Y:S01]  /*37580*/  @!P5 LDC.64 R12, c[0x0][0x5c0] ;  /* 0x00017000ff0cdb82 */ /* 0x000e220000000a00 */
[----:B----4-:R-:W-:-:S05]  /*37590*/  FMUL R11, R107, UR20 ;  /* 0x000000146b0b7c20 */ /* 0x010fca0008400000 */
[----:B------:R-:W-:-:S05]  /*375a0*/  F2FP.SATFINITE.E4M3.F32.PACK_AB_MERGE_C R11, RZ, R11, RZ ;  /* 0x0000000bff0b723e */ /* 0x000fca00048070ff */
[----:B------:R2:W-:Y:S02]  /*375b0*/  @!P1 STG.E.U8 desc[UR14][R82.64+0xf9], R11 ;  /* 0x0000f90b52009986 */ /* 0x0005e4000c10110e */
[----:B--2---:R-:W-:Y:S02]  /*375c0*/  FMUL R11, R106, UR20 ;  /* 0x000000146a0b7c20 */ /* 0x004fe40008400000 */
[----:B------:R-:W2:Y:S01]  /*375d0*/  LDL.LU R106, [R1+0x474] ;  /* 0x00047400016a7983 */ /* 0x000ea20000300800 */
[----:B------:R-:W-:Y:S02]  /*375e0*/  LOP3.LUT R5, R5, 0xfffffbff, RZ, 0xc0, !PT ;  /* 0xfffffbff05057812 */ /* 0x000fe400078ec0ff */
[----:B0-----:R-:W-:Y:S01]  /*375f0*/  @!P5 IADD3 R216, P3, P4, R6, R12, R4 ;  /* 0x0000000c06d8d210 */ /* 0x001fe20007c7e004 */
[----:B------:R-:W4:Y:S01]  /*37600*/  LDL.LU R107, [R1+0x478] ;  /* 0x00047800016b7983 */ /* 0x000f220000300800 */
[----:B------:R-:W-:Y:S02]  /*37610*/  @P5 LOP3.LUT R5, R5, 0x400, RZ, 0xfc, !PT ;  /* 0x0000040005055812 */ /* 0x000fe400078efcff */
[----:B------:R-:W-:-:S02]  /*37620*/  @!P5 IADD3.X R217, R29, R13, R2, P3, P4 ;  /* 0x0000000d1dd9d210 */ /* 0x000fc40001fe8402 */
[----:B------:R-:W-:-:S13]  /*37630*/  ISETP.LT.OR P5, PT, R26, 0xf9, !P2 ;  /* 0x000000f91a00780c */ /* 0x000fda00057a1670 */
[----:B------:R-:W0:Y:S01]  /*37640*/  @!P5 LDC.64 R12, c[0x0][0x5c0] ;  /* 0x00017000ff0cdb82 */ /* 0x000e220000000a00 */
[----:B------:R-:W-:Y:S02]  /*37650*/  ISETP.LT.OR P1, PT, R26, 0xfa, !P2 ;  /* 0x000000fa1a00780c */ /* 0x000fe40005721670 */
[----:B0-----:R-:W-:-:S04]  /*37660*/  @!P5 IADD3 R226, P3, P4, R6, R12, R4 ;  /* 0x0000000c06e2d210 */ /* 0x001fc80007c7e004 */
[----:B------:R-:W-:-:S07]  /*37670*/  @!P5 IADD3.X R227, R29, R13, R2, P3, P4 ;  /* 0x0000000d1de3d210 */ /* 0x000fce0001fe8402 */
[----:B------:R-:W0:Y:S01]  /*37680*/  @!P1 LDC.64 R12, c[0x0][0x5c0] ;  /* 0x00017000ff0c9b82 */ /* 0x000e220000000a00 */
[----:B------:R-:W-:-:S04]  /*37690*/  LOP3.LUT R5, R5, 0xfffeffff, RZ, 0xc0, !PT ;  /* 0xfffeffff05057812 */ /* 0x000fc800078ec0ff */
[----:B------:R-:W-:-:S04]  /*376a0*/  @P5 LOP3.LUT R5, R5, 0x10000, RZ, 0xfc, !PT ;  /* 0x0001000005055812 */ /* 0x000fc800078efcff */
[----:B------:R-:W-:-:S04]  /*376b0*/  LOP3.LUT R5, R5, 0xffff7fff, RZ, 0xc0, !PT ;  /* 0xffff7fff05057812 */ /* 0x000fc800078ec0ff */
[----:B------:R-:W-:Y:S02]  /*376c0*/  @P1 LOP3.LUT R5, R5, 0x8000, RZ, 0xfc, !PT ;  /* 0x0000800005051812 */ /* 0x000fe400078efcff */
[----:B0-----:R-:W-:-:S04]  /*376d0*/  @!P1 IADD3 R224, P2, P3, R6, R12, R4 ;  /* 0x0000000c06e09210 */ /* 0x001fc80007b5e004 */
[----:B------:R-:W-:Y:S02]  /*376e0*/  @!P1 IADD3.X R225, R29, R13, R2, P2, P3 ;  /* 0x0000000d1de19210 */ /* 0x000fe400017e6402 */
[----:B------:R-:W-:-:S04]  /*376f0*/  ISETP.GE.AND P2, PT, R27, 0x101, PT ;  /* 0x000001011b00780c */ /* 0x000fc80003f46270 */
[----:B------:R-:W-:Y:S02]  /*37700*/  ISETP.LT.OR P1, PT, R26, 0x1, !P2 ;  /* 0x000000011a00780c */ /* 0x000fe40005721670 */
[----:B------:R-:W-:-:S11]  /*37710*/  LOP3.LUT P0, RZ, R7, 0x1000000, RZ, 0xc0, !PT ;  /* 0x0100000007ff7812 */ /* 0x000fd6000780c0ff */
[----:B------:R-:W0:Y:S01]  /*37720*/  @!P1 LDC.64 R12, c[0x0][0x5c0] ;  /* 0x00017000ff0c9b82 */ /* 0x000e220000000a00 */
[----:B------:R-:W-:Y:S01]  /*37730*/  F2FP.SATFINITE.E4M3.F32.PACK_AB_MERGE_C R11, RZ, R11, RZ ;  /* 0x0000000bff0b723e */ /* 0x000fe200048070ff */
[----:B------:R-:W-:Y:S02]  /*37740*/  USHF.L.U32 UR8, UR6, 0x8, URZ ;  /* 0x0000000806087899 */ /* 0x000fe4000800063f */
[----:B------:R-:W-:Y:S02]  /*37750*/  USHF.L.U64.HI UR7, UR6, 0x8, UR7 ;  /* 0x0000000806077899 */ /* 0x000fe40008010207 */
[----:B------:R3:W-:Y:S02]  /*37760*/  @!P0 STG.E.U8 desc[UR14][R16.64], R11 ;  /* 0x0000000b10008986 */ /* 0x0007e4000c10110e */
[----:B0-----:R-:W-:-:S04]  /*37770*/  @!P1 IADD3 R20, P0, P3, R6, UR8, R12 ;  /* 0x0000000806149c10 */ /* 0x001fc8000fb1e00c */
[----:B------:R-:W-:-:S05]  /*37780*/  @!P1 IADD3.X R21, R29, UR7, R13, P0, P3 ;  /* 0x000000071d159c10 */ /* 0x000fca00087e640d */
[----:B------:R-:W-:Y:S01]  /*37790*/  @!P1 STL.64 [R1+0x18], R20 ;  /* 0x0000181401009387 */ /* 0x000fe20000100a00 */
[----:B---3--:R-:W-:-:S03]  /*377a0*/  FMUL R11, R110, UR20 ;  /* 0x000000146e0b7c20 */ /* 0x008fc60008400000 */
[----:B------:R-:W3:Y:S01]  /*377b0*/  LDL.LU R110, [R1+0x47c] ;  /* 0x00047c00016e7983 */ /* 0x000ee20000300800 */
[----:B------:R-:W-:Y:S02]  /*377c0*/  LOP3.LUT P6, RZ, R8, 0x2, RZ, 0xc0, !PT ;  /* 0x0000000208ff7812 */ /* 0x000fe400078cc0ff */
[----:B------:R-:W-:-:S11]  /*377d0*/  F2FP.SATFINITE.E4M3.F32.PACK_AB_MERGE_C R11, RZ, R11, RZ ;  /* 0x0000000bff0b723e */ /* 0x000fd600048070ff */
[----:B------:R2:W-:Y:S01]  /*377e0*/  @!P6 STG.E.U8 desc[UR14][R48.64+0x1], R11 ;  /* 0x0000010b3000e986 */ /* 0x0005e2000c10110e */
[----:B------:R-:W-:-:S04]  /*377f0*/  ISETP.GE.AND P0, PT, R27, 0x89, PT ;  /* 0x000000891b00780c */ /* 0x000fc80003f06270 */
[----:B------:R-:W-:-:S13]  /*37800*/  ISETP.LT.OR P3, PT, R26, 0x1, !P0 ;  /* 0x000000011a00780c */ /* 0x000fda0004761670 */
[----:B------:R-:W0:Y:S01]  /*37810*/  @!P3 LDC.64 R16, c[0x0][0x5c0] ;  /* 0x00017000ff10bb82 */ /* 0x000e220000000a00 */
[----:B------:R-:W-:Y:S02]  /*37820*/  ISETP.LT.OR P1, PT, R26, 0x2, !P2 ;  /* 0x000000021a00780c */ /* 0x000fe40005721670 */
[----:B------:R-:W-:-:S04]  /*37830*/  @!P3 IADD3 R12, P4, P5, R4, R6, R3 ;  /* 0x00000006040cb210 */ /* 0x000fc80007d9e003 */
[----:B------:R-:W-:Y:S01]  /*37840*/  @!P3 IADD3.X R15, R2, R29, R0, P4, P5 ;  /* 0x0000001d020fb210 */ /* 0x000fe200027ea400 */
[----:B--2---:R-:W-:Y:S02]  /*37850*/  FMUL R11, R106, UR20 ;  /* 0x000000146a0b7c20 */ /* 0x004fe40008400000 */
[----:B------:R-:W2:Y:S01]  /*37860*/  LDL.LU R106, [R1+0x480] ;  /* 0x00048000016a7983 */ /* 0x000ea20000300800 */
[----:B0-----:R-:W-:-:S03]  /*37870*/  @!P3 IADD3 R16, P4, R12, R16, RZ ;  /* 0x000000100c10b210 */ /* 0x001fc60007f9e0ff */
[----:B------:R-:W0:Y:S01]  /*37880*/  @!P1 LDC.64 R12, c[0x0][0x5c0] ;  /* 0x00017000ff0c9b82 */ /* 0x000e220000000a00 */
[----:B------:R-:W-:Y:S01]  /*37890*/  F2FP.SATFINITE.E4M3.F32.PACK_AB_MERGE_C R11, RZ, R11, RZ ;  /* 0x0000000bff0b723e */ /* 0x000fe200048070ff */
[----:B------:R-:W-:-:S05]  /*378a0*/  @!P3 IMAD.X R17, R15, 0x1, R17, P4 ;  /* 0x000000010f11b824 */ /* 0x000fca00020e0611 */
[----:B------:R1:W-:Y:S01]  /*378b0*/  @!P3 STG.E.U8 desc[UR14][R16.64], R11 ;  /* 0x0000000b1000b986 */ /* 0x0003e2000c10110e */
[----:B------:R-:W-:Y:S02]  /*378c0*/  ISETP.LT.OR P3, PT, R26, 0x2, !P0 ;  /* 0x000000021a00780c */ /* 0x000fe40004761670 */
[----:B0-----:R-:W-:-:S04]  /*378d0*/  @!P1 IADD3 R230, P5, P6, R6, UR8, R12 ;  /* 0x0000000806e69c10 */ /* 0x001fc8000febe00c */
[----:B------:R-:W-:-:S07]  /*378e0*/  @!P1 IADD3.X R231, R29, UR7, R13, P5, P6 ;  /* 0x000000071de79c10 */ /* 0x000fce000afec40d */
[----:B------:R-:W0:Y:S01]  /*378f0*/  @!P3 LDC.64 R12, c[0x0][0x5c0] ;  /* 0x00017000ff0cbb82 */ /* 0x000e220000000a00 */
[----:B-1----:R-:W-:-:S04]  /*37900*/  @!P3 IADD3 R16, P4, P5, R4, R6, R3 ;  /* 0x000000060410b210 */ /* 0x002fc80007d9e003 */
[----:B------:R-:W-:Y:S02]  /*37910*/  @!P3 IADD3.X R11, R2, R29, R0, P4, P5 ;  /* 0x0000001d020bb210 */ /* 0x000fe400027ea400 */
[----:B0-----:R-:W-:-:S05]  /*37920*/  @!P3 IADD3 R16, P4, R16, R12, RZ ;  /* 0x0000000c1010b210 */ /* 0x001fca0007f9e0ff */
[----:B------:R-:W-:Y:S02]  /*37930*/  @!P3 IMAD.X R17, R11, 0x1, R13, P4 ;  /* 0x000000010b11b824 */ /* 0x000fe400020e060d */
[----:B----4-:R-:W-:Y:S02]  /*37940*/  FMUL R11, R107, UR20 ;  /* 0x000000146b0b7c20 */ /* 0x010fe40008400000 */
[----:B------:R-:W4:Y:S01]  /*37950*/  LDL.LU R107, [R1+0x484] ;  /* 0x00048400016b7983 */ /* 0x000f220000300800 */
[----:B------:R-:W-:Y:S02]  /*37960*/  LOP3.LUT P6, RZ, R8, 0x80000000, RZ, 0xc0, !PT ;  /* 0x8000000008ff7812 */ /* 0x000fe400078cc0ff */
[----:B------:R-:W-:-:S11]  /*37970*/  LOP3.LUT R7, R7, 0xff7fffff, RZ, 0xc0, !PT ;  /* 0xff7fffff07077812 */ /* 0x000fd600078ec0ff */
[----:B------:R-:W-:Y:S02]  /*37980*/  @P6 LOP3.LUT R7, R7, 0x800000, RZ, 0xfc, !PT ;  /* 0x0080000007076812 */ /* 0x000fe400078efcff */
[----:B------:R-:W-:-:S13]  /*37990*/  ISETP.LT.OR P6, PT, R26, 0x9, !P2 ;  /* 0x000000091a00780c */ /* 0x000fda00057c1670 */
[----:B------:R-:W0:Y:S01]  /*379a0*/  @!P6 LDC.64 R12, c[0x0][0x5c0] ;  /* 0x00017000ff0ceb82 */ /* 0x000e220000000a00 */
[----:B------:R-:W-:-:S05]  /*379b0*/  F2FP.SATFINITE.E4M3.F32.PACK_AB_MERGE_C R11, RZ, R11, RZ ;  /* 0x0000000bff0b723e */ /* 0x000fca00048070ff */
[----:B------:R3:W-:Y:S01]  /*379c0*/  @!P3 STG.E.U8 desc[UR14][R16.64+0x1], R11 ;  /* 0x0000010b1000b986 */ /* 0x0007e2000c10110e */
[----:B0-----:R-:W-:-:S04]  /*379d0*/  @!P6 IADD3 R236, P4, P5, R6, UR8, R12 ;  /* 0x0000000806ecec10 */ /* 0x001fc8000fd9e00c */
[----:B------:R-:W-:Y:S02]  /*379e0*/  @!P6 IADD3.X R237, R29, UR7, R13, P4, P5 ;  /* 0x000000071dedec10 */ /* 0x000fe4000a7ea40d */
[----:B------:R-:W-:-:S13]  /*379f0*/  ISETP.LT.OR P5, PT, R26, 0xa, !P2 ;  /* 0x0000000a1a00780c */ /* 0x000fda00057a1670 */
[----:B------:R-:W0:Y:S01]  /*37a00*/  @!P5 LDC.64 R12, c[0x0][0x5c0] ;  /* 0x00017000ff0cdb82 */ /* 0x000e220000000a00 */
[----:B---3--:R-:W-:Y:S02]  /*37a10*/  FMUL R11, R110, UR20 ;  /* 0x000000146e0b7c20 */ /* 0x008fe40008400000 */
[----:B------:R-:W3:Y:S01]  /*37a20*/  LDL.LU R110, [R1+0x488] ;  /* 0x00048800016e7983 */ /* 0x000ee20000300800 */
[----:B0-----:R-:W-:-:S04]  /*37a30*/  @!P5 IADD3 R228, P3, P4, R6, UR8, R12 ;  /* 0x0000000806e4dc10 */ /* 0x001fc8000fc7e00c */
[----:B------:R-:W-:Y:S02]  /*37a40*/  @!P5 IADD3.X R229, R29, UR7, R13, P3, P4 ;  /* 0x000000071de5dc10 */ /* 0x000fe40009fe840d */
[----:B------:R-:W-:-:S13]  /*37a50*/  ISETP.LT.OR P5, PT, R26, 0x11, !P2 ;  /* 0x000000111a00780c */ /* 0x000fda00057a1670 */
[----:B------:R-:W0:Y:S01]  /*37a60*/  @!P5 LDC.64 R12, c[0x0][0x5c0] ;  /* 0x00017000ff0cdb82 */ /* 0x000e220000000a00 */
[----:B------:R-:W-:Y:S02]  /*37a70*/  LOP3.LUT P6, RZ, R7, 0x800000, RZ, 0xc0, !PT ;  /* 0x0080000007ff7812 */ /* 0x000fe400078cc0ff */
[----:B------:R-:W-:-:S11]  /*37a80*/  F2FP.SATFINITE.E4M3.F32.PACK_AB_MERGE_C R11, RZ, R11, RZ ;  /* 0x0000000bff0b723e */ /* 0x000fd600048070ff */
[----:B------:R2:W-:Y:S01]  /*37a90*/  @!P6 STG.E.U8 desc[UR14][R86.64+0x8], R11 ;  /* 0x0000080b5600e986 */ /* 0x0005e2000c10110e */
[----:B0-----:R-:W-:-:S04]  /*37aa0*/  @!P5 IADD3 R16, P3, P4, R6, UR8, R12 ;  /* 0x000000080610dc10 */ /* 0x001fc8000fc7e00c */
[----:B------:R-:W-:-:S05]  /*37ab0*/  @!P5 IADD3.X R17, R29, UR7, R13, P3, P4 ;  /* 0x000000071d11dc10 */ /* 0x000fca0009fe840d */
[----:B------:R0:W-:Y:S01]  /*37ac0*/  @!P5 STL.64 [R1+0x38], R16 ;  /* 0x000038100100d387 */ /* 0x0001e20000100a00 */
[----:B--2---:R-:W-:-:S03]  /*37ad0*/  FMUL R11, R106, UR20 ;  /* 0x000000146a0b7c20 */ /* 0x004fc60008400000 */
[----:B------:R-:W2:Y:S01]  /*37ae0*/  LDL.LU R106, [R1+0x48c] ;  /* 0x00048c00016a7983 */ /* 0x000ea20000300800 */
[----:B------:R-:W-:Y:S02]  /*37af0*/  ISETP.LT.OR P3, PT, R26, 0x9, !P0 ;  /* 0x000000091a00780c */ /* 0x000fe40004761670 */
[----:B------:R-:W-:Y:S02]  /*37b00*/  LOP3.LUT P1, RZ, R8, 0x4000, RZ, 0xc0, !PT ;  /* 0x0000400008ff7812 */ /* 0x000fe4000782c0ff */
[----:B------:R-:W-:-:S09]  /*37b10*/  F2FP.SATFINITE.E4M3.F32.PACK_AB_MERGE_C R11, RZ, R11, RZ ;  /* 0x0000000bff0b723e */ /* 0x000fd200048070ff */
[----:B0-----:R-:W0:Y:S02]  /*37b20*/  @!P3 LDC.64 R16, c[0x0][0x5c0] ;  /* 0x00017000ff10bb82 */ /* 0x001e240000000a00 */
[----:B------:R4:W-:Y:S01]  /*37b30*/  @!P1 STG.E.U8 desc[UR14][R32.64+0x9], R11 ;  /* 0x0000090b20009986 */ /* 0x0009e2000c10110e */
[----:B------:R-:W-:Y:S02]  /*37b40*/  ISETP.LT.OR P1, PT, R26, 0x12, !P2 ;  /* 0x000000121a00780c */ /* 0x000fe40005721670 */
[----:B------:R-:W-:-:S04]  /*37b50*/  @!P3 IADD3 R12, P4, P5, R4, R6, R3 ;  /* 0x00000006040cb210 */ /* 0x000fc80007d9e003 */
[----:B------:R-:W-:Y:S02]  /*37b60*/  @!P3 IADD3.X R15, R2, R29, R0, P4, P5 ;  /* 0x0000001d020fb210 */ /* 0x000fe400027ea400 */
[----:B0-----:R-:W-:-:S05]  /*37b70*/  @!P3 IADD3 R16, P4, R12, R16, RZ ;  /* 0x000000100c10b210 */ /* 0x001fca0007f9e0ff */
[----:B------:R-:W0:Y:S01]  /*37b80*/  @!P1 LDC.64 R12, c[0x0][0x5c0] ;  /* 0x00017000ff0c9b82 */ /* 0x000e220000000a00 */
[----:B------:R-:W-:Y:S02]  /*37b90*/  @!P3 IMAD.X R17, R15, 0x1, R17, P4 ;  /* 0x000000010f11b824 */ /* 0x000fe400020e0611 */
[----:B----4-:R-:W-:-:S05]  /*37ba0*/  FMUL R11, R107, UR20 ;  /* 0x000000146b0b7c20 */ /* 0x010fca0008400000 */
[----:B------:R-:W-:-:S05]  /*37bb0*/  F2FP.SATFINITE.E4M3.F32.PACK_AB_MERGE_C R11, RZ, R11, RZ ;  /* 0x0000000bff0b723e */ /* 0x000fca00048070ff */
[----:B------:R1:W-:Y:S01]  /*37bc0*/  @!P3 STG.E.U8 desc[UR14][R16.64+0x8], R11 ;  /* 0x0000080b1000b986 */ /* 0x0003e2000c10110e */
[----:B------:R-:W-:Y:S02]  /*37bd0*/  ISETP.LT.OR P3, PT, R26, 0xa, !P0 ;  /* 0x0000000a1a00780c */ /* 0x000fe40004761670 */
[----:B0-----:R-:W-:-:S04]  /*37be0*/  @!P1 IADD3 R20, P5, P6, R6, UR8, R12 ;  /* 0x0000000806149c10 */ /* 0x001fc8000febe00c */
[----:B------:R-:W-:Y:S02]  /*37bf0*/  @!P1 IADD3.X R21, R29, UR7, R13, P5, P6 ;  /* 0x000000071d159c10 */ /* 0x000fe4000afec40d */
[----:B------:R-:W-:-:S05]  /*37c00*/  LOP3.LUT P6, RZ, R9, 0x1, RZ, 0xc0, !PT ;  /* 0x0000000109ff7812 */ /* 0x000fca00078cc0ff */
[----:B------:R-:W0:Y:S01]  /*37c10*/  @!P3 LDC.64 R12, c[0x0][0x5c0] ;  /* 0x00017000ff0cbb82 */ /* 0x000e220000000a00 */
[----:B------:R-:W-:Y:S02]  /*37c20*/  LOP3.LUT R7, R7, 0xffbfffff, RZ, 0xc0, !PT ;  /* 0xffbfffff07077812 */ /* 0x000fe400078ec0ff */
[----:B-1----:R-:W-:-:S05]  /*37c30*/  @!P3 IADD3 R16, P4, P5, R4, R6, R3 ;  /* 0x000000060410b210 */ /* 0x002fca0007d9e003 */
[----:B------:R-:W-:Y:S02]  /*37c40*/  @P6 LOP3.LUT R7, R7, 0x400000, RZ, 0xfc, !PT ;  /* 0x0040000007076812 */ /* 0x000fe400078efcff */
[----:B------:R-:W-:Y:S02]  /*37c50*/  ISETP.LT.OR P6, PT, R26, 0x19, !P2 ;  /* 0x000000191a00780c */ /* 0x000fe400057c1670 */
[----:B------:R-:W-:Y:S01]  /*37c60*/  @!P3 IADD3.X R11, R2, R29, R0, P4, P5 ;  /* 0x0000001d020bb210 */ /* 0x000fe200027ea400 */
[----:B------:R1:W-:Y:S04]  /*37c70*/  @!P1 STL.64 [R1], R20 ;  /* 0x0000001401009387 */ /* 0x0003e80000100a00 */
[----:B------:R-:W4:Y:S01]  /*37c80*/  LDL.LU R107, [R1+0x490] ;  /* 0x00049000016b7983 */ /* 0x000f220000300800 */
[----:B0-----:R-:W-:-:S05]  /*37c90*/  @!P3 IADD3 R16, P4, R16, R12, RZ ;  /* 0x0000000c1010b210 */ /* 0x001fca0007f9e0ff */
[----:B------:R-:W-:Y:S02]  /*37ca0*/  @!P3 IMAD.X R17, R11, 0x1, R13, P4 ;  /* 0x000000010b11b824 */ /* 0x000fe400020e060d */
[----:B------:R-:W1:Y:S02]  /*37cb0*/  @!P6 LDC.64 R12, c[0x0][0x5c0] ;  /* 0x00017000ff0ceb82 */ /* 0x000e640000000a00 */
[----:B-1----:R-:W-:-:S04]  /*37cc0*/  @!P6 IADD3 R20, P4, P5, R6, UR8, R12 ;  /* 0x000000080614ec10 */ /* 0x002fc8000fd9e00c */
[----:B------:R-:W-:-:S05]  /*37cd0*/  @!P6 IADD3.X R21, R29, UR7, R13, P4, P5 ;  /* 0x000000071d15ec10 */ /* 0x000fca000a7ea40d */
[----:B------:R-:W-:Y:S01]  /*37ce0*/  @!P6 STL.64 [R1+0x10], R20 ;  /* 0x000010140100e387 */ /* 0x000fe20000100a00 */
[----:B---3--:R-:W-:-:S03]  /*37cf0*/  FMUL R11, R110, UR20 ;  /* 0x000000146e0b7c20 */ /* 0x008fc60008400000 */
[----:B------:R-:W3:Y:S02]  /*37d00*/  LDL.LU R110, [R1+0x494] ;  /* 0x00049400016e7983 */ /* 0x000ee40000300800 */
[----:B------:R-:W-:-:S05]  /*37d10*/  F2FP.SATFINITE.E4M3.F32.PACK_AB_MERGE_C R11, RZ, R11, RZ ;  /* 0x0000000bff0b723e */ /* 0x000fca00048070ff */
[----:B------:R2:W-:Y:S01]  /*37d20*/  @!P3 STG.E.U8 desc[UR14][R16.64+0x9], R11 ;  /* 0x0000090b1000b986 */ /* 0x0005e2000c10110e */
[----:B------:R-:W-:-:S13]  /*37d30*/  ISETP.LT.OR P5, PT, R26, 0x1a, !P2 ;  /* 0x0000001a1a00780c */ /* 0x000fda00057a1670 */
[----:B------:R-:W0:Y:S01]  /*37d40*/  @!P5 LDC.64 R12, c[0x0][0x5c0] ;  /* 0x00017000ff0cdb82 */ /* 0x000e220000000a00 */
[----:B--2---:R-:W-:Y:S02]  /*37d50*/  FMUL R11, R106, UR20 ;  /* 0x000000146a0b7c20 */ /* 0x004fe40008400000 */
[----:B------:R-:W2:Y:S01]  /*37d60*/  LDL.LU R106, [R1+0x498] ;  /* 0x00049800016a7983 */ /* 0x000ea20000300800 */
[----:B0-----:R-:W-:-:S04]  /*37d70*/  @!P5 IADD3 R234, P3, P4, R6, UR8, R12 ;  /* 0x0000000806eadc10 */ /* 0x001fc8000fc7e00c */
[----:B------:R-:W-:Y:S02]  /*37d80*/  @!P5 IADD3.X R235, R29, UR7, R13, P3, P4 ;  /* 0x000000071debdc10 */ /* 0x000fe40009fe840d */
[----:B------:R-:W-:-:S13]  /*37d90*/  ISETP.LT.OR P5, PT, R26, 0x21, !P2 ;  /* 0x000000211a00780c */ /* 0x000fda00057a1670 */
[----:B------:R-:W0:Y:S01]  /*37da0*/  @!P5 LDC.64 R12, c[0x0][0x5c0] ;  /* 0x00017000ff0cdb82 */ /* 0x000e220000000a00 */
[----:B------:R-:W-:Y:S02]  /*37db0*/  LOP3.LUT P6, RZ, R7, 0x400000, RZ, 0xc0, !PT ;  /* 0x0040000007ff7812 */ /* 0x000fe400078cc0ff */
[----:B------:R-:W-:Y:S02]  /*37dc0*/  F2FP.SATFINITE.E4M3.F32.PACK_AB_MERGE_C R11, RZ, R11, RZ ;  /* 0x0000000bff0b723e */ /* 0x000fe400048070ff */
[----:B------:R-:W-:Y:S02]  /*37dd0*/  LOP3.LUT P1, RZ, R8, 0x8000, RZ, 0xc0, !PT ;  /* 0x0000800008ff7812 */ /* 0x000fe4000782c0ff */
[----:B0-----:R-:W-:-:S04]  /*37de0*/  @!P5 IADD3 R16, P3, P4, R6, UR8, R12 ;  /* 0x000000080610dc10 */ /* 0x001fc8000fc7e00c */
[----:B------:R-:W-:Y:S02]  /*37df0*/  @!P5 IADD3.X R17, R29, UR7, R13, P3, P4 ;  /* 0x000000071d11dc10 */ /* 0x000fe40009fe840d */
[----:B------:R-:W-:Y:S01]  /*37e00*/  ISETP.LT.OR P3, PT, R26, 0x11, !P0 ;  /* 0x000000111a00780c */ /* 0x000fe20004761670 */
[----:B------:R-:W-:Y:S04]  /*37e10*/  @!P6 STG.E.U8 desc[UR14][R88.64+0x10], R11 ;  /* 0x0000100b5800e986 */ /* 0x000fe8000c10110e */
[----:B------:R0:W-:Y:S08]  /*37e20*/  @!P5 STL.64 [R1+0x48], R16 ;  /* 0x000048100100d387 */ /* 0x0001f00000100a00 */
[----:B0-----:R-:W0:Y:S01]  /*37e30*/  @!P3 LDC.64 R16, c[0x0][0x5c0] ;  /* 0x00017000ff10bb82 */ /* 0x001e220000000a00 */
[----:B------:R-:W-:-:S04]  /*37e40*/  @!P3 IADD3 R12, P4, P5, R4, R6, R3 ;  /* 0x00000006040cb210 */ /* 0x000fc80007d9e003 */
[----:B------:R-:W-:Y:S01]  /*37e50*/  @!P3 IADD3.X R15, R2, R29, R0, P4, P5 ;  /* 0x0000001d020fb210 */ /* 0x000fe200027ea400 */
[----:B----4-:R-:W-:Y:S02]  /*37e60*/  FMUL R11, R107, UR20 ;  /* 0x000000146b0b7c20 */ /* 0x010fe40008400000 */
[----:B------:R-:W4:Y:S03]  /*37e70*/  LDL.LU R107, [R1+0x49c] ;  /* 0x00049c00016b7983 */ /* 0x000f260000300800 */
[----:B------:R-:W-:-:S05]  /*37e80*/  F2FP.SATFINITE.E4M3.F32.PACK_AB_MERGE_C R11, RZ, R11, RZ ;  /* 0x0000000bff0b723e */ /* 0x000fca00048070ff */
[----:B------:R3:W-:Y:S01]  /*37e90*/  @!P1 STG.E.U8 desc[UR14][R58.64+0x11], R11 ;  /* 0x0000110b3a009986 */ /* 0x0007e2000c10110e */
[----:B------:R-:W-:Y:S02]  /*37ea0*/  ISETP.LT.OR P1, PT, R26, 0x22, !P2 ;  /* 0x000000221a00780c */ /* 0x000fe40005721670 */
[----:B0-----:R-:W-:-:S11]  /*37eb0*/  @!P3 IADD3 R16, P4, R12, R16, RZ ;  /* 0x000000100c10b210 */ /* 0x001fd60007f9e0ff */
[----:B------:R-:W0:Y:S01]  /*37ec0*/  @!P1 LDC.64 R12, c[0x0][0x5c0] ;  /* 0x00017000ff0c9b82 */ /* 0x000e220000000a00 */
[----:B------:R-:W-:Y:S01]  /*37ed0*/  @!P3 IMAD.X R17, R15, 0x1, R17, P4 ;  /* 0x000000010f11b824 */ /* 0x000fe200020e0611 */
[----:B------:R-:W-:Y:S02]  /*37ee0*/  LOP3.LUT R7, R7, 0xffdfffff, RZ, 0xc0, !PT ;  /* 0xffdfffff07077812 */ /* 0x000fe400078ec0ff */
[----:B0-----:R-:W-:-:S04]  /*37ef0*/  @!P1 IADD3 R20, P5, P6, R6, UR8, R12 ;  /* 0x0000000806149c10 */ /* 0x001fc8000febe00c */
[----:B------:R-:W-:Y:S02]  /*37f00*/  @!P1 IADD3.X R21, R29, UR7, R13, P5, P6 ;  /* 0x000000071d159c10 */ /* 0x000fe4000afec40d */
[----:B------:R-:W-:-:S03]  /*37f10*/  LOP3.LUT P6, RZ, R9, 0x2, RZ, 0xc0, !PT ;  /* 0x0000000209ff7812 */ /* 0x000fc600078cc0ff */
[----:B------:R-:W-:Y:S01]  /*37f20*/  @!P1 STL.64 [R1+0x20], R20 ;  /* 0x0000201401009387 */ /* 0x000fe20000100a00 */
[----:B---3--:R-:W-:-:S03]  /*37f30*/  FMUL R11, R110, UR20 ;  /* 0x000000146e0b7c20 */ /* 0x008fc60008400000 */
[----:B------:R-:W3:Y:S02]  /*37f40*/  LDL.LU R110, [R1+0x4a0] ;  /* 0x0004a000016e7983 */ /* 0x000ee40000300800 */
[----:B------:R-:W-:-:S05]  /*37f50*/  F2FP.SATFINITE.E4M3.F32.PACK_AB_MERGE_C R11, RZ, R11, RZ ;  /* 0x0000000bff0b723e */ /* 0x000fca00048070ff */
[----:B------:R0:W-:Y:S01]  /*37f60*/  @!P3 STG.E.U8 desc[UR14][R16.64+0x10], R11 ;  /* 0x0000100b1000b986 */ /* 0x0001e2000c10110e */
[----:B------:R-:W-:-:S13]  /*37f70*/  ISETP.LT.OR P3, PT, R26, 0x12, !P0 ;  /* 0x000000121a00780c */ /* 0x000fda0004761670 */
[----:B------:R-:W1:Y:S01]  /*37f80*/  @!P3 LDC.64 R12, c[0x0][0x5c0] ;  /* 0x00017000ff0cbb82 */ /* 0x000e620000000a00 */
[----:B------:R-:W-:Y:S02]  /*37f90*/  @P6 LOP3.LUT R7, R7, 0x200000, RZ, 0xfc, !PT ;  /* 0x0020000007076812 */ /* 0x000fe400078efcff */
[----:B------:R-:W-:Y:S02]  /*37fa0*/  ISETP.LT.OR P6, PT, R26, 0x29, !P2 ;  /* 0x000000291a00780c */ /* 0x000fe400057c1670 */
[----:B0-----:R-:W-:-:S04]  /*37fb0*/  @!P3 IADD3 R16, P4, P5, R4, R6, R3 ;  /* 0x000000060410b210 */ /* 0x001fc80007d9e003 */
[----:B------:R-:W-:Y:S02]  /*37fc0*/  @!P3 IADD3.X R11, R2, R29, R0, P4, P5 ;  /* 0x0000001d020bb210 */ /* 0x000fe400027ea400 */
[----:B-1----:R-:W-:-:S05]  /*37fd0*/  @!P3 IADD3 R16, P4, R16, R12, RZ ;  /* 0x0000000c1010b210 */ /* 0x002fca0007f9e0ff */
[----:B------:R-:W-:Y:S02]  /*37fe0*/  @!P3 IMAD.X R17, R11, 0x1, R13, P4 ;  /* 0x000000010b11b824 */ /* 0x000fe400020e060d */
[----:B------:R-:W0:Y:S02]  /*37ff0*/  @!P6 LDC.64 R12, c[0x0][0x5c0] ;  /* 0x00017000ff0ceb82 */ /* 0x000e240000000a00 */
[----:B0-----:R-:W-:-:S04]  /*38000*/  @!P6 IADD3 R20, P4, P5, R6, UR8, R12 ;  /* 0x000000080614ec10 */ /* 0x001fc8000fd9e00c */
[----:B------:R-:W-:-:S05]  /*38010*/  @!P6 IADD3.X R21, R29, UR7, R13, P4, P5 ;  /* 0x000000071d15ec10 */ /* 0x000fca000a7ea40d */
[----:B------:R0:W-:Y:S01]  /*38020*/  @!P6 STL.64 [R1+0x30], R20 ;  /* 0x000030140100e387 */ /* 0x0001e20000100a00 */
[----:B--2---:R-:W-:-:S03]  /*38030*/  FMUL R11, R106, UR20 ;  /* 0x000000146a0b7c20 */ /* 0x004fc60008400000 */
[----:B------:R-:W2:Y:S01]  /*38040*/  LDL.LU R106, [R1+0x4a4] ;  /* 0x0004a400016a7983 */ /* 0x000ea20000300800 */
[----:B------:R-:W-:-:S13]  /*38050*/  ISETP.LT.OR P5, PT, R26, 0x2a, !P2 ;  /* 0x0000002a1a00780c */ /* 0x000fda00057a1670 */
[----:B------:R-:W0:Y:S01]  /*38060*/  @!P5 LDC.64 R12, c[0x0][0x5c0] ;  /* 0x00017000ff0cdb82 */ /* 0x000e220000000a00 */
[----:B------:R-:W-:-:S05]  /*38070*/  F2FP.SATFINITE.E4M3.F32.PACK_AB_MERGE_C R11, RZ, R11, RZ ;  /* 0x0000000bff0b723e */ /* 0x000fca00048070ff */
[----:B------:R4:W-:Y:S01]  /*38080*/  @!P3 STG.E.U8 desc[UR14][R16.64+0x11], R11 ;  /* 0x0000110b1000b986 */ /* 0x0009e2000c10110e */
[----:B0-----:R-:W-:-:S04]  /*38090*/  @!P5 IADD3 R20, P3, P4, R6, UR8, R12 ;  /* 0x000000080614dc10 */ /* 0x001fc8000fc7e00c */
[----:B------:R-:W-:-:S05]  /*380a0*/  @!P5 IADD3.X R21, R29, UR7, R13, P3, P4 ;  /* 0x000000071d15dc10 */ /* 0x000fca0009fe840d */
[----:B------:R-:W-:Y:S01]  /*380b0*/  @!P5 STL.64 [R1+0x8], R20 ;  /* 0x000008140100d387 */ /* 0x000fe20000100a00 */
[----:B------:R-:W-:-:S13]  /*380c0*/  ISETP.LT.OR P5, PT, R26, 0x31, !P2 ;  /* 0x000000311a00780c */ /* 0x000fda00057a1670 */
[----:B------:R-:W0:Y:S01]  /*380d0*/  @!P5 LDC.64 R12, c[0x0][0x5c0] ;  /* 0x00017000ff0cdb82 */ /* 0x000e220000000a00 */
[----:B------:R-:W-:Y:S01]  /*380e0*/  LOP3.LUT P6, RZ, R7, 0x200000, RZ, 0xc0, !PT ;  /* 0x0020000007ff7812 */ /* 0x000fe200078cc0ff */
[----:B----4-:R-:W-:Y:S02]  /*380f0*/  FMUL R11, R107, UR20 ;  /* 0x000000146b0b7c20 */ /* 0x010fe40008400000 */
[----:B------:R-:W4:Y:S01]  /*38100*/  LDL.LU R107, [R1+0x4a8] ;  /* 0x0004a800016b7983 */ /* 0x000f220000300800 */
[----:B0-----:R-:W-:-:S04]  /*38110*/  @!P5 IADD3 R16, P3, P4, R6, UR8, R12 ;  /* 0x000000080610dc10 */ /* 0x001fc8000fc7e00c */
[----:B------:R-:W-:Y:S02]  /*38120*/  @!P5 IADD3.X R17, R29, UR7, R13, P3, P4 ;  /* 0x000000071d11dc10 */ /* 0x000fe40009fe840d */
[----:B------:R-:W-:Y:S02]  /*38130*/  ISETP.LT.OR P3, PT, R26, 0x19, !P0 ;  /* 0x000000191a00780c */ /* 0x000fe40004761670 */
[----:B------:R-:W-:Y:S01]  /*38140*/  F2FP.SATFINITE.E4M3.F32.PACK_AB_MERGE_C R11, RZ, R11, RZ ;  /* 0x0000000bff0b723e */ /* 0x000fe200048070ff */
[----:B------:R0:W-:Y:S01]  /*38150*/  @!P5 STL.64 [R1+0x50], R16 ;  /* 0x000050100100d387 */ /* 0x0001e20000100a00 */
[----:B------:R-:W-:-:S03]  /*38160*/  LOP3.LUT P1, RZ, R8, 0x40, RZ, 0xc0, !PT ;  /* 0x0000004008ff7812 */ /* 0x000fc6000782c0ff */
[----:B------:R3:W-:Y:S06]  /*38170*/  @!P6 STG.E.U8 desc[UR14][R90.64+0x18], R11 ;  /* 0x0000180b5a00e986 */ /* 0x0007ec000c10110e */
[----:B0-----:R-:W0:Y:S01]  /*38180*/  @!P3 LDC.64 R16, c[0x0][0x5c0] ;  /* 0x00017000ff10bb82 */ /* 0x001e220000000a00 */
[----:B------:R-:W-:-:S04]  /*38190*/  @!P3 IADD3 R12, P4, P5, R4, R6, R3 ;  /* 0x00000006040cb210 */ /* 0x000fc80007d9e003 */
[----:B------:R-:W-:Y:S02]  /*381a0*/  @!P3 IADD3.X R15, R2, R29, R0, P4, P5 ;  /* 0x0000001d020fb210 */ /* 0x000fe400027ea400 */
[----:B0-----:R-:W-:Y:S01]  /*381b0*/  @!P3 IADD3 R16, P4, R12, R16, RZ ;  /* 0x000000100c10b210 */ /* 0x001fe20007f9e0ff */
[----:B---3--:R-:W-:Y:S02]  /*381c0*/  FMUL R11, R110, UR20 ;  /* 0x000000146e0b7c20 */ /* 0x008fe40008400000 */
[----:B------:R-:W3:Y:S03]  /*381d0*/  LDL.LU R110, [R1+0x4ac] ;  /* 0x0004ac00016e7983 */ /* 0x000ee60000300800 */
[----:B------:R-:W-:-:S05]  /*381e0*/  F2FP.SATFINITE.E4M3.F32.PACK_AB_MERGE_C R11, RZ, R11, RZ ;  /* 0x0000000bff0b723e */ /* 0x000fca00048070ff */
[----:B------:R2:W-:Y:S01]  /*381f0*/  @!P1 STG.E.U8 desc[UR14][R30.64+0x19], R11 ;  /* 0x0000190b1e009986 */ /* 0x0005e2000c10110e */
[----:B------:R-:W-:-:S13]  /*38200*/  ISETP.LT.OR P1, PT, R26, 0x32, !P2 ;  /* 0x000000321a00780c */ /* 0x000fda0005721670 */
[----:B------:R-:W0:Y:S02]  /*38210*/  @!P1 LDC.64 R12, c[0x0][0x5c0] ;  /* 0x00017000ff0c9b82 */ /* 0x000e240000000a00 */
[----:B0-----:R-:W-:-:S04]  /*38220*/  @!P1 IADD3 R20, P5, P6, R6, UR8, R12 ;  /* 0x0000000806149c10 */ /* 0x001fc8000febe00c */
[----:B------:R-:W-:-:S05]  /*38230*/  @!P1 IADD3.X R21, R29, UR7, R13, P5, P6 ;  /* 0x000000071d159c10 */ /* 0x000fca000afec40d */
[----:B------:R-:W-:Y:S01]  /*38240*/  @!P1 STL.64 [R1+0x40], R20 ;  /* 0x0000401401009387 */ /* 0x000fe20000100a00 */
[----:B--2---:R-:W-:-:S03]  /*38250*/  FMUL R11, R106, UR20 ;  /* 0x000000146a0b7c20 */ /* 0x004fc60008400000 */
[----:B------:R-:W2:Y:S01]  /*38260*/  LDL.LU R106, [R1+0x4b0] ;  /* 0x0004b000016a7983 */ /* 0x000ea20000300800 */
[----:B------:R-:W-:Y:S01]  /*38270*/  @!P3 IMAD.X R17, R15, 0x1, R17, P4 ;  /* 0x000000010f11b824 */ /* 0x000fe200020e0611 */
[----:B------:R-:W-:-:S05]  /*38280*/  F2FP.SATFINITE.E4M3.F32.PACK_AB_MERGE_C R11, RZ, R11, RZ ;  /* 0x0000000bff0b723e */ /* 0x000fca00048070ff */
[----:B------:R0:W-:Y:S01]  /*38290*/  @!P3 STG.E.U8 desc[UR14][R16.64+0x18], R11 ;  /* 0x0000180b1000b986 */ /* 0x0001e2000c10110e */
[----:B------:R-:W-:Y:S02]  /*382a0*/  ISETP.LT.OR P3, PT, R26, 0x1a, !P0 ;  /* 0x0000001a1a00780c */ /* 0x000fe40004761670 */
[----:B------:R-:W-:-:S11]  /*382b0*/  LOP3.LUT P6, RZ, R9, 0x4, RZ, 0xc0, !PT ;  /* 0x0000000409ff7812 */ /* 0x000fd600078cc0ff */
[----:B------:R-:W1:Y:S01]  /*382c0*/  @!P3 LDC.64 R12, c[0x0][0x5c0] ;  /* 0x00017000ff0cbb82 */ /* 0x000e620000000a00 */
[----:B------:R-:W-:-:S04]  /*382d0*/  LOP3.LUT R7, R7, 0xffefffff, RZ, 0xc0, !PT ;  /* 0xffefffff07077812 */ /* 0x000fc800078ec0ff */
        /* <DEDUP_REMOVED lines=9> */
[----:B------:R-:W-:Y:S01]  /*38370*/  @!P6 STL.64 [R1+0x28], R20 ;  /* 0x000028140100e387 */ /* 0x000fe20000100a00 */
[----:B----4-:R-:W-:-:S03]  /*38380*/  FMUL R11, R107, UR20 ;  /* 0x000000146b0b7c20 */ /* 0x010fc60008400000 */
[----:B------:R-:W4:Y:S02]  /*38390*/  LDL.LU R107, [R1+0x4b4] ;  /* 0x0004b400016b7983 */ /* 0x000f240000300800 */
[----:B------:R-:W-:Y:S02]  /*383a0*/  F2FP.SATFINITE.E4M3.F32.PACK_AB_MERGE_C R11, RZ, R11, RZ ;  /* 0x0000000bff0b723e */ /* 0x000fe400048070ff */
[----:B------:R-:W-:-:S03]  /*383b0*/  LOP3.LUT P6, RZ, R7, 0x100000, RZ, 0xc0, !PT ;  /* 0x0010000007ff7812 */ /* 0x000fc600078cc0ff */
[----:B------:R3:W-:Y:S02]  /*383c0*/  @!P3 STG.E.U8 desc[UR14][R16.64+0x19], R11 ;  /* 0x0000190b1000b986 */ /* 0x0007e4000c10110e */
[----:B---3--:R-:W-:-:S05]  /*383d0*/  FMUL R11, R110, UR20 ;  /* 0x000000146e0b7c20 */ /* 0x008fca0008400000 */
[----:B------:R-:W-:-:S05]  /*383e0*/  F2FP.SATFINITE.E4M3.F32.PACK_AB_MERGE_C R11, RZ, R11, RZ ;  /* 0x0000000bff0b723e */ /* 0x000fca00048070ff */
[----:B------:R2:W-:Y:S01]  /*383f0*/  @!P6 STG.E.U8 desc[UR14][R92.64+0x20], R11 ;  /* 0x0000200b5c00e986 */ /* 0x0005e2000c10110e */
[----:B------:R-:W-:-:S13]  /*38400*/  ISETP.LT.OR P5, PT, R26, 0x3a, !P2 ;  /* 0x0000003a1a00780c */ /* 0x000fda00057a1670 */
[----:B------:R-:W0:Y:S01]  /*38410*/  @!P5 LDC.64 R12, c[0x0][0x5c0] ;  /* 0x00017000ff0cdb82 */ /* 0x000e220000000a00 */
[----:B--2---:R-:W-:Y:S02]  /*38420*/  FMUL R11, R106, UR20 ;  /* 0x000000146a0b7c20 */ /* 0x004fe40008400000 */
[----:B------:R-:W2:Y:S01]  /*38430*/  LDL.LU R106, [R1+0x4b8] ;  /* 0x0004b800016a7983 */ /* 0x000ea20000300800 */
[----:B0-----:R-:W-:Y:S02]  /*38440*/  @!P5 IADD3 R232, P3, P4, R6, UR8, R12 ;  /* 0x0000000806e8dc10 */ /* 0x001fe4000fc7e00c */
[----:B------:R-:W-:Y:S01]  /*38450*/  LOP3.LUT P1, RZ, R8, 0x10000, RZ, 0xc0, !PT ;  /* 0x0001000008ff7812 */ /* 0x000fe2000782c0ff */
[----:B------:R-:W3:Y:S01]  /*38460*/  LDL.LU R110, [R1+0x4bc] ;  /* 0x0004bc00016e7983 */ /* 0x000ee20000300800 */
[----:B------:R-:W-:Y:S02]  /*38470*/  @!P5 IADD3.X R233, R29, UR7, R13, P3, P4 ;  /* 0x000000071de9dc10 */ /* 0x000fe40009fe840d */
[----:B------:R-:W-:-:S13]  /*38480*/  ISETP.LT.OR P5, PT, R26, 0x41, !P2 ;  /* 0x000000411a00780c */ /* 0x000fda00057a1670 */
[----:B------:R-:W0:Y:S02]  /*38490*/  @!P5 LDC.64 R12, c[0x0][0x5c0] ;  /* 0x00017000ff0cdb82 */ /* 0x000e240000000a00 */
[----:B0-----:R-:W-:-:S04]  /*384a0*/  @!P5 IADD3 R222, P3, P4, R6, UR8, R12 ;  /* 0x0000000806dedc10 */ /* 0x001fc8000fc7e00c */
[----:B------:R-:W-:Y:S02]  /*384b0*/  @!P5 IADD3.X R223, R29, UR7, R13, P3, P4 ;  /* 0x000000071ddfdc10 */ /* 0x000fe40009fe840d */
[----:B------:R-:W-:Y:S02]  /*384c0*/  ISETP.LT.OR P3, PT, R26, 0x21, !P0 ;  /* 0x000000211a00780c */ /* 0x000fe40004761670 */
[----:B------:R-:W-:-:S11]  /*384d0*/  F2FP.SATFINITE.E4M3.F32.PACK_AB_MERGE_C R11, RZ, R11, RZ ;  /* 0x0000000bff0b723e */ /* 0x000fd600048070ff */
[----:B------:R-:W0:Y:S01]  /*384e0*/  @!P3 LDC.64 R16, c[0x0][0x5c0] ;  /* 0x00017000ff10bb82 */ /* 0x000e220000000a00 */
[----:B------:R4:W-:Y:S01]  /*384f0*/  @!P1 STG.E.U8 desc[UR14][R52.64+0x21], R11 ;  /* 0x0000210b34009986 */ /* 0x0009e2000c10110e */
[----:B------:R-:W-:Y:S02]  /*38500*/  ISETP.LT.OR P1, PT, R26, 0x42, !P2 ;  /* 0x000000421a00780c */ /* 0x000fe40005721670 */
[----:B------:R-:W-:-:S04]  /*38510*/  @!P3 IADD3 R12, P4, P5, R4, R6, R3 ;  /* 0x00000006040cb210 */ /* 0x000fc80007d9e003 */
[----:B------:R-:W-:Y:S02]  /*38520*/  @!P3 IADD3.X R15, R2, R29, R0, P4, P5 ;  /* 0x0000001d020fb210 */ /* 0x000fe400027ea400 */
[----:B0-----:R-:W-:-:S05]  /*38530*/  @!P3 IADD3 R16, P4, R12, R16, RZ ;  /* 0x000000100c10b210 */ /* 0x001fca0007f9e0ff */
[----:B------:R-:W0:Y:S01]  /*38540*/  @!P1 LDC.64 R12, c[0x0][0x5c0] ;  /* 0x00017000ff0c9b82 */ /* 0x000e220000000a00 */
[----:B----4-:R-:W-:Y:S02]  /*38550*/  FMUL R11, R107, UR20 ;  /* 0x000000146b0b7c20 */ /* 0x010fe40008400000 */
[----:B------:R-:W4:Y:S01]  /*38560*/  LDL.LU R107, [R1+0x4c0] ;  /* 0x0004c000016b7983 */ /* 0x000f220000300800 */
[----:B------:R-:W-:Y:S02]  /*38570*/  @!P3 IMAD.X R17, R15, 0x1, R17, P4 ;  /* 0x000000010f11b824 */ /* 0x000fe400020e0611 */
        /* <DEDUP_REMOVED lines=11> */
[----:B------:R-:W-:Y:S02]  /*38630*/  @!P3 IADD3.X R11, R2, R29, R0, P4, P5 ;  /* 0x0000001d020bb210 */ /* 0x000fe400027ea400 */
[----:B0-----:R-:W-:-:S05]  /*38640*/  @!P3 IADD3 R16, P4, R16, R12, RZ ;  /* 0x0000000c1010b210 */ /* 0x001fca0007f9e0ff */
[----:B------:R-:W-:-:S04]  /*38650*/  @!P3 IMAD.X R17, R11, 0x1, R13, P4 ;  /* 0x000000010b11b824 */ /* 0x000fc800020e060d */
[----:B------:R-:W0:Y:S02]  /*38660*/  @!P6 LDC.64 R12, c[0x0][0x5c0] ;  /* 0x00017000ff0ceb82 */ /* 0x000e240000000a00 */
[----:B0-----:R-:W-:-:S04]  /*38670*/  @!P6 IADD3 R214, P4, P5, R6, UR8, R12 ;  /* 0x0000000806d6ec10 */ /* 0x001fc8000fd9e00c */
[----:B------:R-:W-:-:S05]  /*38680*/  @!P6 IADD3.X R215, R29, UR7, R13, P4, P5 ;  /* 0x000000071dd7ec10 */ /* 0x000fca000a7ea40d */
[----:B------:R-:W-:Y:S01]  /*38690*/  STL [R1+0x900], R215 ;  /* 0x000900d701007387 */ /* 0x000fe20000100800 */
[----:B--2---:R-:W-:-:S03]  /*386a0*/  FMUL R11, R106, UR20 ;  /* 0x000000146a0b7c20 */ /* 0x004fc60008400000 */
[----:B------:R-:W2:Y:S01]  /*386b0*/  LDL.LU R106, [R1+0x4c4] ;  /* 0x0004c400016a7983 */ /* 0x000ea20000300800 */
        /* <DEDUP_REMOVED lines=8> */
[----:B------:R-:W-:Y:S01]  /*38740*/  LOP3.LUT P6, RZ, R7, 0x80000, RZ, 0xc0, !PT ;  /* 0x0008000007ff7812 */ /* 0x000fe200078cc0ff */
[----:B---3--:R-:W-:Y:S01]  /*38750*/  FMUL R11, R110, UR20 ;  /* 0x000000146e0b7c20 */ /* 0x008fe20008400000 */
[----:B------:R-:W-:Y:S04]  /*38760*/  STL [R1+0x8fc], R213 ;  /* 0x0008fcd501007387 */ /* 0x000fe80000100800 */
[----:B------:R-:W-:-:S07]  /*38770*/  F2FP.SATFINITE.E4M3.F32.PACK_AB_MERGE_C R11, RZ, R11, RZ ;  /* 0x0000000bff0b723e */ /* 0x000fce00048070ff */
[----:B------:R4:W-:Y:S01]  /*38780*/  @!P6 STG.E.U8 desc[UR14][R94.64+0x28], R11 ;  /* 0x0000280b5e00e986 */ /* 0x0009e2000c10110e */
[----:B0-----:R-:W-:-:S04]  /*38790*/  @!P5 IADD3 R206, P3, P4, R6, UR8, R12 ;  /* 0x0000000806cedc10 */ /* 0x001fc8000fc7e00c */
[----:B------:R-:W-:Y:S01]  /*387a0*/  @!P5 IADD3.X R207, R29, UR7, R13, P3, P4 ;  /* 0x000000071dcfdc10 */ /* 0x000fe20009fe840d */
[----:B------:R-:W-:Y:S04]  /*387b0*/  STL [R1+0x8f4], R206 ;  /* 0x0008f4ce01007387 */ /* 0x000fe80000100800 */
[----:B------:R-:W-:Y:S01]  /*387c0*/  STL [R1+0x8f0], R207 ;  /* 0x0008f0cf01007387 */ /* 0x000fe20000100800 */
[----:B----4-:R-:W-:-:S03]  /*387d0*/  FMUL R11, R107, UR20 ;  /* 0x000000146b0b7c20 */ /* 0x010fc60008400000 */
[----:B------:R-:W3:Y:S01]  /*387e0*/  LDL.LU R107, [R1+0x4c8] ;  /* 0x0004c800016b7983 */ /* 0x000ee20000300800 */
[----:B------:R-:W-:Y:S02]  /*387f0*/  ISETP.LT.OR P3, PT, R26, 0x29, !P0 ;  /* 0x000000291a00780c */ /* 0x000fe40004761670 */
[----:B------:R-:W-:Y:S01]  /*38800*/  LOP3.LUT P1, RZ, R8, 0x80, RZ, 0xc0, !PT ;  /* 0x0000008008ff7812 */ /* 0x000fe2000782c0ff */
[----:B------:R-:W4:Y:S01]  /*38810*/  LDL.LU R110, [R1+0x4cc] ;  /* 0x0004cc00016e7983 */ /* 0x000f220000300800 */
[----:B------:R-:W-:-:S09]  /*38820*/  F2FP.SATFINITE.E4M3.F32.PACK_AB_MERGE_C R11, RZ, R11, RZ ;  /* 0x0000000bff0b723e */ /* 0x000fd200048070ff */
[----:B------:R-:W0:Y:S02]  /*38830*/  @!P3 LDC.64 R16, c[0x0][0x5c0] ;  /* 0x00017000ff10bb82 */ /* 0x000e240000000a00 */
[----:B------:R2:W-:Y:S01]  /*38840*/  @!P1 STG.E.U8 desc[UR14][R42.64+0x29], R11 ;  /* 0x0000290b2a009986 */ /* 0x0005e2000c10110e */
[----:B------:R-:W-:Y:S02]  /*38850*/  ISETP.LT.OR P1, PT, R26, 0x52, !P2 ;  /* 0x000000521a00780c */ /* 0x000fe40005721670 */
[----:B------:R-:W-:-:S04]  /*38860*/  @!P3 IADD3 R12, P4, P5, R4, R6, R3 ;  /* 0x00000006040cb210 */ /* 0x000fc80007d9e003 */
[----:B------:R-:W-:Y:S02]  /*38870*/  @!P3 IADD3.X R15, R2, R29, R0, P4, P5 ;  /* 0x0000001d020fb210 */ /* 0x000fe400027ea400 */
[----:B0-----:R-:W-:-:S05]  /*38880*/  @!P3 IADD3 R16, P4, R12, R16, RZ ;  /* 0x000000100c10b210 */ /* 0x001fca0007f9e0ff */
[----:B------:R-:W0:Y:S02]  /*38890*/  @!P1 LDC.64 R12, c[0x0][0x5c0] ;  /* 0x00017000ff0c9b82 */ /* 0x000e240000000a00 */
[----:B0-----:R-:W-:-:S04]  /*388a0*/  @!P1 IADD3 R204, P5, P6, R6, UR8, R12 ;  /* 0x0000000806cc9c10 */ /* 0x001fc8000febe00c */
[----:B------:R-:W-:Y:S01]  /*388b0*/  @!P1 IADD3.X R205, R29, UR7, R13, P5, P6 ;  /* 0x000000071dcd9c10 */ /* 0x000fe2000afec40d */
[----:B------:R-:W-:Y:S04]  /*388c0*/  STL [R1+0x8f8], R204 ;  /* 0x0008f8cc01007387 */ /* 0x000fe80000100800 */
[----:B------:R-:W-:Y:S01]  /*388d0*/  STL [R1+0x8ec], R205 ;  /* 0x0008eccd01007387 */ /* 0x000fe20000100800 */
[----:B------:R-:W-:Y:S02]  /*388e0*/  @!P3 IMAD.X R17, R15, 0x1, R17, P4 ;  /* 0x000000010f11b824 */ /* 0x000fe400020e0611 */
[----:B--2---:R-:W-:Y:S02]  /*388f0*/  FMUL R11, R106, UR20 ;  /* 0x000000146a0b7c20 */ /* 0x004fe40008400000 */
[----:B------:R-:W2:Y:S03]  /*38900*/  LDL.LU R106, [R1+0x4d0] ;  /* 0x0004d000016a7983 */ /* 0x000ea60000300800 */
        /* <DEDUP_REMOVED lines=14> */
[----:B------:R-:W-:Y:S01]  /*389f0*/  @!P6 IADD3.X R171, R29, UR7, R13, P4, P5 ;  /* 0x000000071dabec10 */ /* 0x000fe2000a7ea40d */
[----:B------:R-:W-:Y:S04]  /*38a00*/  STL [R1+0x8e4], R170 ;  /* 0x0008e4aa01007387 */ /* 0x000fe80000100800 */
[----:B------:R-:W-:Y:S01]  /*38a10*/  STL [R1+0x8e0], R171 ;  /* 0x0008e0ab01007387 */ /* 0x000fe20000100800 */
[----:B------:R-:W-:-:S13]  /*38a20*/  ISETP.LT.OR P5, PT, R26, 0x5a, !P2 ;  /* 0x0000005a1a00780c */ /* 0x000fda00057a1670 */
[----:B------:R-:W0:Y:S01]  /*38a30*/  @!P5 LDC.64 R12, c[0x0][0x5c0] ;  /* 0x00017000ff0cdb82 */ /* 0x000e220000000a00 */
[----:B---3--:R-:W-:Y:S02]  /*38a40*/  FMUL R11, R107, UR20 ;  /* 0x000000146b0b7c20 */ /* 0x008fe40008400000 */
[----:B------:R-:W3:Y:S03]  /*38a50*/  LDL.LU R107, [R1+0x4d4] ;  /* 0x0004d400016b7983 */ /* 0x000ee60000300800 */
[----:B------:R-:W-:-:S05]  /*38a60*/  F2FP.SATFINITE.E4M3.F32.PACK_AB_MERGE_C R11, RZ, R11, RZ ;  /* 0x0000000bff0b723e */ /* 0x000fca00048070ff */
[----:B------:R4:W-:Y:S01]  /*38a70*/  @!P3 STG.E.U8 desc[UR14][R16.64+0x29], R11 ;  /* 0x0000290b1000b986 */ /* 0x0009e2000c10110e */
[----:B0-----:R-:W-:-:S04]  /*38a80*/  @!P5 IADD3 R168, P3, P4, R6, UR8, R12 ;  /* 0x0000000806a8dc10 */ /* 0x001fc8000fc7e00c */
[----:B------:R-:W-:Y:S02]  /*38a90*/  @!P5 IADD3.X R169, R29, UR7, R13, P3, P4 ;  /* 0x000000071da9dc10 */ /* 0x000fe40009fe840d */
[----:B------:R-:W-:-:S13]  /*38aa0*/  ISETP.LT.OR P5, PT, R26, 0x61, !P2 ;  /* 0x000000611a00780c */ /* 0x000fda00057a1670 */
[----:B------:R-:W0:Y:S01]  /*38ab0*/  @!P5 LDC.64 R12, c[0x0][0x5c0] ;  /* 0x00017000ff0cdb82 */ /* 0x000e220000000a00 */
[----:B------:R-:W-:Y:S01]  /*38ac0*/  LOP3.LUT P6, RZ, R7, 0x40000, RZ, 0xc0, !PT ;  /* 0x0004000007ff7812 */ /* 0x000fe200078cc0ff */
[----:B----4-:R-:W-:Y:S01]  /*38ad0*/  FMUL R11, R110, UR20 ;  /* 0x000000146e0b7c20 */ /* 0x010fe20008400000 */
[----:B------:R-:W-:Y:S04]  /*38ae0*/  STL [R1+0x8e8], R168 ;  /* 0x0008e8a801007387 */ /* 0x000fe80000100800 */
[----:B------:R-:W-:Y:S01]  /*38af0*/  F2FP.SATFINITE.E4M3.F32.PACK_AB_MERGE_C R11, RZ, R11, RZ ;  /* 0x0000000bff0b723e */ /* 0x000fe200048070ff */
[----:B------:R-:W-:Y:S06]  /*38b00*/  STL [R1+0x8dc], R169 ;  /* 0x0008dca901007387 */ /* 0x000fec0000100800 */
[----:B------:R2:W-:Y:S01]  /*38b10*/  @!P6 STG.E.U8 desc[UR14][R96.64+0x30], R11 ;  /* 0x0000300b6000e986 */ /* 0x0005e2000c10110e */
[----:B0-----:R-:W-:-:S04]  /*38b20*/  @!P5 IADD3 R162, P3, P4, R6, UR8, R12 ;  /* 0x0000000806a2dc10 */ /* 0x001fc8000fc7e00c */
[----:B------:R-:W-:Y:S01]  /*38b30*/  @!P5 IADD3.X R163, R29, UR7, R13, P3, P4 ;  /* 0x000000071da3dc10 */ /* 0x000fe20009fe840d */
[----:B------:R-:W-:Y:S04]  /*38b40*/  STL [R1+0x8d4], R162 ;  /* 0x0008d4a201007387 */ /* 0x000fe80000100800 */
[----:B------:R-:W-:Y:S01]  /*38b50*/  STL [R1+0x8d0], R163 ;  /* 0x0008d0a301007387 */ /* 0x000fe20000100800 */
[----:B--2---:R-:W-:-:S03]  /*38b60*/  FMUL R11, R106, UR20 ;  /* 0x000000146a0b7c20 */ /* 0x004fc60008400000 */
[----:B------:R-:W2:Y:S04]  /*38b70*/  LDL.LU R106, [R1+0x4d8] ;  /* 0x0004d800016a7983 */ /* 0x000ea80000300800 */
[----:B------:R-:W4:Y:S01]  /*38b80*/  LDL.LU R110, [R1+0x4dc] ;  /* 0x0004dc00016e7983 */ /* 0x000f220000300800 */
[----:B------:R-:W-:Y:S02]  /*38b90*/  ISETP.LT.OR P3, PT, R26, 0x31, !P0 ;  /* 0x000000311a00780c */ /* 0x000fe40004761670 */
[----:B------:R-:W-:Y:S02]  /*38ba0*/  LOP3.LUT P1, RZ, R8, 0x20000, RZ, 0xc0, !PT ;  /* 0x0002000008ff7812 */ /* 0x000fe4000782c0ff */
        /* <DEDUP_REMOVED lines=13> */
[----:B---3--:R-:W-:Y:S02]  /*38c80*/  FMUL R11, R107, UR20 ;  /* 0x000000146b0b7c20 */ /* 0x008fe40008400000 */
[----:B------:R-:W3:Y:S03]  /*38c90*/  LDL.LU R107, [R1+0x4e0] ;  /* 0x0004e000016b7983 */ /* 0x000ee60000300800 */
        /* <DEDUP_REMOVED lines=19> */
[----:B--2---:R-:W-:Y:S02]  /*38dd0*/  FMUL R11, R106, UR20 ;  /* 0x000000146a0b7c20 */ /* 0x004fe40008400000 */
[----:B------:R-:W2:Y:S03]  /*38de0*/  LDL.LU R106, [R1+0x4e4] ;  /* 0x0004e400016a7983 */ /* 0x000ea60000300800 */
[----:B------:R-:W-:-:S05]  /*38df0*/  F2FP.SATFINITE.E4M3.F32.PACK_AB_MERGE_C R11, RZ, R11, RZ ;  /* 0x0000000bff0b723e */ /* 0x000fca00048070ff */
[----:B------:R4:W-:Y:S01]  /*38e00*/  @!P3 STG.E.U8 desc[UR14][R16.64+0x31], R11 ;  /* 0x0000310b1000b986 */ /* 0x0009e2000c10110e */
[----:B0-----:R-:W-:-:S04]  /*38e10*/  @!P5 IADD3 R148, P3, P4, R6, UR8, R12 ;  /* 0x000000080694dc10 */ /* 0x001fc8000fc7e00c */
[----:B------:R-:W-:Y:S02]  /*38e20*/  @!P5 IADD3.X R149, R29, UR7, R13, P3, P4 ;  /* 0x000000071d95dc10 */ /* 0x000fe40009fe840d */
[----:B------:R-:W-:-:S13]  /*38e30*/  ISETP.LT.OR P5, PT, R26, 0x71, !P2 ;  /* 0x000000711a00780c */ /* 0x000fda00057a1670 */
[----:B------:R-:W0:Y:S01]  /*38e40*/  @!P5 LDC.64 R12, c[0x0][0x5c0] ;  /* 0x00017000ff0cdb82 */ /* 0x000e220000000a00 */
[----:B------:R-:W-:Y:S01]  /*38e50*/  STL [R1+0x8c8], R148 ;  /* 0x0008c89401007387 */ /* 0x000fe20000100800 */
[----:B----4-:R-:W-:-:S03]  /*38e60*/  FMUL R11, R110, UR20 ;  /* 0x000000146e0b7c20 */ /* 0x010fc60008400000 */
[----:B------:R-:W-:Y:S01]  /*38e70*/  STL [R1+0x8bc], R149 ;  /* 0x0008bc9501007387 */ /* 0x000fe20000100800 */
[----:B0-----:R-:W-:-:S04]  /*38e80*/  @!P5 IADD3 R144, P3, P4, R6, UR8, R12 ;  /* 0x000000080690dc10 */ /* 0x001fc8000fc7e00c */
[----:B------:R-:W-:Y:S01]  /*38e90*/  @!P5 IADD3.X R145, R29, UR7, R13, P3, P4 ;  /* 0x000000071d91dc10 */ /* 0x000fe20009fe840d */
[----:B------:R-:W-:Y:S04]  /*38ea0*/  STL [R1+0x8b4], R144 ;  /* 0x0008b49001007387 */ /* 0x000fe80000100800 */
[----:B------:R-:W-:Y:S04]  /*38eb0*/  STL [R1+0x8b0], R145 ;  /* 0x0008b09101007387 */ /* 0x000fe80000100800 */
[----:B------:R-:W4:Y:S01]  /*38ec0*/  LDL.LU R110, [R1+0x4e8] ;  /* 0x0004e800016e7983 */ /* 0x000f220000300800 */
[----:B------:R-:W-:-:S02]  /*38ed0*/  LOP3.LUT P6, RZ, R7, 0x20000, RZ, 0xc0, !PT ;  /* 0x0002000007ff7812 */ /* 0x000fc400078cc0ff */
[----:B------:R-:W-:-:S11]  /*38ee0*/  F2FP.SATFINITE.E4M3.F32.PACK_AB_MERGE_C R11, RZ, R11, RZ ;  /* 0x0000000bff0b723e */ /* 0x000fd600048070ff */
[----:B------:R3:W-:Y:S02]  /*38ef0*/  @!P6 STG.E.U8 desc[UR14][R98.64+0x38], R11 ;  /* 0x0000380b6200e986 */ /* 0x0007e4000c10110e */
[----:B---3--:R-:W-:Y:S02]  /*38f00*/  FMUL R11, R107, UR20 ;  /* 0x000000146b0b7c20 */ /* 0x008fe40008400000 */
[----:B------:R-:W3:Y:S01]  /*38f10*/  LDL.LU R107, [R1+0x4ec] ;  /* 0x0004ec00016b7983 */ /* 0x000ee20000300800 */
        /* <DEDUP_REMOVED lines=14> */
[----:B------:R-:W-:Y:S01]  /*39000*/  @!P3 IMAD.X R17, R15, 0x1, R17, P4 ;  /* 0x000000010f11b824 */ /* 0x000fe200020e0611 */
[----:B------:R-:W-:Y:S02]  /*39010*/  LOP3.LUT P6, RZ, R9, 0x40, RZ, 0xc0, !PT ;  /* 0x0000004009ff7812 */ /* 0x000fe400078cc0ff */
[----:B------:R-:W-:-:S11]  /*39020*/  LOP3.LUT R7, R7, 0xfffeffff, RZ, 0xc0, !PT ;  /* 0xfffeffff07077812 */ /* 0x000fd600078ec0ff */
[----:B------:R-:W-:Y:S02]  /*39030*/  @P6 LOP3.LUT R7, R7, 0x10000, RZ, 0xfc, !PT ;  /* 0x0001000007076812 */ /* 0x000fe400078efcff */
[----:B------:R-:W-:Y:S01]  /*39040*/  ISETP.LT.OR P6, PT, R26, 0x79, !P2 ;  /* 0x000000791a00780c */ /* 0x000fe200057c1670 */
[----:B--2---:R-:W-:Y:S02]  /*39050*/  FMUL R11, R106, UR20 ;  /* 0x000000146a0b7c20 */ /* 0x004fe40008400000 */
[----:B------:R-:W2:Y:S03]  /*39060*/  LDL.LU R106, [R1+0x4f0] ;  /* 0x0004f000016a7983 */ /* 0x000ea60000300800 */
[----:B------:R-:W-:-:S05]  /*39070*/  F2FP.SATFINITE.E4M3.F32.PACK_AB_MERGE_C R11, RZ, R11, RZ ;  /* 0x0000000bff0b723e */ /* 0x000fca00048070ff */
[----:B------:R0:W-:Y:S01]  /*39080*/  @!P3 STG.E.U8 desc[UR14][R16.64+0x38], R11 ;  /* 0x0000380b1000b986 */ /* 0x0001e2000c10110e */
[----:B------:R-:W-:-:S13]  /*39090*/  ISETP.LT.OR P3, PT, R26, 0x3a, !P0 ;  /* 0x0000003a1a00780c */ /* 0x000fda0004761670 */
[----:B------:R-:W1:Y:S01]  /*390a0*/  @!P3 LDC.64 R12, c[0x0][0x5c0] ;  /* 0x00017000ff0cbb82 */ /* 0x000e620000000a00 */
[----:B0-----:R-:W-:-:S04]  /*390b0*/  @!P3 IADD3 R16, P4, P5, R4, R6, R3 ;  /* 0x000000060410b210 */ /* 0x001fc80007d9e003 */
[----:B------:R-:W-:Y:S02]  /*390c0*/  @!P3 IADD3.X R11, R2, R29, R0, P4, P5 ;  /* 0x0000001d020bb210 */ /* 0x000fe400027ea400 */
[----:B-1----:R-:W-:-:S05]  /*390d0*/  @!P3 IADD3 R16, P4, R16, R12, RZ ;  /* 0x0000000c1010b210 */ /* 0x002fca0007f9e0ff */
[----:B------:R-:W-:Y:S02]  /*390e0*/  @!P3 IMAD.X R17, R11, 0x1, R13, P4 ;  /* 0x000000010b11b824 */ /* 0x000fe400020e060d */
[----:B------:R-:W0:Y:S01]  /*390f0*/  @!P6 LDC.64 R12, c[0x0][0x5c0] ;  /* 0x00017000ff0ceb82 */ /* 0x000e220000000a00 */
[----:B----4-:R-:W-:Y:S01]  /*39100*/  FMUL R11, R110, UR20 ;  /* 0x000000146e0b7c20 */ /* 0x010fe20008400000 */
[----:B0-----:R-:W-:-:S04]  /*39110*/  @!P6 IADD3 R132, P4, P5, R6, UR8, R12 ;  /* 0x000000080684ec10 */ /* 0x001fc8000fd9e00c */
[----:B------:R-:W-:Y:S01]  /*39120*/  @!P6 IADD3.X R133, R29, UR7, R13, P4, P5 ;  /* 0x000000071d85ec10 */ /* 0x000fe2000a7ea40d */
[----:B------:R-:W-:Y:S01]  /*39130*/  STL [R1+0x8a8], R132 ;  /* 0x0008a88401007387 */ /* 0x000fe20000100800 */
[----:B------:R-:W-:-:S03]  /*39140*/  ISETP.LT.OR P5, PT, R26, 0x7a, !P2 ;  /* 0x0000007a1a00780c */ /* 0x000fc600057a1670 */
[----:B------:R-:W-:Y:S04]  /*39150*/  STL [R1+0x8a4], R133 ;  /* 0x0008a48501007387 */ /* 0x000fe80000100800 */
[----:B------:R-:W4:Y:S06]  /*39160*/  LDL.LU R110, [R1+0x4f4] ;  /* 0x0004f400016e7983 */ /* 0x000f2c0000300800 */
[----:B------:R-:W0:Y:S01]  /*39170*/  @!P5 LDC.64 R12, c[0x0][0x5c0] ;  /* 0x00017000ff0cdb82 */ /* 0x000e220000000a00 */
[----:B------:R-:W-:-:S05]  /*39180*/  F2FP.SATFINITE.E4M3.F32.PACK_AB_MERGE_C R11, RZ, R11, RZ ;  /* 0x0000000bff0b723e */ /* 0x000fca00048070ff */
[----:B------:R3:W-:Y:S01]  /*39190*/  @!P3 STG.E.U8 desc[UR14][R16.64+0x39], R11 ;  /* 0x0000390b1000b986 */ /* 0x0007e2000c10110e */
[----:B0-----:R-:W-:-:S04]  /*391a0*/  @!P5 IADD3 R128, P3, P4, R6, UR8, R12 ;  /* 0x000000080680dc10 */ /* 0x001fc8000fc7e00c */
[----:B------:R-:W-:Y:S02]  /*391b0*/  @!P5 IADD3.X R129, R29, UR7, R13, P3, P4 ;  /* 0x000000071d81dc10 */ /* 0x000fe40009fe840d */
[----:B------:R-:W-:-:S13]  /*391c0*/  ISETP.LT.OR P5, PT, R26, 0x81, !P2 ;  /* 0x000000811a00780c */ /* 0x000fda00057a1670 */
[----:B------:R-:W0:Y:S01]  /*391d0*/  @!P5 LDC.64 R12, c[0x0][0x5c0] ;  /* 0x00017000ff0cdb82 */ /* 0x000e220000000a00 */
[----:B------:R-:W-:Y:S01]  /*391e0*/  STL [R1+0x8a0], R129 ;  /* 0x0008a08101007387 */ /* 0x000fe20000100800 */
[----:B---3--:R-:W-:Y:S01]  /*391f0*/  FMUL R11, R107, UR20 ;  /* 0x000000146b0b7c20 */ /* 0x008fe20008400000 */
[----:B0-----:R-:W-:-:S04]  /*39200*/  @!P5 IADD3 R126, P3, P4, R6, UR8, R12 ;  /* 0x00000008067edc10 */ /* 0x001fc8000fc7e00c */
[----:B------:R-:W-:Y:S01]  /*39210*/  @!P5 IADD3.X R127, R29, UR7, R13, P3, P4 ;  /* 0x000000071d7fdc10 */ /* 0x000fe20009fe840d */
[----:B------:R-:W-:Y:S04]  /*39220*/  STL [R1+0x898], R126 ;  /* 0x0008987e01007387 */ /* 0x000fe80000100800 */
[----:B------:R-:W-:Y:S04]  /*39230*/  STL [R1+0x894], R127 ;  /* 0x0008947f01007387 */ /* 0x000fe80000100800 */
[----:B------:R-:W3:Y:S01]  /*39240*/  LDL.LU R107, [R1+0x4f8] ;  /* 0x0004f800016b7983 */ /* 0x000ee20000300800 */
[----:B------:R-:W-:-:S02]  /*39250*/  LOP3.LUT P6, RZ, R7, 0x10000, RZ, 0xc0, !PT ;  /* 0x0001000007ff7812 */ /* 0x000fc400078cc0ff */
[----:B------:R-:W-:-:S11]  /*39260*/  F2FP.SATFINITE.E4M3.F32.PACK_AB_MERGE_C R11, RZ, R11, RZ ;  /* 0x0000000bff0b723e */ /* 0x000fd600048070ff */
[----:B------:R2:W-:Y:S01]  /*39270*/  @!P6 STG.E.U8 desc[UR14][R100.64+0x40], R11 ;  /* 0x0000400b6400e986 */ /* 0x0005e2000c10110e */
[----:B------:R-:W-:Y:S02]  /*39280*/  ISETP.LT.OR P3, PT, R26, 0x41, !P0 ;  /* 0x000000411a00780c */ /* 0x000fe40004761670 */
[----:B------:R-:W-:-:S11]  /*39290*/  LOP3.LUT P1, RZ, R8, 0x40000, RZ, 0xc0, !PT ;  /* 0x0004000008ff7812 */ /* 0x000fd6000782c0ff */
[----:B------:R-:W0:Y:S01]  /*392a0*/  @!P3 LDC.64 R16, c[0x0][0x5c0] ;  /* 0x00017000ff10bb82 */ /* 0x000e220000000a00 */
[----:B--2---:R-:W-:Y:S02]  /*392b0*/  FMUL R11, R106, UR20 ;  /* 0x000000146a0b7c20 */ /* 0x004fe40008400000 */
[----:B------:R-:W2:Y:S03]  /*392c0*/  LDL.LU R106, [R1+0x4fc] ;  /* 0x0004fc00016a7983 */ /* 0x000ea60000300800 */
[----:B------:R-:W-:-:S05]  /*392d0*/  F2FP.SATFINITE.E4M3.F32.PACK_AB_MERGE_C R11, RZ, R11, RZ ;  /* 0x0000000bff0b723e */ /* 0x000fca00048070ff */
[----:B------:R4:W-:Y:S01]  /*392e0*/  @!P1 STG.E.U8 desc[UR14][R56.64+0x41], R11 ;  /* 0x0000410b38009986 */ /* 0x0009e2000c10110e */
[----:B------:R-:W-:Y:S02]  /*392f0*/  ISETP.LT.OR P1, PT, R26, 0x82, !P2 ;  /* 0x000000821a00780c */ /* 0x000fe40005721670 */
[----:B------:R-:W-:-:S04]  /*39300*/  @!P3 IADD3 R12, P4, P5, R4, R6, R3 ;  /* 0x00000006040cb210 */ /* 0x000fc80007d9e003 */
[----:B------:R-:W-:Y:S02]  /*39310*/  @!P3 IADD3.X R15, R2, R29, R0, P4, P5 ;  /* 0x0000001d020fb210 */ /* 0x000fe400027ea400 */
[----:B0-----:R-:W-:-:S05]  /*39320*/  @!P3 IADD3 R16, P4, R12, R16, RZ ;  /* 0x000000100c10b210 */ /* 0x001fca0007f9e0ff */
[----:B------:R-:W0:Y:S01]  /*39330*/  @!P1 LDC.64 R12, c[0x0][0x5c0] ;  /* 0x00017000ff0c9b82 */ /* 0x000e220000000a00 */
[----:B------:R-:W-:Y:S01]  /*39340*/  @!P3 IMAD.X R17, R15, 0x1, R17, P4 ;  /* 0x000000010f11b824 */ /* 0x000fe200020e0611 */
[----:B------:R-:W-:Y:S02]  /*39350*/  LOP3.LUT R7, R7, 0xffff7fff, RZ, 0xc0, !PT ;  /* 0xffff7fff07077812 */ /* 0x000fe400078ec0ff */
[----:B0-----:R-:W-:-:S04]  /*39360*/  @!P1 IADD3 R124, P5, P6, R6, UR8, R12 ;  /* 0x00000008067c9c10 */ /* 0x001fc8000febe00c */
[----:B------:R-:W-:Y:S02]  /*39370*/  @!P1 IADD3.X R125, R29, UR7, R13, P5, P6 ;  /* 0x000000071d7d9c10 */ /* 0x000fe4000afec40d */
[----:B------:R-:W-:Y:S01]  /*39380*/  LOP3.LUT P6, RZ, R9, 0x80, RZ, 0xc0, !PT ;  /* 0x0000008009ff7812 */ /* 0x000fe200078cc0ff */
[----:B----4-:R-:W-:-:S05]  /*39390*/  FMUL R11, R110, UR20 ;  /* 0x000000146e0b7c20 */ /* 0x010fca0008400000 */
[----:B------:R-:W-:-:S05]  /*393a0*/  F2FP.SATFINITE.E4M3.F32.PACK_AB_MERGE_C R11, RZ, R11, RZ ;  /* 0x0000000bff0b723e */ /* 0x000fca00048070ff */
[----:B------:R0:W-:Y:S01]  /*393b0*/  @!P3 STG.E.U8 desc[UR14][R16.64+0x40], R11 ;  /* 0x0000400b1000b986 */ /* 0x0001e2000c10110e */
[----:B------:R-:W-:-:S13]  /*393c0*/  ISETP.LT.OR P3, PT, R26, 0x42, !P0 ;  /* 0x000000421a00780c */ /* 0x000fda0004761670 */
[----:B------:R-:W1:Y:S01]  /*393d0*/  @!P3 LDC.64 R12, c[0x0][0x5c0] ;  /* 0x00017000ff0cbb82 */ /* 0x000e620000000a00 */
[----:B------:R-:W-:Y:S02]  /*393e0*/  @P6 LOP3.LUT R7, R7, 0x8000, RZ, 0xfc, !PT ;  /* 0x0000800007076812 */ /* 0x000fe400078efcff */
[----:B------:R-:W-:Y:S02]  /*393f0*/  ISETP.LT.OR P6, PT, R26, 0x89, !P2 ;  /* 0x000000891a00780c */ /* 0x000fe400057c1670 */
[----:B0-----:R-:W-:-:S04]  /*39400*/  @!P3 IADD3 R16, P4, P5, R4, R6, R3 ;  /* 0x000000060410b210 */ /* 0x001fc80007d9e003 */
[----:B------:R-:W-:Y:S01]  /*39410*/  @!P3 IADD3.X R11, R2, R29, R0, P4, P5 ;  /* 0x0000001d020bb210 */ /* 0x000fe200027ea400 */
[----:B------:R-:W-:Y:S04]  /*39420*/  STL [R1+0x89c], R124 ;  /* 0x00089c7c01007387 */ /* 0x000fe80000100800 */
[----:B------:R-:W-:Y:S04]  /*39430*/  STL [R1+0x890], R125 ;  /* 0x0008907d01007387 */ /* 0x000fe80000100800 */
[----:B------:R-:W4:Y:S01]  /*39440*/  LDL.LU R110, [R1+0x500] ;  /* 0x00050000016e7983 */ /* 0x000f220000300800 */
[----:B-1----:R-:W-:-:S05]  /*39450*/  @!P3 IADD3 R16, P4, R16, R12, RZ ;  /* 0x0000000c1010b210 */ /* 0x002fca0007f9e0ff */
[----:B------:R-:W-:Y:S02]  /*39460*/  @!P3 IMAD.X R17, R11, 0x1, R13, P4 ;  /* 0x000000010b11b824 */ /* 0x000fe400020e060d */
[----:B------:R-:W0:Y:S02]  /*39470*/  @!P6 LDC.64 R12, c[0x0][0x5c0] ;  /* 0x00017000ff0ceb82 */ /* 0x000e240000000a00 */
[----:B0-----:R-:W-:-:S04]  /*39480*/  @!P6 IADD3 R122, P4, P5, R6, UR8, R12 ;  /* 0x00000008067aec10 */ /* 0x001fc8000fd9e00c */
[----:B------:R-:W-:Y:S01]  /*39490*/  @!P6 IADD3.X R123, R29, UR7, R13, P4, P5 ;  /* 0x000000071d7bec10 */ /* 0x000fe2000a7ea40d */
[----:B------:R-:W-:Y:S01]  /*394a0*/  STL [R1+0x888], R122 ;  /* 0x0008887a01007387 */ /* 0x000fe20000100800 */
[----:B---3--:R-:W-:-:S03]  /*394b0*/  FMUL R11, R107, UR20 ;  /* 0x000000146b0b7c20 */ /* 0x008fc60008400000 */
[----:B------:R-:W-:Y:S04]  /*394c0*/  STL [R1+0x884], R123 ;  /* 0x0008847b01007387 */ /* 0x000fe80000100800 */
[----:B------:R-:W3:Y:S01]  /*394d0*/  LDL.LU R107, [R1+0x504] ;  /* 0x00050400016b7983 */ /* 0x000ee20000300800 */
[----:B------:R-:W-:-:S13]  /*394e0*/  ISETP.LT.OR P5, PT, R26, 0x8a, !P2 ;  /* 0x0000008a1a00780c */ /* 0x000fda00057a1670 */
[----:B------:R-:W0:Y:S01]  /*394f0*/  @!P5 LDC.64 R12, c[0x0][0x5c0] ;  /* 0x00017000ff0cdb82 */ /* 0x000e220000000a00 */
[----:B------:R-:W-:-:S05]  /*39500*/  F2FP.SATFINITE.E4M3.F32.PACK_AB_MERGE_C R11, RZ, R11, RZ ;  /* 0x0000000bff0b723e */ /* 0x000fca00048070ff */
[----:B------:R2:W-:Y:S01]  /*39510*/  @!P3 STG.E.U8 desc[UR14][R16.64+0x41], R11 ;  /* 0x0000410b1000b986 */ /* 0x0005e2000c10110e */
[----:B0-----:R-:W-:-:S04]  /*39520*/  @!P5 IADD3 R120, P3, P4, R6, UR8, R12 ;  /* 0x000000080678dc10 */ /* 0x001fc8000fc7e00c */
[----:B------:R-:W-:Y:S01]  /*39530*/  @!P5 IADD3.X R121, R29, UR7, R13, P3, P4 ;  /* 0x000000071d79dc10 */ /* 0x000fe20009fe840d */
[----:B------:R-:W-:Y:S04]  /*39540*/  STL [R1+0x88c], R120 ;  /* 0x00088c7801007387 */ /* 0x000fe80000100800 */
[----:B------:R-:W-:Y:S01]  /*39550*/  STL [R1+0x880], R121 ;  /* 0x0008807901007387 */ /* 0x000fe20000100800 */
[----:B--2---:R-:W-:-:S03]  /*39560*/  FMUL R11, R106, UR20 ;  /* 0x000000146a0b7c20 */ /* 0x004fc60008400000 */
[----:B------:R-:W2:Y:S04]  /*39570*/  LDL.LU R106, [R1+0x508] ;  /* 0x00050800016a7983 */ /* 0x000ea80000300800 */
[----:B------:R-:W2:Y:S04]  /*39580*/  LDL.LU R20, [R1+0x50c] ;  /* 0x00050c0001147983 */ /* 0x000ea80000300800 */
[----:B------:R-:W2:Y:S01]  /*39590*/  LDL.LU R21, [R1+0x510] ;  /* 0x0005100001157983 */ /* 0x000ea20000300800 */
[----:B------:R-:W-:-:S03]  /*395a0*/  ISETP.LT.OR P5, PT, R26, 0x91, !P2 ;  /* 0x000000911a00780c */ /* 0x000fc600057a1670 */
[----:B------:R-:W2:Y:S10]  /*395b0*/  LDL.LU R28, [R1+0x514] ;  /* 0x00051400011c7983 */ /* 0x000eb40000300800 */
[----:B------:R-:W0:Y:S01]  /*395c0*/  @!P5 LDC.64 R12, c[0x0][0x5c0] ;  /* 0x00017000ff0cdb82 */ /* 0x000e220000000a00 */
[----:B------:R-:W-:-:S02]  /*395d0*/  LOP3.LUT P6, RZ, R7, 0x8000, RZ, 0xc0, !PT ;  /* 0x0000800007ff7812 */ /* 0x000fc400078cc0ff */
[----:B------:R-:W-:Y:S02]  /*395e0*/  LOP3.LUT P1, RZ, R8, 0x100, RZ, 0xc0, !PT ;  /* 0x0000010008ff7812 */ /* 0x000fe4000782c0ff */
[----:B------:R-:W-:Y:S02]  /*395f0*/  F2FP.SATFINITE.E4M3.F32.PACK_AB_MERGE_C R11, RZ, R11, RZ ;  /* 0x0000000bff0b723e */ /* 0x000fe400048070ff */
[----:B0-----:R-:W-:-:S04]  /*39600*/  @!P5 IADD3 R118, P3, P4, R6, UR8, R12 ;  /* 0x000000080676dc10 */ /* 0x001fc8000fc7e00c */
[----:B------:R-:W-:Y:S02]  /*39610*/  @!P5 IADD3.X R119, R29, UR7, R13, P3, P4 ;  /* 0x000000071d77dc10 */ /* 0x000fe40009fe840d */
[----:B------:R-:W-:Y:S01]  /*39620*/  ISETP.LT.OR P3, PT, R26, 0x49, !P0 ;  /* 0x000000491a00780c */ /* 0x000fe20004761670 */
[----:B------:R0:W-:-:S12]  /*39630*/  @!P6 STG.E.U8 desc[UR14][R102.64+0x48], R11 ;  /* 0x0000480b6600e986 */ /* 0x0001d8000c10110e */
[----:B------:R-:W1:Y:S01]  /*39640*/  @!P3 LDC.64 R16, c[0x0][0x5c0] ;  /* 0x00017000ff10bb82 */ /* 0x000e620000000a00 */
[----:B0-----:R-:W-:-:S04]  /*39650*/  @!P3 IADD3 R11, P4, P5, R4, R6, R3 ;  /* 0x00000006040bb210 */ /* 0x001fc80007d9e003 */
[----:B------:R-:W-:Y:S02]  /*39660*/  @!P3 IADD3.X R15, R2, R29, R0, P4, P5 ;  /* 0x0000001d020fb210 */ /* 0x000fe400027ea400 */
[----:B-1----:R-:W-:-:S05]  /*39670*/  @!P3 IADD3 R16, P4, R11, R16, RZ ;  /* 0x000000100b10b210 */ /* 0x002fca0007f9e0ff */
[----:B------:R-:W-:Y:S02]  /*39680*/  @!P3 IMAD.X R17, R15, 0x1, R17, P4 ;  /* 0x000000010f11b824 */ /* 0x000fe400020e0611 */
[----:B----4-:R-:W-:-:S05]  /*39690*/  FMUL R12, R110, UR20 ;  /* 0x000000146e0c7c20 */ /* 0x010fca0008400000 */
[----:B------:R-:W-:-:S05]  /*396a0*/  F2FP.SATFINITE.E4M3.F32.PACK_AB_MERGE_C R12, RZ, R12, RZ ;  /* 0x0000000cff0c723e */ /* 0x000fca00048070ff */
[----:B------:R0:W-:Y:S01]  /*396b0*/  @!P1 STG.E.U8 desc[UR14][R38.64+0x49], R12 ;  /* 0x0000490c26009986 */ /* 0x0001e2000c10110e */
[----:B------:R-:W-:-:S13]  /*396c0*/  ISETP.LT.OR P1, PT, R26, 0x92, !P2 ;  /* 0x000000921a00780c */ /* 0x000fda0005721670 */
[----:B0-----:R-:W0:Y:S01]  /*396d0*/  @!P1 LDC.64 R12, c[0x0][0x5c0] ;  /* 0x00017000ff0c9b82 */ /* 0x001e220000000a00 */
[----:B---3--:R-:W-:-:S05]  /*396e0*/  FMUL R11, R107, UR20 ;  /* 0x000000146b0b7c20 */ /* 0x008fca0008400000 */
        /* <DEDUP_REMOVED lines=16> */
[----:B------:R-:W-:Y:S02]  /*397f0*/  @!P6 IADD3.X R111, R29, UR7, R13, P4, P5 ;  /* 0x000000071d6fec10 */ /* 0x000fe4000a7ea40d */
[----:B------:R-:W-:-:S13]  /*39800*/  ISETP.LT.OR P5, PT, R26, 0x9a, !P2 ;  /* 0x0000009a1a00780c */ /* 0x000fda00057a1670 */
[----:B------:R-:W0:Y:S01]  /*39810*/  @!P5 LDC.64 R12, c[0x0][0x5c0] ;  /* 0x00017000ff0cdb82 */ /* 0x000e220000000a00 */
[----:B--2---:R-:W-:-:S05]  /*39820*/  FMUL R11, R106, UR20 ;  /* 0x000000146a0b7c20 */ /* 0x004fca0008400000 */
[----:B------:R-:W-:-:S05]  /*39830*/  F2FP.SATFINITE.E4M3.F32.PACK_AB_MERGE_C R11, RZ, R11, RZ ;  /* 0x0000000bff0b723e */ /* 0x000fca00048070ff */
[----:B------:R1:W-:Y:S01]  /*39840*/  @!P3 STG.E.U8 desc[UR14][R16.64+0x49], R11 ;  /* 0x0000490b1000b986 */ /* 0x0003e2000c10110e */
[----:B0-----:R-:W-:Y:S01]  /*39850*/  @!P5 IADD3 R106, P3, P4, R6, UR8, R12 ;  /* 0x00000008066adc10 */ /* 0x001fe2000fc7e00c */
[----:B-1----:R-:W-:Y:S02]  /*39860*/  FMUL R11, R20, UR20 ;  /* 0x00000014140b7c20 */ /* 0x002fe40008400000 */
[----:B------:R-:W2:Y:S01]  /*39870*/  LDL.LU R20, [R1+0x518] ;  /* 0x0005180001147983 */ /* 0x000ea20000300800 */
[----:B------:R-:W-:Y:S02]  /*39880*/  @!P5 IADD3.X R107, R29, UR7, R13, P3, P4 ;  /* 0x000000071d6bdc10 */ /* 0x000fe40009fe840d */
[----:B------:R-:W-:Y:S02]  /*39890*/  ISETP.LT.OR P5, PT, R26, 0xa1, !P2 ;  /* 0x000000a11a00780c */ /* 0x000fe400057a1670 */
[----:B------:R-:W-:-:S11]  /*398a0*/  LOP3.LUT P6, RZ, R7, 0x4000, RZ, 0xc0, !PT ;  /* 0x0000400007ff7812 */ /* 0x000fd600078cc0ff */
[----:B------:R-:W0:Y:S01]  /*398b0*/  @!P5 LDC.64 R12, c[0x0][0x5c0] ;  /* 0x00017000ff0cdb82 */ /* 0x000e220000000a00 */
[----:B------:R-:W-:-:S05]  /*398c0*/  F2FP.SATFINITE.E4M3.F32.PACK_AB_MERGE_C R11, RZ, R11, RZ ;  /* 0x0000000bff0b723e */ /* 0x000fca00048070ff */
[----:B------:R0:W-:Y:S02]  /*398d0*/  @!P6 STG.E.U8 desc[UR14][R104.64+0x50], R11 ;  /* 0x0000500b6800e986 */ /* 0x0001e4000c10110e */
[----:B0-----:R-:W-:-:S04]  /*398e0*/  @!P5 IADD3 R104, P3, P4, R6, UR8, R12 ;  /* 0x000000080668dc10 */ /* 0x001fc8000fc7e00c */
[----:B------:R-:W-:Y:S01]  /*398f0*/  @!P5 IADD3.X R105, R29, UR7, R13, P3, P4 ;  /* 0x000000071d69dc10 */ /* 0x000fe20009fe840d */
[----:B------:R-:W-:Y:S02]  /*39900*/  FMUL R13, R21, UR20 ;  /* 0x00000014150d7c20 */ /* 0x000fe40008400000 */
[----:B------:R-:W3:Y:S01]  /*39910*/  LDL.LU R21, [R1+0x51c] ;  /* 0x00051c0001157983 */ /* 0x000ee20000300800 */
[----:B------:R-:W-:-:S13]  /*39920*/  ISETP.LT.OR P3, PT, R26, 0x51, !P0 ;  /* 0x000000511a00780c */ /* 0x000fda0004761670 */
[----:B------:R-:W0:Y:S01]  /*39930*/  @!P3 LDC.64 R16, c[0x0][0x5c0] ;  /* 0x00017000ff10bb82 */ /* 0x000e220000000a00 */
[----:B------:R-:W-:-:S04]  /*39940*/  @!P3 IADD3 R12, P4, P5, R4, R6, R3 ;  /* 0x00000006040cb210 */ /* 0x000fc80007d9e003 */
[----:B------:R-:W-:Y:S02]  /*39950*/  @!P3 IADD3.X R11, R2, R29, R0, P4, P5 ;  /* 0x0000001d020bb210 */ /* 0x000fe400027ea400 */
[----:B0-----:R-:W-:-:S05]  /*39960*/  @!P3 IADD3 R16, P4, R12, R16, RZ ;  /* 0x000000100c10b210 */ /* 0x001fca0007f9e0ff */
[----:B------:R-:W-:Y:S02]  /*39970*/  @!P3 IMAD.X R17, R11, 0x1, R17, P4 ;  /* 0x000000010b11b824 */ /* 0x000fe400020e0611 */
[----:B------:R-:W-:Y:S02]  /*39980*/  FMUL R11, R28, UR20 ;  /* 0x000000141c0b7c20 */ /* 0x000fe40008400000 */
[----:B------:R-:W4:Y:S01]  /*39990*/  LDL.LU R28, [R1+0x520] ;  /* 0x00052000011c7983 */ /* 0x000f220000300800 */
[----:B------:R-:W-:Y:S02]  /*399a0*/  LOP3.LUT P1, RZ, R8, 0x80000, RZ, 0xc0, !PT ;  /* 0x0008000008ff7812 */ /* 0x000fe4000782c0ff */
[----:B------:R-:W-:-:S11]  /*399b0*/  F2FP.SATFINITE.E4M3.F32.PACK_AB_MERGE_C R13, RZ, R13, RZ ;  /* 0x0000000dff0d723e */ /* 0x000fd600048070ff */
[----:B------:R0:W-:Y:S01]  /*399c0*/  @!P1 STG.E.U8 desc[UR14][R64.64+0x51], R13 ;  /* 0x0000510d40009986 */ /* 0x0001e2000c10110e */
[----:B------:R-:W-:Y:S02]  /*399d0*/  ISETP.LT.OR P1, PT, R26, 0xa2, !P2 ;  /* 0x000000a21a00780c */ /* 0x000fe40005721670 */
[----:B------:R-:W-:-:S11]  /*399e0*/  F2FP.SATFINITE.E4M3.F32.PACK_AB_MERGE_C R11, RZ, R11, RZ ;  /* 0x0000000bff0b723e */ /* 0x000fd600048070ff */
[----:B0-----:R-:W0:Y:S01]  /*399f0*/  @!P1 LDC.64 R12, c[0x0][0x5c0] ;  /* 0x00017000ff0c9b82 */ /* 0x001e220000000a00 */
[----:B------:R1:W-:Y:S01]  /*39a00*/  @!P3 STG.E.U8 desc[UR14][R16.64+0x50], R11 ;  /* 0x0000500b1000b986 */ /* 0x0003e2000c10110e */
[----:B------:R-:W-:Y:S02]  /*39a10*/  ISETP.LT.OR P3, PT, R26, 0x52, !P0 ;  /* 0x000000521a00780c */ /* 0x000fe40004761670 */
[----:B------:R-:W-:Y:S02]  /*39a20*/  LOP3.LUT R7, R7, 0xffffdfff, RZ, 0xc0, !PT ;  /* 0xffffdfff07077812 */ /* 0x000fe400078ec0ff */
[----:B0-----:R-:W-:-:S04]  /*39a30*/  @!P1 IADD3 R100, P5, P6, R6, UR8, R12 ;  /* 0x0000000806649c10 */ /* 0x001fc8000febe00c */
[----:B------:R-:W-:-:S05]  /*39a40*/  @!P1 IADD3.X R101, R29, UR7, R13, P5, P6 ;  /* 0x000000071d659c10 */ /* 0x000fca000afec40d */
[----:B------:R-:W0:Y:S01]  /*39a50*/  @!P3 LDC.64 R12, c[0x0][0x5c0] ;  /* 0x00017000ff0cbb82 */ /* 0x000e220000000a00 */
[----:B------:R-:W-:Y:S02]  /*39a60*/  LOP3.LUT P6, RZ, R9, 0x200, RZ, 0xc0, !PT ;  /* 0x0000020009ff7812 */ /* 0x000fe400078cc0ff */
[----:B-1----:R-:W-:-:S04]  /*39a70*/  @!P3 IADD3 R16, P4, P5, R4, R6, R3 ;  /* 0x000000060410b210 */ /* 0x002fc80007d9e003 */
[----:B------:R-:W-:-:S07]  /*39a80*/  @!P3 IADD3.X R11, R2, R29, R0, P4, P5 ;  /* 0x0000001d020bb210 */ /* 0x000fce00027ea400 */
[----:B------:R-:W-:Y:S02]  /*39a90*/  @P6 LOP3.LUT R7, R7, 0x2000, RZ, 0xfc, !PT ;  /* 0x0000200007076812 */ /* 0x000fe400078efcff */
[----:B------:R-:W-:Y:S02]  /*39aa0*/  ISETP.LT.OR P6, PT, R26, 0xa9, !P2 ;  /* 0x000000a91a00780c */ /* 0x000fe400057c1670 */
[----:B0-----:R-:W-:-:S05]  /*39ab0*/  @!P3 IADD3 R16, P4, R16, R12, RZ ;  /* 0x0000000c1010b210 */ /* 0x001fca0007f9e0ff */
[----:B------:R-:W-:-:S06]  /*39ac0*/  @!P3 IMAD.X R17, R11, 0x1, R13, P4 ;  /* 0x000000010b11b824 */ /* 0x000fcc00020e060d */
[----:B------:R-:W0:Y:S02]  /*39ad0*/  @!P6 LDC.64 R12, c[0x0][0x5c0] ;  /* 0x00017000ff0ceb82 */ /* 0x000e240000000a00 */
[----:B0-----:R-:W-:-:S04]  /*39ae0*/  @!P6 IADD3 R96, P4, P5, R6, UR8, R12 ;  /* 0x000000080660ec10 */ /* 0x001fc8000fd9e00c */
[----:B------:R-:W-:Y:S02]  /*39af0*/  @!P6 IADD3.X R97, R29, UR7, R13, P4, P5 ;  /* 0x000000071d61ec10 */ /* 0x000fe4000a7ea40d */
        /* <DEDUP_REMOVED lines=13> */
[----:B------:R-:W-:Y:S01]  /*39bd0*/  @!P5 IADD3.X R91, R29, UR7, R13, P3, P4 ;  /* 0x000000071d5bdc10 */ /* 0x000fe20009fe840d */
[----:B----4-:R-:W-:Y:S02]  /*39be0*/  FMUL R13, R28, UR20 ;  /* 0x000000141c0d7c20 */ /* 0x010fe40008400000 */
[----:B------:R-:W4:Y:S01]  /*39bf0*/  LDL.LU R28, [R1+0x52c] ;  /* 0x00052c00011c7983 */ /* 0x000f220000300800 */
[----:B------:R-:W-:Y:S02]  /*39c00*/  ISETP.LT.OR P3, PT, R26, 0x59, !P0 ;  /* 0x000000591a00780c */ /* 0x000fe40004761670 */
[----:B------:R-:W-:Y:S02]  /*39c10*/  LOP3.LUT P6, RZ, R7, 0x2000, RZ, 0xc0, !PT ;  /* 0x0000200007ff7812 */ /* 0x000fe400078cc0ff */
[----:B------:R-:W-:Y:S02]  /*39c20*/  LOP3.LUT P1, RZ, R8, 0x200, RZ, 0xc0, !PT ;  /* 0x0000020008ff7812 */ /* 0x000fe4000782c0ff */
[----:B------:R-:W-:-:S07]  /*39c30*/  F2FP.SATFINITE.E4M3.F32.PACK_AB_MERGE_C R11, RZ, R11, RZ ;  /* 0x0000000bff0b723e */ /* 0x000fce00048070ff */
[----:B------:R-:W0:Y:S01]  /*39c40*/  @!P3 LDC.64 R16, c[0x0][0x5c0] ;  /* 0x00017000ff10bb82 */ /* 0x000e220000000a00 */
[----:B------:R-:W-:Y:S01]  /*39c50*/  F2FP.SATFINITE.E4M3.F32.PACK_AB_MERGE_C R13, RZ, R13, RZ ;  /* 0x0000000dff0d723e */ /* 0x000fe200048070ff */
[----:B------:R1:W-:Y:S04]  /*39c60*/  @!P6 STG.E.U8 desc[UR14][R108.64+0x58], R11 ;  /* 0x0000580b6c00e986 */ /* 0x0003e8000c10110e */
[----:B------:R0:W-:Y:S01]  /*39c70*/  @!P1 STG.E.U8 desc[UR14][R34.64+0x59], R13 ;  /* 0x0000590d22009986 */ /* 0x0001e2000c10110e */
[----:B------:R-:W-:Y:S02]  /*39c80*/  ISETP.LT.OR P1, PT, R26, 0xb2, !P2 ;  /* 0x000000b21a00780c */ /* 0x000fe40005721670 */
[----:B------:R-:W-:-:S04]  /*39c90*/  @!P3 IADD3 R12, P4, P5, R4, R6, R3 ;  /* 0x00000006040cb210 */ /* 0x000fc80007d9e003 */
[----:B-1----:R-:W-:Y:S02]  /*39ca0*/  @!P3 IADD3.X R11, R2, R29, R0, P4, P5 ;  /* 0x0000001d020bb210 */ /* 0x002fe400027ea400 */
[----:B0-----:R-:W-:-:S05]  /*39cb0*/  @!P3 IADD3 R16, P4, R12, R16, RZ ;  /* 0x000000100c10b210 */ /* 0x001fca0007f9e0ff */
[----:B------:R-:W0:Y:S01]  /*39cc0*/  @!P1 LDC.64 R12, c[0x0][0x5c0] ;  /* 0x00017000ff0c9b82 */ /* 0x000e220000000a00 */
[----:B------:R-:W-:Y:S01]  /*39cd0*/  @!P3 IMAD.X R17, R11, 0x1, R17, P4 ;  /* 0x000000010b11b824 */ /* 0x000fe200020e0611 */
[----:B0-----:R-:W-:-:S04]  /*39ce0*/  @!P1 IADD3 R88, P5, P6, R6, UR8, R12 ;  /* 0x0000000806589c10 */ /* 0x001fc8000febe00c */
[----:B------:R-:W-:Y:S01]  /*39cf0*/  @!P1 IADD3.X R89, R29, UR7, R13, P5, P6 ;  /* 0x000000071d599c10 */ /* 0x000fe2000afec40d */
        /* <DEDUP_REMOVED lines=10> */
[----:B---3--:R-:W-:Y:S02]  /*39da0*/  FMUL R11, R21, UR20 ;  /* 0x00000014150b7c20 */ /* 0x008fe40008400000 */
[----:B------:R-:W3:Y:S03]  /*39db0*/  LDL.LU R21, [R1+0x534] ;  /* 0x0005340001157983 */ /* 0x000ee60000300800 */
[----:B------:R-:W-:-:S05]  /*39dc0*/  F2FP.SATFINITE.E4M3.F32.PACK_AB_MERGE_C R11, RZ, R11, RZ ;  /* 0x0000000bff0b723e */ /* 0x000fca00048070ff */
[----:B------:R4:W-:Y:S02]  /*39dd0*/  @!P3 STG.E.U8 desc[UR14][R16.64+0x59], R11 ;  /* 0x0000590b1000b986 */ /* 0x0009e4000c10110e */
[----:B----4-:R-:W-:Y:S02]  /*39de0*/  FMUL R11, R28, UR20 ;  /* 0x000000141c0b7c20 */ /* 0x010fe40008400000 */
[----:B------:R-:W4:Y:S01]  /*39df0*/  LDL.LU R28, [R1+0x538] ;  /* 0x00053800011c7983 */ /* 0x000f220000300800 */
[----:B------:R-:W-:Y:S02]  /*39e00*/  LOP3.LUT P6, RZ, R9, 0x400, RZ, 0xc0, !PT ;  /* 0x0000040009ff7812 */ /* 0x000fe400078cc0ff */
[----:B------:R-:W-:-:S11]  /*39e10*/  LOP3.LUT R7, R7, 0xffffefff, RZ, 0xc0, !PT ;  /* 0xffffefff07077812 */ /* 0x000fd600078ec0ff */
[----:B------:R-:W-:Y:S02]  /*39e20*/  @P6 LOP3.LUT R7, R7, 0x1000, RZ, 0xfc, !PT ;  /* 0x0000100007076812 */ /* 0x000fe400078efcff */
[----:B------:R-:W-:-:S13]  /*39e30*/  ISETP.LT.OR P6, PT, R26, 0xb9, !P2 ;  /* 0x000000b91a00780c */ /* 0x000fda00057c1670 */
[----:B------:R-:W0:Y:S02]  /*39e40*/  @!P6 LDC.64 R12, c[0x0][0x5c0] ;  /* 0x00017000ff0ceb82 */ /* 0x000e240000000a00 */
[----:B0-----:R-:W-:-:S04]  /*39e50*/  @!P6 IADD3 R78, P4, P5, R6, UR8, R12 ;  /* 0x00000008064eec10 */ /* 0x001fc8000fd9e00c */
[----:B------:R-:W-:Y:S02]  /*39e60*/  @!P6 IADD3.X R79, R29, UR7, R13, P4, P5 ;  /* 0x000000071d4fec10 */ /* 0x000fe4000a7ea40d */
[----:B------:R-:W-:-:S13]  /*39e70*/  ISETP.LT.OR P5, PT, R26, 0xba, !P2 ;  /* 0x000000ba1a00780c */ /* 0x000fda00057a1670 */
[----:B------:R-:W0:Y:S02]  /*39e80*/  @!P5 LDC.64 R12, c[0x0][0x5c0] ;  /* 0x00017000ff0cdb82 */ /* 0x000e240000000a00 */
[----:B0-----:R-:W-:-:S04]  /*39e90*/  @!P5 IADD3 R72, P3, P4, R6, UR8, R12 ;  /* 0x000000080648dc10 */ /* 0x001fc8000fc7e00c */
[----:B------:R-:W-:Y:S02]  /*39ea0*/  @!P5 IADD3.X R73, R29, UR7, R13, P3, P4 ;  /* 0x000000071d49dc10 */ /* 0x000fe40009fe840d */
[----:B------:R-:W-:-:S13]  /*39eb0*/  ISETP.LT.OR P5, PT, R26, 0xc1, !P2 ;  /* 0x000000c11a00780c */ /* 0x000fda00057a1670 */
[----:B------:R-:W0:Y:S01]  /*39ec0*/  @!P5 LDC.64 R12, c[0x0][0x5c0] ;  /* 0x00017000ff0cdb82 */ /* 0x000e220000000a00 */
[----:B------:R-:W-:Y:S02]  /*39ed0*/  LOP3.LUT P6, RZ, R7, 0x1000, RZ, 0xc0, !PT ;  /* 0x0000100007ff7812 */ /* 0x000fe400078cc0ff */
[----:B------:R-:W-:Y:S02]  /*39ee0*/  LOP3.LUT P1, RZ, R8, 0x100000, RZ, 0xc0, !PT ;  /* 0x0010000008ff7812 */ /* 0x000fe4000782c0ff */
[----:B0-----:R-:W-:-:S04]  /*39ef0*/  @!P5 IADD3 R56, P3, P4, R6, UR8, R12 ;  /* 0x000000080638dc10 */ /* 0x001fc8000fc7e00c */
[----:B------:R-:W-:Y:S02]  /*39f00*/  @!P5 IADD3.X R57, R29, UR7, R13, P3, P4 ;  /* 0x000000071d39dc10 */ /* 0x000fe40009fe840d */
[----:B------:R-:W-:Y:S02]  /*39f10*/  ISETP.LT.OR P3, PT, R26, 0x61, !P0 ;  /* 0x000000611a00780c */ /* 0x000fe40004761670 */
[----:B------:R-:W-:-:S11]  /*39f20*/  F2FP.SATFINITE.E4M3.F32.PACK_AB_MERGE_C R11, RZ, R11, RZ ;  /* 0x0000000bff0b723e */ /* 0x000fd600048070ff */
[----:B------:R-:W0:Y:S01]  /*39f30*/  @!P3 LDC.64 R16, c[0x0][0x5c0] ;  /* 0x00017000ff10bb82 */ /* 0x000e220000000a00 */
[----:B------:R1:W-:Y:S01]  /*39f40*/  @!P6 STG.E.U8 desc[UR14][R112.64+0x60], R11 ;  /* 0x0000600b7000e986 */ /* 0x0003e2000c10110e */
[----:B------:R-:W-:-:S04]  /*39f50*/  @!P3 IADD3 R12, P4, P5, R4, R6, R3 ;  /* 0x00000006040cb210 */ /* 0x000fc80007d9e003 */
[----:B-1----:R-:W-:Y:S02]  /*39f60*/  @!P3 IADD3.X R11, R2, R29, R0, P4, P5 ;  /* 0x0000001d020bb210 */ /* 0x002fe400027ea400 */
[----:B0-----:R-:W-:Y:S01]  /*39f70*/  @!P3 IADD3 R16, P4, R12, R16, RZ ;  /* 0x000000100c10b210 */ /* 0x001fe20007f9e0ff */
[----:B--2---:R-:W-:Y:S02]  /*39f80*/  FMUL R13, R20, UR20 ;  /* 0x00000014140d7c20 */ /* 0x004fe40008400000 */
[----:B------:R-:W2:Y:S03]  /*39f90*/  LDL.LU R20, [R1+0x53c] ;  /* 0x00053c0001147983 */ /* 0x000ea60000300800 */
[----:B------:R-:W-:-:S05]  /*39fa0*/  F2FP.SATFINITE.E4M3.F32.PACK_AB_MERGE_C R13, RZ, R13, RZ ;  /* 0x0000000dff0d723e */ /* 0x000fca00048070ff */
[----:B------:R0:W-:Y:S01]  /*39fb0*/  @!P1 STG.E.U8 desc[UR14][R60.64+0x61], R13 ;  /* 0x0000610d3c009986 */ /* 0x0001e2000c10110e */
[----:B------:R-:W-:Y:S01]  /*39fc0*/  ISETP.LT.OR P1, PT, R26, 0xc2, !P2 ;  /* 0x000000c21a00780c */ /* 0x000fe20005721670 */
[----:B------:R-:W-:-:S12]  /*39fd0*/  @!P3 IMAD.X R17, R11, 0x1, R17, P4 ;  /* 0x000000010b11b824 */ /* 0x000fd800020e0611 */
[----:B0-----:R-:W0:Y:S01]  /*39fe0*/  @!P1 LDC.64 R12, c[0x0][0x5c0] ;  /* 0x00017000ff0c9b82 */ /* 0x001e220000000a00 */
[----:B---3--:R-:W-:Y:S01]  /*39ff0*/  FMUL R11, R21, UR20 ;  /* 0x00000014150b7c20 */ /* 0x008fe20008400000 */
[----:B0-----:R-:W-:Y:S01]  /*3a000*/  @!P1 IADD3 R48, P5, P6, R6, UR8, R12 ;  /* 0x0000000806309c10 */ /* 0x001fe2000febe00c */
[----:B------:R-:W3:Y:S03]  /*3a010*/  LDL.LU R21, [R1+0x540] ;  /* 0x0005400001157983 */ /* 0x000ee60000300800 */
[----:B------:R-:W-:-:S05]  /*3a020*/  F2FP.SATFINITE.E4M3.F32.PACK_AB_MERGE_C R11, RZ, R11, RZ ;  /* 0x0000000bff0b723e */ /* 0x000fca00048070ff */
[----:B------:R0:W-:Y:S01]  /*3a030*/  @!P3 STG.E.U8 desc[UR14][R16.64+0x60], R11 ;  /* 0x0000600b1000b986 */ /* 0x0001e2000c10110e */
[----:B------:R-:W-:Y:S02]  /*3a040*/  ISETP.LT.OR P3, PT, R26, 0x62, !P0 ;  /* 0x000000621a00780c */ /* 0x000fe40004761670 */
[----:B------:R-:W-:-:S11]  /*3a050*/  @!P1 IADD3.X R49, R29, UR7, R13, P5, P6 ;  /* 0x000000071d319c10 */ /* 0x000fd6000afec40d */
[----:B------:R-:W1:Y:S01]  /*3a060*/  @!P3 LDC.64 R12, c[0x0][0x5c0] ;  /* 0x00017000ff0cbb82 */ /* 0x000e620000000a00 */
[----:B0-----:R-:W-:-:S04]  /*3a070*/  @!P3 IADD3 R16, P4, P5, R4, R6, R3 ;  /* 0x000000060410b210 */ /* 0x001fc80007d9e003 */
[----:B------:R-:W-:Y:S02]  /*3a080*/  @!P3 IADD3.X R11, R2, R29, R0, P4, P5 ;  /* 0x0000001d020bb210 */ /* 0x000fe400027ea400 */
[----:B-1----:R-:W-:-:S05]  /*3a090*/  @!P3 IADD3 R16, P4, R16, R12, RZ ;  /* 0x0000000c1010b210 */ /* 0x002fca0007f9e0ff */
[----:B------:R-:W-:Y:S02]  /*3a0a0*/  @!P3 IMAD.X R17, R11, 0x1, R13, P4 ;  /* 0x000000010b11b824 */ /* 0x000fe400020e060d */
[----:B----4-:R-:W-:Y:S02]  /*3a0b0*/  FMUL R11, R28, UR20 ;  /* 0x000000141c0b7c20 */ /* 0x010fe40008400000 */
[----:B------:R-:W4:Y:S01]  /*3a0c0*/  LDL.LU R28, [R1+0x544] ;  /* 0x00054400011c7983 */ /* 0x000f220000300800 */
[----:B------:R-:W-:Y:S02]  /*3a0d0*/  LOP3.LUT P6, RZ, R9, 0x800, RZ, 0xc0, !PT ;  /* 0x0000080009ff7812 */ /* 0x000fe400078cc0ff */
[----:B------:R-:W-:Y:S01]  /*3a0e0*/  LOP3.LUT R7, R7, 0xfffff7ff, RZ, 0xc0, !PT ;  /* 0xfffff7ff07077812 */ /* 0x000fe200078ec0ff */
[----:B------:R-:W4:Y:S10]  /*3a0f0*/  LDL.LU R71, [R1+0x548] ;  /* 0x0005480001477983 */ /* 0x000f340000300800 */
[----:B------:R-:W-:-:S02]  /*3a100*/  @P6 LOP3.LUT R7, R7, 0x800, RZ, 0xfc, !PT ;  /* 0x0000080007076812 */ /* 0x000fc400078efcff */
[----:B------:R-:W-:-:S13]  /*3a110*/  ISETP.LT.OR P6, PT, R26, 0xc9, !P2 ;  /* 0x000000c91a00780c */ /* 0x000fda00057c1670 */
[----:B------:R-:W0:Y:S02]  /*3a120*/  @!P6 LDC.64 R12, c[0x0][0x5c0] ;  /* 0x00017000ff0ceb82 */ /* 0x000e240000000a00 */
[----:B0-----:R-:W-:-:S04]  /*3a130*/  @!P6 IADD3 R44, P4, P5, R6, UR8, R12 ;  /* 0x00000008062cec10 */ /* 0x001fc8000fd9e00c */
[----:B------:R-:W-:Y:S02]  /*3a140*/  @!P6 IADD3.X R45, R29, UR7, R13, P4, P5 ;  /* 0x000000071d2dec10 */ /* 0x000fe4000a7ea40d */
[----:B------:R-:W-:-:S13]  /*3a150*/  ISETP.LT.OR P5, PT, R26, 0xca, !P2 ;  /* 0x000000ca1a00780c */ /* 0x000fda00057a1670 */
[----:B------:R-:W0:Y:S01]  /*3a160*/  @!P5 LDC.64 R12, c[0x0][0x5c0] ;  /* 0x00017000ff0cdb82 */ /* 0x000e220000000a00 */
[----:B------:R-:W-:-:S05]  /*3a170*/  F2FP.SATFINITE.E4M3.F32.PACK_AB_MERGE_C R11, RZ, R11, RZ ;  /* 0x0000000bff0b723e */ /* 0x000fca00048070ff */
[----:B------:R1:W-:Y:S01]  /*3a180*/  @!P3 STG.E.U8 desc[UR14][R16.64+0x61], R11 ;  /* 0x0000610b1000b986 */ /* 0x0003e2000c10110e */
[----:B0-----:R-:W-:-:S04]  /*3a190*/  @!P5 IADD3 R42, P3, P4, R6, UR8, R12 ;  /* 0x00000008062adc10 */ /* 0x001fc8000fc7e00c */
[----:B------:R-:W-:Y:S02]  /*3a1a0*/  @!P5 IADD3.X R43, R29, UR7, R13, P3, P4 ;  /* 0x000000071d2bdc10 */ /* 0x000fe40009fe840d */
[----:B------:R-:W-:-:S13]  /*3a1b0*/  ISETP.LT.OR P5, PT, R26, 0xd1, !P2 ;  /* 0x000000d11a00780c */ /* 0x000fda00057a1670 */
[----:B------:R-:W0:Y:S02]  /*3a1c0*/  @!P5 LDC.64 R12, c[0x0][0x5c0] ;  /* 0x00017000ff0cdb82 */ /* 0x000e240000000a00 */
[----:B0-----:R-:W-:-:S04]  /*3a1d0*/  @!P5 IADD3 R40, P3, P4, R6, UR8, R12 ;  /* 0x000000080628dc10 */ /* 0x001fc8000fc7e00c */
[----:B------:R-:W-:Y:S02]  /*3a1e0*/  @!P5 IADD3.X R41, R29, UR7, R13, P3, P4 ;  /* 0x000000071d29dc10 */ /* 0x000fe40009fe840d */
[----:B------:R-:W-:Y:S02]  /*3a1f0*/  ISETP.LT.OR P3, PT, R26, 0x69, !P0 ;  /* 0x000000691a00780c */ /* 0x000fe40004761670 */
[----:B------:R-:W-:-:S11]  /*3a200*/  LOP3.LUT P6, RZ, R7, 0x800, RZ, 0xc0, !PT ;  /* 0x0000080007ff7812 */ /* 0x000fd600078cc0ff */
[----:B-1----:R-:W0:Y:S01]  /*3a210*/  @!P3 LDC.64 R16, c[0x0][0x5c0] ;  /* 0x00017000ff10bb82 */ /* 0x002e220000000a00 */
[----:B--2---:R-:W-:Y:S02]  /*3a220*/  FMUL R11, R20, UR20 ;  /* 0x00000014140b7c20 */ /* 0x004fe40008400000 */
[----:B------:R-:W2:Y:S01]  /*3a230*/  LDL.LU R20, [R1+0x54c] ;  /* 0x00054c0001147983 */ /* 0x000ea20000300800 */
[----:B------:R-:W-:Y:S02]  /*3a240*/  @!P3 IADD3 R12, P4, P5, R4, R6, R3 ;  /* 0x00000006040cb210 */ /* 0x000fe40007d9e003 */
[----:B------:R-:W-:-:S05]  /*3a250*/  F2FP.SATFINITE.E4M3.F32.PACK_AB_MERGE_C R11, RZ, R11, RZ ;  /* 0x0000000bff0b723e */ /* 0x000fca00048070ff */
[----:B------:R1:W-:Y:S02]  /*3a260*/  @!P6 STG.E.U8 desc[UR14][R116.64+0x68], R11 ;  /* 0x0000680b7400e986 */ /* 0x0003e4000c10110e */
[----:B-1----:R-:W-:Y:S02]  /*3a270*/  @!P3 IADD3.X R11, R2, R29, R0, P4, P5 ;  /* 0x0000001d020bb210 */ /* 0x002fe400027ea400 */
[----:B0-----:R-:W-:-:S05]  /*3a280*/  @!P3 IADD3 R16, P4, R12, R16, RZ ;  /* 0x000000100c10b210 */ /* 0x001fca0007f9e0ff */
[----:B------:R-:W-:Y:S02]  /*3a290*/  @!P3 IMAD.X R17, R11, 0x1, R17, P4 ;  /* 0x000000010b11b824 */ /* 0x000fe400020e0611 */
[----:B---3--:R-:W-:Y:S02]  /*3a2a0*/  FMUL R13, R21, UR20 ;  /* 0x00000014150d7c20 */ /* 0x008fe40008400000 */
[----:B------:R-:W3:Y:S01]  /*3a2b0*/  LDL.LU R21, [R1+0x550] ;  /* 0x0005500001157983 */ /* 0x000ee20000300800 */
[----:B----4-:R-:W-:-:S03]  /*3a2c0*/  FMUL R11, R28, UR20 ;  /* 0x000000141c0b7c20 */ /* 0x010fc60008400000 */
        /* <DEDUP_REMOVED lines=25> */
[----:B------:R-:W-:-:S05]  /*3a460*/  FMUL R11, R71, UR20 ;  /* 0x00000014470b7c20 */ /* 0x000fca0008400000 */
[----:B------:R-:W-:-:S05]  /*3a470*/  F2FP.SATFINITE.E4M3.F32.PACK_AB_MERGE_C R11, RZ, R11, RZ ;  /* 0x0000000bff0b723e */ /* 0x000fca00048070ff */
[----:B------:R2:W-:Y:S01]  /*3a480*/  @!P3 STG.E.U8 desc[UR14][R16.64+0x69], R11 ;  /* 0x0000690b1000b986 */ /* 0x0005e2000c10110e */
[----:B0-----:R-:W-:-:S04]  /*3a490*/  @!P5 IADD3 R34, P3, P4, R6, UR8, R12 ;  /* 0x000000080622dc10 */ /* 0x001fc8000fc7e00c */
[----:B------:R-:W-:Y:S02]  /*3a4a0*/  @!P5 IADD3.X R35, R29, UR7, R13, P3, P4 ;  /* 0x000000071d23dc10 */ /* 0x000fe40009fe840d */
[----:B------:R-:W-:-:S13]  /*3a4b0*/  ISETP.LT.OR P5, PT, R26, 0xe1, !P2 ;  /* 0x000000e11a00780c */ /* 0x000fda00057a1670 */
[----:B------:R-:W0:Y:S01]  /*3a4c0*/  @!P5 LDC.64 R12, c[0x0][0x5c0] ;  /* 0x00017000ff0cdb82 */ /* 0x000e220000000a00 */
[----:B--2---:R-:W-:Y:S02]  /*3a4d0*/  FMUL R11, R20, UR20 ;  /* 0x00000014140b7c20 */ /* 0x004fe40008400000 */
[----:B------:R-:W2:Y:S01]  /*3a4e0*/  LDL.LU R20, [R1+0x558] ;  /* 0x0005580001147983 */ /* 0x000ea20000300800 */
[----:B0-----:R-:W-:-:S04]  /*3a4f0*/  @!P5 IADD3 R32, P3, P4, R6, UR8, R12 ;  /* 0x000000080620dc10 */ /* 0x001fc8000fc7e00c */
[----:B------:R-:W-:Y:S02]  /*3a500*/  @!P5 IADD3.X R33, R29, UR7, R13, P3, P4 ;  /* 0x000000071d21dc10 */ /* 0x000fe40009fe840d */
[----:B------:R-:W-:Y:S02]  /*3a510*/  ISETP.LT.OR P3, PT, R26, 0x71, !P0 ;  /* 0x000000711a00780c */ /* 0x000fe40004761670 */
[----:B------:R-:W-:-:S11]  /*3a520*/  LOP3.LUT P6, RZ, R7, 0x400, RZ, 0xc0, !PT ;  /* 0x0000040007ff7812 */ /* 0x000fd600078cc0ff */
[----:B------:R-:W0:Y:S01]  /*3a530*/  @!P3 LDC.64 R16, c[0x0][0x5c0] ;  /* 0x00017000ff10bb82 */ /* 0x000e220000000a00 */
[----:B------:R-:W-:Y:S02]  /*3a540*/  F2FP.SATFINITE.E4M3.F32.PACK_AB_MERGE_C R11, RZ, R11, RZ ;  /* 0x0000000bff0b723e */ /* 0x000fe400048070ff */
[----:B------:R-:W-:-:S03]  /*3a550*/  @!P3 IADD3 R12, P4, P5, R4, R6, R3 ;  /* 0x00000006040cb210 */ /* 0x000fc60007d9e003 */
[----:B------:R1:W-:Y:S01]  /*3a560*/  @!P6 STG.E.U8 desc[UR14][R130.64+0x70], R11 ;  /* 0x0000700b8200e986 */ /* 0x0003e2000c10110e */
[----:B---3--:R-:W-:-:S03]  /*3a570*/  FMUL R13, R21, UR20 ;  /* 0x00000014150d7c20 */ /* 0x008fc60008400000 */
[----:B------:R-:W3:Y:S01]  /*3a580*/  LDL.LU R21, [R1+0x55c] ;  /* 0x00055c0001157983 */ /* 0x000ee20000300800 */
[----:B-1----:R-:W-:Y:S02]  /*3a590*/  @!P3 IADD3.X R11, R2, R29, R0, P4, P5 ;  /* 0x0000001d020bb210 */ /* 0x002fe400027ea400 */
[----:B0-----:R-:W-:-:S05]  /*3a5a0*/  @!P3 IADD3 R16, P4, R12, R16, RZ ;  /* 0x000000100c10b210 */ /* 0x001fca0007f9e0ff */
[----:B------:R-:W-:Y:S02]  /*3a5b0*/  @!P3 IMAD.X R17, R11, 0x1, R17, P4 ;  /* 0x000000010b11b824 */ /* 0x000fe400020e0611 */
[----:B----4-:R-:W-:Y:S02]  /*3a5c0*/  FMUL R11, R28, UR20 ;  /* 0x000000141c0b7c20 */ /* 0x010fe40008400000 */
[----:B------:R-:W4:Y:S04]  /*3a5d0*/  LDL.LU R28, [R1+0x560] ;  /* 0x00056000011c7983 */ /* 0x000f280000300800 */
[----:B------:R-:W4:Y:S01]  /*3a5e0*/  LDL.LU R71, [R1+0x564] ;  /* 0x0005640001477983 */ /* 0x000f220000300800 */
[----:B------:R-:W-:Y:S02]  /*3a5f0*/  LOP3.LUT P1, RZ, R8, 0x1, RZ, 0xc0, !PT ;  /* 0x0000000108ff7812 */ /* 0x000fe4000782c0ff */
[----:B------:R-:W-:Y:S01]  /*3a600*/  F2FP.SATFINITE.E4M3.F32.PACK_AB_MERGE_C R13, RZ, R13, RZ ;  /* 0x0000000dff0d723e */ /* 0x000fe200048070ff */
[----:B------:R-:W4:Y:S10]  /*3a610*/  LDL.LU R70, [R1+0x568] ;  /* 0x0005680001467983 */ /* 0x000f340000300800 */
[----:B------:R0:W-:Y:S01]  /*3a620*/  @!P1 STG.E.U8 desc[UR14][R66.64+0x71], R13 ;  /* 0x0000710d42009986 */ /* 0x0001e2000c10110e */
[----:B------:R-:W-:-:S02]  /*3a630*/  ISETP.LT.OR P1, PT, R26, 0xe2, !P2 ;  /* 0x000000e21a00780c */ /* 0x000fc40005721670 */
[----:B------:R-:W-:-:S11]  /*3a640*/  F2FP.SATFINITE.E4M3.F32.PACK_AB_MERGE_C R11, RZ, R11, RZ ;  /* 0x0000000bff0b723e */ /* 0x000fd600048070ff */
[----:B0-----:R-:W0:Y:S01]  /*3a650*/  @!P1 LDC.64 R12, c[0x0][0x5c0] ;  /* 0x00017000ff0c9b82 */ /* 0x001e220000000a00 */
[----:B------:R1:W-:Y:S01]  /*3a660*/  @!P3 STG.E.U8 desc[UR14][R16.64+0x70], R11 ;  /* 0x0000700b1000b986 */ /* 0x0003e2000c10110e */
[----:B------:R-:W-:Y:S02]  /*3a670*/  ISETP.LT.OR P3, PT, R26, 0x72, !P0 ;  /* 0x000000721a00780c */ /* 0x000fe40004761670 */
[----:B0-----:R-:W-:-:S04]  /*3a680*/  @!P1 IADD3 R30, P5, P6, R6, UR8, R12 ;  /* 0x00000008061e9c10 */ /* 0x001fc8000febe00c */
[----:B------:R-:W-:-:S07]  /*3a690*/  @!P1 IADD3.X R31, R29, UR7, R13, P5, P6 ;  /* 0x000000071d1f9c10 */ /* 0x000fce000afec40d */
[----:B------:R-:W0:Y:S01]  /*3a6a0*/  @!P3 LDC.64 R12, c[0x0][0x5c0] ;  /* 0x00017000ff0cbb82 */ /* 0x000e220000000a00 */
[----:B------:R-:W-:Y:S02]  /*3a6b0*/  ISETP.LT.OR P1, PT, R26, 0xe9, !P2 ;  /* 0x000000e91a00780c */ /* 0x000fe40005721670 */
[----:B-1----:R-:W-:-:S04]  /*3a6c0*/  @!P3 IADD3 R16, P4, P5, R4, R6, R3 ;  /* 0x000000060410b210 */ /* 0x002fc80007d9e003 */
[----:B------:R-:W-:Y:S02]  /*3a6d0*/  @!P3 IADD3.X R11, R2, R29, R0, P4, P5 ;  /* 0x0000001d020bb210 */ /* 0x000fe400027ea400 */
[----:B0-----:R-:W-:-:S05]  /*3a6e0*/  @!P3 IADD3 R16, P4, R16, R12, RZ ;  /* 0x0000000c1010b210 */ /* 0x001fca0007f9e0ff */
[----:B------:R-:W-:Y:S02]  /*3a6f0*/  @!P3 IMAD.X R17, R11, 0x1, R13, P4 ;  /* 0x000000010b11b824 */ /* 0x000fe400020e060d */
        /* <DEDUP_REMOVED lines=8> */
[----:B0-----:R-:W-:-:S04]  /*3a780*/  @!P5 IADD3 R22, P3, P4, R6, UR8, R12 ;  /* 0x000000080616dc10 */ /* 0x001fc8000fc7e00c */
[----:B------:R-:W-:Y:S02]  /*3a790*/  @!P5 IADD3.X R23, R29, UR7, R13, P3, P4 ;  /* 0x000000071d17dc10 */ /* 0x000fe40009fe840d */
[----:B------:R-:W-:-:S13]  /*3a7a0*/  ISETP.LT.OR P5, PT, R26, 0xf1, !P2 ;  /* 0x000000f11a00780c */ /* 0x000fda00057a1670 */
[----:B------:R-:W0:Y:S02]  /*3a7b0*/  @!P5 LDC.64 R12, c[0x0][0x5c0] ;  /* 0x00017000ff0cdb82 */ /* 0x000e240000000a00 */
[----:B0-----:R-:W-:Y:S01]  /*3a7c0*/  @!P5 IADD3 R20, P3, P4, R6, UR8, R12 ;  /* 0x000000080614dc10 */ /* 0x001fe2000fc7e00c */
[----:B---3--:R-:W-:-:S03]  /*3a7d0*/  FMUL R11, R21, UR20 ;  /* 0x00000014150b7c20 */ /* 0x008fc60008400000 */
[----:B------:R-:W-:Y:S02]  /*3a7e0*/  @!P5 IADD3.X R21, R29, UR7, R13, P3, P4 ;  /* 0x000000071d15dc10 */ /* 0x000fe40009fe840d */
[----:B------:R-:W-:Y:S02]  /*3a7f0*/  ISETP.LT.OR P3, PT, R26, 0x79, !P0 ;  /* 0x000000791a00780c */ /* 0x000fe40004761670 */
[----:B------:R-:W-:-:S11]  /*3a800*/  LOP3.LUT P6, RZ, R9, 0x2000, RZ, 0xc0, !PT ;  /* 0x0000200009ff7812 */ /* 0x000fd600078cc0ff */
[----:B------:R-:W0:Y:S01]  /*3a810*/  @!P3 LDC.64 R16, c[0x0][0x5c0] ;  /* 0x00017000ff10bb82 */ /* 0x000e220000000a00 */
[----:B------:R-:W-:Y:S02]  /*3a820*/  LOP3.LUT P1, RZ, R7, 0x200, RZ, 0xc0, !PT ;  /* 0x0000020007ff7812 */ /* 0x000fe4000782c0ff */
[----:B------:R-:W-:Y:S02]  /*3a830*/  F2FP.SATFINITE.E4M3.F32.PACK_AB_MERGE_C R11, RZ, R11, RZ ;  /* 0x0000000bff0b723e */ /* 0x000fe400048070ff */
[----:B------:R-:W-:-:S03]  /*3a840*/  @!P3 IADD3 R12, P4, P5, R4, R6, R3 ;  /* 0x00000006040cb210 */ /* 0x000fc60007d9e003 */
[----:B------:R1:W-:Y:S01]  /*3a850*/  @!P6 STG.E.U8 desc[UR14][R136.64+0x78], R11 ;  /* 0x0000780b8800e986 */ /* 0x0003e2000c10110e */
[----:B----4-:R-:W-:-:S03]  /*3a860*/  FMUL R13, R28, UR20 ;  /* 0x000000141c0d7c20 */ /* 0x010fc60008400000 */
[----:B------:R-:W2:Y:S02]  /*3a870*/  LDL.LU R28, [R1+0x56c] ;  /* 0x00056c00011c7983 */ /* 0x000ea40000300800 */
[----:B------:R-:W-:Y:S02]  /*3a880*/  F2FP.SATFINITE.E4M3.F32.PACK_AB_MERGE_C R13, RZ, R13, RZ ;  /* 0x0000000dff0d723e */ /* 0x000fe400048070ff */
[----:B-1----:R-:W-:-:S03]  /*3a890*/  @!P3 IADD3.X R11, R2, R29, R0, P4, P5 ;  /* 0x0000001d020bb210 */ /* 0x002fc600027ea400 */
[----:B------:R1:W-:Y:S01]  /*3a8a0*/  @!P1 STG.E.U8 desc[UR14][R134.64+0x79], R13 ;  /* 0x0000790d86009986 */ /* 0x0003e2000c10110e */
[----:B0-----:R-:W-:-:S05]  /*3a8b0*/  @!P3 IADD3 R16, P1, R12, R16, RZ ;  /* 0x000000100c10b210 */ /* 0x001fca0007f3e0ff */
[----:B------:R-:W-:Y:S02]  /*3a8c0*/  @!P3 IMAD.X R17, R11, 0x1, R17, P1 ;  /* 0x000000010b11b824 */ /* 0x000fe400008e0611 */
[----:B------:R-:W-:Y:S02]  /*3a8d0*/  FMUL R11, R71, UR20 ;  /* 0x00000014470b7c20 */ /* 0x000fe40008400000 */
[----:B------:R-:W3:Y:S01]  /*3a8e0*/  LDL.LU R71, [R1+0x570] ;  /* 0x0005700001477983 */ /* 0x000ee20000300800 */
[C---:B------:R-:W-:Y:S02]  /*3a8f0*/  ISETP.LT.OR P6, PT, R26.reuse, 0xf2, !P2 ;  /* 0x000000f21a00780c */ /* 0x040fe400057c1670 */
[----:B------:R-:W-:Y:S01]  /*3a900*/  ISETP.LT.OR P1, PT, R26, 0x7a, !P0 ;  /* 0x0000007a1a00780c */ /* 0x000fe20004721670 */
[----:B------:R-:W4:Y:S10]  /*3a910*/  LDL.LU R50, [R1+0x574] ;  /* 0x0005740001327983 */ /* 0x000f340000300800 */
[----:B-1----:R-:W0:Y:S01]  /*3a920*/  @!P6 LDC.64 R12, c[0x0][0x5c0] ;  /* 0x00017000ff0ceb82 */ /* 0x002e220000000a00 */
[----:B------:R-:W-:-:S02]  /*3a930*/  F2FP.SATFINITE.E4M3.F32.PACK_AB_MERGE_C R11, RZ, R11, RZ ;  /* 0x0000000bff0b723e */ /* 0x000fc400048070ff */
[----:B0-----:R-:W-:-:S04]  /*3a940*/  @!P6 IADD3 R18, P4, P5, R6, UR8, R12 ;  /* 0x000000080612ec10 */ /* 0x001fc8000fd9e00c */
[----:B------:R-:W-:Y:S02]  /*3a950*/  @!P6 IADD3.X R19, R29, UR7, R13, P4, P5 ;  /* 0x000000071d13ec10 */ /* 0x000fe4000a7ea40d */
[----:B------:R-:W0:Y:S01]  /*3a960*/  @!P1 LDC.64 R12, c[0x0][0x5c0] ;  /* 0x00017000ff0c9b82 */ /* 0x000e220000000a00 */
[----:B------:R1:W-:Y:S01]  /*3a970*/  @!P3 STG.E.U8 desc[UR14][R16.64+0x78], R11 ;  /* 0x0000780b1000b986 */ /* 0x0003e2000c10110e */
[----:B------:R-:W-:-:S04]  /*3a980*/  @!P1 IADD3 R15, P3, P4, R4, R6, R3 ;  /* 0x00000006040f9210 */ /* 0x000fc80007c7e003 */
[----:B-1----:R-:W-:Y:S02]  /*3a990*/  @!P1 IADD3.X R11, R2, R29, R0, P3, P4 ;  /* 0x0000001d020b9210 */ /* 0x002fe40001fe8400 */
[----:B0-----:R-:W-:Y:S01]  /*3a9a0*/  @!P1 IADD3 R12, P3, R15, R12, RZ ;  /* 0x0000000c0f0c9210 */ /* 0x001fe20007f7e0ff */
[----:B------:R-:W-:Y:S02]  /*3a9b0*/  FMUL R15, R70, UR20 ;  /* 0x00000014460f7c20 */ /* 0x000fe40008400000 */
[----:B------:R-:W4:Y:S02]  /*3a9c0*/  LDL.LU R70, [R1+0x578] ;  /* 0x0005780001467983 */ /* 0x000f240000300800 */
[----:B------:R-:W-:Y:S01]  /*3a9d0*/  @!P1 IMAD.X R13, R11, 0x1, R13, P3 ;  /* 0x000000010b0d9824 */ /* 0x000fe200018e060d */
[----:B------:R-:W-:Y:S01]  /*3a9e0*/  ISETP.LT.OR P3, PT, R26, 0x81, !P0 ;  /* 0x000000811a00780c */ /* 0x000fe20004761670 */
[----:B------:R-:W4:Y:S01]  /*3a9f0*/  LDL.LU R51, [R1+0x57c] ;  /* 0x00057c0001337983 */ /* 0x000f220000300800 */
[----:B------:R-:W-:-:S11]  /*3aa00*/  F2FP.SATFINITE.E4M3.F32.PACK_AB_MERGE_C R15, RZ, R15, RZ ;  /* 0x0000000fff0f723e */ /* 0x000fd600048070ff */
[----:B------:R-:W-:Y:S01]  /*3aa10*/  @!P3 IADD3 R11, P4, P5, R4, R6, R3 ;  /* 0x00000006040bb210 */ /* 0x000fe20007d9e003 */
[----:B------:R0:W-:Y:S03]  /*3aa20*/  @!P1 STG.E.U8 desc[UR14][R12.64+0x79], R15 ;  /* 0x0000790f0c009986 */ /* 0x0001e6000c10110e */
[----:B------:R-:W-:Y:S02]  /*3aa30*/  @!P3 IADD3.X R16, R2, R29, R0, P4, P5 ;  /* 0x0000001d0210b210 */ /* 0x000fe400027ea400 */
[----:B------:R-:W-:Y:S02]  /*3aa40*/  LOP3.LUT P5, RZ, R9, 0x4000, RZ, 0xc0, !PT ;  /* 0x0000400009ff7812 */ /* 0x000fe400078ac0ff */
[----:B------:R-:W-:Y:S02]  /*3aa50*/  ISETP.LT.OR P6, PT, R26, 0x82, !P0 ;  /* 0x000000821a00780c */ /* 0x000fe400047c1670 */
[----:B------:R-:W-:-:S04]  /*3aa60*/  LOP3.LUT R5, R5, 0xffefffff, RZ, 0xc0, !PT ;  /* 0xffefffff05057812 */ /* 0x000fc800078ec0ff */
[----:B------:R-:W-:Y:S02]  /*3aa70*/  @P2 LOP3.LUT R5, R5, 0x100000, RZ, 0xfc, !PT ;  /* 0x0010000005052812 */ /* 0x000fe400078efcff */
[----:B------:R-:W-:-:S05]  /*3aa80*/  LOP3.LUT P2, RZ, R8, 0x400000, RZ, 0xc0, !PT ;  /* 0x0040000008ff7812 */ /* 0x000fca000784c0ff */
[----:B0-----:R-:W-:-:S04]  /*3aa90*/  @!P6 IADD3 R15, P1, P4, R4, R6, R3 ;  /* 0x00000006040fe210 */ /* 0x001fc80007c3e003 */
[----:B------:R-:W-:Y:S02]  /*3aaa0*/  @!P6 IADD3.X R17, R2, R29, R0, P1, P4 ;  /* 0x0000001d0211e210 */ /* 0x000fe40000fe8400 */
[----:B------:R-:W-:Y:S01]  /*3aab0*/  LOP3.LUT R7, R7, 0xffffff7f, RZ, 0xc0, !PT ;  /* 0xffffff7f07077812 */ /* 0x000fe200078ec0ff */
[----:B--2---:R-:W-:-:S05]  /*3aac0*/  FMUL R12, R28, UR20 ;  /* 0x000000141c0c7c20 */ /* 0x004fca0008400000 */
[----:B------:R-:W-:-:S05]  /*3aad0*/  F2FP.SATFINITE.E4M3.F32.PACK_AB_MERGE_C R12, RZ, R12, RZ ;  /* 0x0000000cff0c723e */ /* 0x000fca00048070ff */
[----:B------:R3:W-:Y:S01]  /*3aae0*/  @!P5 STG.E.U8 desc[UR14][R140.64+0x80], R12 ;  /* 0x0000800c8c00d986 */ /* 0x0007e2000c10110e */
[----:B------:R-:W-:Y:S01]  /*3aaf0*/  ISETP.LT.OR P5, PT, R26, 0x89, !P0 ;  /* 0x000000891a00780c */ /* 0x000fe200047a1670 */
[----:B---3--:R-:W-:-:S12]  /*3ab00*/  FMUL R12, R71, UR20 ;  /* 0x00000014470c7c20 */ /* 0x008fd80008400000 */
[----:B------:R-:W-:Y:S01]  /*3ab10*/  @!P5 IADD3 R28, P1, P4, R4, R6, R3 ;  /* 0x00000006041cd210 */ /* 0x000fe20007c3e003 */
[----:B------:R-:W2:Y:S03]  /*3ab20*/  LDL.LU R71, [R1+0x580] ;  /* 0x0005800001477983 */ /* 0x000ea60000300800 */
[----:B------:R-:W-:Y:S02]  /*3ab30*/  @!P5 IADD3.X R46, R2, R29, R0, P1, P4 ;  /* 0x0000001d022ed210 */ /* 0x000fe40000fe8400 */
[----:B------:R-:W-:Y:S02]  /*3ab40*/  ISETP.LT.OR P1, PT, R26, 0x8a, !P0 ;  /* 0x0000008a1a00780c */ /* 0x000fe40004721670 */
[----:B------:R-:W-:Y:S02]  /*3ab50*/  F2FP.SATFINITE.E4M3.F32.PACK_AB_MERGE_C R12, RZ, R12, RZ ;  /* 0x0000000cff0c723e */ /* 0x000fe400048070ff */
[----:B------:R-:W-:-:S03]  /*3ab60*/  @P5 LOP3.LUT R7, R7, 0x80, RZ, 0xfc, !PT ;  /* 0x0000008007075812 */ /* 0x000fc600078efcff */
[----:B------:R0:W-:Y:S01]  /*3ab70*/  @!P2 STG.E.U8 desc[UR14][R68.64+0x81], R12 ;  /* 0x0000810c4400a986 */ /* 0x0001e2000c10110e */
[----:B------:R-:W-:-:S05]  /*3ab80*/  LOP3.LUT R7, R7, 0xffffffbf, RZ, 0xc0, !PT ;  /* 0xffffffbf07077812 */ /* 0x000fca00078ec0ff */
[----:B------:R-:W-:Y:S01]  /*3ab90*/  @!P1 IADD3 R53, P5, P4, R4, R6, R3 ;  /* 0x0000000604359210 */ /* 0x000fe20007cbe003 */
[----:B0-----:R-:W0:Y:S03]  /*3aba0*/  @!P3 LDC.64 R12, c[0x0][0x5c0] ;  /* 0x00017000ff0cbb82 */ /* 0x001e260000000a00 */
[----:B------:R-:W-:Y:S02]  /*3abb0*/  @!P1 IADD3.X R54, R2, R29, R0, P5, P4 ;  /* 0x0000001d02369210 */ /* 0x000fe40002fe8400 */
[----:B------:R-:W-:Y:S02]  /*3abc0*/  @P1 LOP3.LUT R7, R7, 0x40, RZ, 0xfc, !PT ;  /* 0x0000004007071812 */ /* 0x000fe400078efcff */
[----:B------:R-:W-:Y:S02]  /*3abd0*/  LOP3.LUT P1, RZ, R9, 0x8000, RZ, 0xc0, !PT ;  /* 0x0000800009ff7812 */ /* 0x000fe4000782c0ff */
[----:B------:R-:W-:-:S11]  /*3abe0*/  LOP3.LUT R7, R7, 0xfffffeff, RZ, 0xc0, !PT ;  /* 0xfffffeff07077812 */ /* 0x000fd600078ec0ff */
[----:B------:R-:W-:Y:S02]  /*3abf0*/  @P1 LOP3.LUT R7, R7, 0x100, RZ, 0xfc, !PT ;  /* 0x0000010007071812 */ /* 0x000fe400078efcff */
[----:B0-----:R-:W-:Y:S01]  /*3ac00*/  @!P3 IADD3 R12, P1, R11, R12, RZ ;  /* 0x0000000c0b0cb210 */ /* 0x001fe20007f3e0ff */
[----:B----4-:R-:W-:-:S04]  /*3ac10*/  FMUL R11, R50, UR20 ;  /* 0x00000014320b7c20 */ /* 0x010fc80008400000 */
[----:B------:R-:W-:Y:S01]  /*3ac20*/  @!P3 IMAD.X R13, R16, 0x1, R13, P1 ;  /* 0x00000001100db824 */ /* 0x000fe200008e060d */
[----:B------:R-:W-:Y:S02]  /*3ac30*/  F2FP.SATFINITE.E4M3.F32.PACK_AB_MERGE_C R11, RZ, R11, RZ ;  /* 0x0000000bff0b723e */ /* 0x000fe400048070ff */
[----:B------:R-:W-:-:S03]  /*3ac40*/  ISETP.LT.OR P4, PT, R26, 0x91, !P0 ;  /* 0x000000911a00780c */ /* 0x000fc60004781670 */
[----:B------:R0:W-:Y:S01]  /*3ac50*/  @!P3 STG.E.U8 desc[UR14][R12.64+0x80], R11 ;  /* 0x0000800b0c00b986 */ /* 0x0001e2000c10110e */
[----:B------:R-:W-:Y:S01]  /*3ac60*/  ISETP.LT.OR P3, PT, R26, 0x92, !P0 ;  /* 0x000000921a00780c */ /* 0x000fe20004761670 */
[----:B0-----:R-:W0:Y:S08]  /*3ac70*/  @!P6 LDC.64 R12, c[0x0][0x5c0] ;  /* 0x00017000ff0ceb82 */ /* 0x001e300000000a00 */
[----:B------:R-:W-:-:S02]  /*3ac80*/  @!P4 IADD3 R52, P2, P5, R4, R6, R3 ;  /* 0x000000060434c210 */ /* 0x000fc40007d5e003 */
[----:B------:R-:W-:Y:S02]  /*3ac90*/  LOP3.LUT R7, R7, 0xffffffdf, RZ, 0xc0, !PT ;  /* 0xffffffdf07077812 */ /* 0x000fe400078ec0ff */
[----:B------:R-:W-:Y:S02]  /*3aca0*/  @!P4 IADD3.X R58, R2, R29, R0, P2, P5 ;  /* 0x0000001d023ac210 */ /* 0x000fe400017ea400 */
[----:B------:R-:W-:Y:S02]  /*3acb0*/  @P4 LOP3.LUT R7, R7, 0x20, RZ, 0xfc, !PT ;  /* 0x0000002007074812 */ /* 0x000fe400078efcff */
[----:B------:R-:W-:-:S04]  /*3acc0*/  @!P3 IADD3 R16, P1, P4, R4, R6, R3 ;  /* 0x000000060410b210 */ /* 0x000fc80007c3e003 */
[----:B------:R-:W-:Y:S02]  /*3acd0*/  @!P3 IADD3.X R50, R2, R29, R0, P1, P4 ;  /* 0x0000001d0232b210 */ /* 0x000fe40000fe8400 */
[----:B0-----:R-:W-:Y:S01]  /*3ace0*/  @!P6 IADD3 R12, P1, R15, R12, RZ ;  /* 0x0000000c0f0ce210 */ /* 0x001fe20007f3e0ff */
[----:B------:R-:W-:Y:S02]  /*3acf0*/  FMUL R15, R70, UR20 ;  /* 0x00000014460f7c20 */ /* 0x000fe40008400000 */
[----:B------:R-:W3:Y:S02]  /*3ad00*/  LDL.LU R70, [R1+0x584] ;  /* 0x0005840001467983 */ /* 0x000ee40000300800 */
[----:B------:R-:W-:Y:S01]  /*3ad10*/  @!P6 IMAD.X R13, R17, 0x1, R13, P1 ;  /* 0x00000001110de824 */ /* 0x000fe200008e060d */
[----:B------:R-:W-:Y:S01]  /*3ad20*/  ISETP.LT.OR P1, PT, R26, 0x99, !P0 ;  /* 0x000000991a00780c */ /* 0x000fe20004721670 */
[----:B------:R-:W4:Y:S01]  /*3ad30*/  LDL.LU R75, [R1+0x588] ;  /* 0x00058800014b7983 */ /* 0x000f220000300800 */
[----:B------:R-:W-:-:S11]  /*3ad40*/  F2FP.SATFINITE.E4M3.F32.PACK_AB_MERGE_C R15, RZ, R15, RZ ;  /* 0x0000000fff0f723e */ /* 0x000fd600048070ff */
[----:B------:R-:W-:-:S04]  /*3ad50*/  @!P1 IADD3 R11, P4, P5, R4, R6, R3 ;  /* 0x00000006040b9210 */ /* 0x000fc80007d9e003 */
[----:B------:R-:W-:Y:S02]  /*3ad60*/  @!P1 IADD3.X R17, R2, R29, R0, P4, P5 ;  /* 0x0000001d02119210 */ /* 0x000fe400027ea400 */
[----:B------:R-:W-:Y:S02]  /*3ad70*/  ISETP.LT.OR P5, PT, R26, 0x9a, !P0 ;  /* 0x0000009a1a00780c */ /* 0x000fe400047a1670 */
[----:B------:R-:W-:Y:S01]  /*3ad80*/  LOP3.LUT P1, RZ, R7, 0x100, RZ, 0xc0, !PT ;  /* 0x0000010007ff7812 */ /* 0x000fe2000782c0ff */
[----:B------:R0:W-:Y:S01]  /*3ad90*/  @!P6 STG.E.U8 desc[UR14][R12.64+0x81], R15 ;  /* 0x0000810f0c00e986 */ /* 0x0001e2000c10110e */
[----:B------:R-:W-:Y:S01]  /*3ada0*/  LOP3.LUT P2, RZ, R8, 0x400, RZ, 0xc0, !PT ;  /* 0x0000040008ff7812 */ /* 0x000fe2000784c0ff */
[----:B0-----:R-:W-:-:S08]  /*3adb0*/  FMUL R12, R51, UR20 ;  /* 0x00000014330c7c20 */ /* 0x001fd00008400000 */
[----:B------:R-:W-:Y:S02]  /*3adc0*/  @!P5 IADD3 R15, P4, P6, R4, R6, R3 ;  /* 0x00000006040fd210 */ /* 0x000fe40007e9e003 */
[----:B------:R-:W-:Y:S02]  /*3add0*/  F2FP.SATFINITE.E4M3.F32.PACK_AB_MERGE_C R12, RZ, R12, RZ ;  /* 0x0000000cff0c723e */ /* 0x000fe400048070ff */
[----:B------:R-:W-:Y:S02]  /*3ade0*/  @!P5 IADD3.X R47, R2, R29, R0, P4, P6 ;  /* 0x0000001d022fd210 */ /* 0x000fe400027ec400 */
[----:B------:R-:W-:Y:S01]  /*3adf0*/  LOP3.LUT P5, RZ, R7, 0x80, RZ, 0xc0, !PT ;  /* 0x0000008007ff7812 */ /* 0x000fe200078ac0ff */
[----:B------:R2:W-:Y:S01]  /*3ae00*/  @!P1 STG.E.U8 desc[UR14][R146.64+0x88], R12 ;  /* 0x0000880c92009986 */ /* 0x0005e2000c10110e */
[----:B------:R-:W-:-:S13]  /*3ae10*/  ISETP.LT.OR P4, PT, R26, 0xa1, !P0 ;  /* 0x000000a11a00780c */ /* 0x000fda0004781670 */
[----:B------:R-:W-:-:S04]  /*3ae20*/  @!P4 IADD3 R51, P1, P6, R4, R6, R3 ;  /* 0x000000060433c210 */ /* 0x000fc80007e3e003 */
[----:B------:R-:W-:Y:S02]  /*3ae30*/  @!P4 IADD3.X R59, R2, R29, R0, P1, P6 ;  /* 0x0000001d023bc210 */ /* 0x000fe40000fec400 */
[----:B------:R-:W-:-:S13]  /*3ae40*/  ISETP.LT.OR P4, PT, R26, 0xa2, !P0 ;  /* 0x000000a21a00780c */ /* 0x000fda0004781670 */
[----:B------:R-:W-:-:S04]  /*3ae50*/  @!P4 IADD3 R63, P1, P6, R4, R6, R3 ;  /* 0x00000006043fc210 */ /* 0x000fc80007e3e003 */
[----:B------:R-:W-:Y:S01]  /*3ae60*/  @!P4 IADD3.X R66, R2, R29, R0, P1, P6 ;  /* 0x0000001d0242c210 */ /* 0x000fe20000fec400 */
[----:B--2---:R-:W-:Y:S02]  /*3ae70*/  FMUL R12, R71, UR20 ;  /* 0x00000014470c7c20 */ /* 0x004fe40008400000 */
[----:B------:R-:W2:Y:S03]  /*3ae80*/  LDL.LU R71, [R1+0x58c] ;  /* 0x00058c0001477983 */ /* 0x000ea60000300800 */
[----:B------:R-:W-:-:S05]  /*3ae90*/  F2FP.SATFINITE.E4M3.F32.PACK_AB_MERGE_C R12, RZ, R12, RZ ;  /* 0x0000000cff0c723e */ /* 0x000fca00048070ff */
[----:B------:R0:W-:Y:S02]  /*3aea0*/  @!P2 STG.E.U8 desc[UR14][R142.64+0x89], R12 ;  /* 0x0000890c8e00a986 */ /* 0x0001e4000c10110e */
[----:B0-----:R-:W0:Y:S02]  /*3aeb0*/  @!P5 LDC.64 R12, c[0x0][0x5c0] ;  /* 0x00017000ff0cdb82 */ /* 0x001e240000000a00 */
[----:B0-----:R-:W-:Y:S01]  /*3aec0*/  @!P5 IADD3 R12, P4, R28, R12, RZ ;  /* 0x0000000c1c0cd210 */ /* 0x001fe20007f9e0ff */
[----:B---3--:R-:W-:Y:S02]  /*3aed0*/  FMUL R28, R70, UR20 ;  /* 0x00000014461c7c20 */ /* 0x008fe40008400000 */
[----:B------:R-:W3:Y:S04]  /*3aee0*/  LDL.LU R70, [R1+0x590] ;  /* 0x0005900001467983 */ /* 0x000ee80000300800 */
[----:B------:R-:W3:Y:S04]  /*3aef0*/  LDL.LU R81, [R1+0x594] ;  /* 0x0005940001517983 */ /* 0x000ee80000300800 */
[----:B------:R-:W3:Y:S01]  /*3af00*/  LDL.LU R74, [R1+0x598] ;  /* 0x00059800014a7983 */ /* 0x000ee20000300800 */
[----:B------:R-:W-:-:S02]  /*3af10*/  ISETP.LT.OR P1, PT, R26, 0xa9, !P0 ;  /* 0x000000a91a00780c */ /* 0x000fc40004721670 */
[----:B------:R-:W-:-:S11]  /*3af20*/  LOP3.LUT R8, R8, 0xffffffbf, RZ, 0xc0, !PT ;  /* 0xffffffbf08087812 */ /* 0x000fd600078ec0ff */
[----:B------:R-:W-:Y:S02]  /*3af30*/  @!P1 IADD3 R62, P2, P6, R4, R6, R3 ;  /* 0x00000006043e9210 */ /* 0x000fe40007e5e003 */
[----:B------:R-:W-:Y:S02]  /*3af40*/  @P1 LOP3.LUT R8, R8, 0x40, RZ, 0xfc, !PT ;  /* 0x0000004008081812 */ /* 0x000fe400078efcff */
[----:B------:R-:W-:Y:S02]  /*3af50*/  @!P1 IADD3.X R65, R2, R29, R0, P2, P6 ;  /* 0x0000001d02419210 */ /* 0x000fe400017ec400 */
[----:B------:R-:W-:Y:S01]  /*3af60*/  LOP3.LUT P1, RZ, R7, 0x40, RZ, 0xc0, !PT ;  /* 0x0000004007ff7812 */ /* 0x000fe2000782c0ff */
[----:B------:R-:W-:Y:S01]  /*3af70*/  @!P5 IMAD.X R13, R46, 0x1, R13, P4 ;  /* 0x000000012e0dd824 */ /* 0x000fe200020e060d */
[----:B------:R-:W-:Y:S02]  /*3af80*/  F2FP.SATFINITE.E4M3.F32.PACK_AB_MERGE_C R28, RZ, R28, RZ ;  /* 0x0000001cff1c723e */ /* 0x000fe400048070ff */
[----:B------:R-:W-:-:S03]  /*3af90*/  ISETP.LT.OR P4, PT, R26, 0xaa, !P0 ;  /* 0x000000aa1a00780c */ /* 0x000fc60004781670 */
[----:B------:R0:W-:Y:S01]  /*3afa0*/  @!P5 STG.E.U8 desc[UR14][R12.64+0x88], R28 ;  /* 0x0000881c0c00d986 */ /* 0x0001e2000c10110e */
[----:B------:R-:W-:-:S05]  /*3afb0*/  LOP3.LUT P2, RZ, R8, 0x800000, RZ, 0xc0, !PT ;  /* 0x0080000008ff7812 */ /* 0x000fca000784c0ff */
[----:B0-----:R-:W0:Y:S01]  /*3afc0*/  @!P1 LDC.64 R12, c[0x0][0x5c0] ;  /* 0x00017000ff0c9b82 */ /* 0x001e220000000a00 */
[----:B------:R-:W-:-:S03]  /*3afd0*/  LOP3.LUT R8, R8, 0xfffffffd, RZ, 0xc0, !PT ;  /* 0xfffffffd08087812 */ /* 0x000fc600078ec0ff */
[----:B------:R-:W-:Y:S02]  /*3afe0*/  @!P4 IADD3 R55, P5, P6, R4, R6, R3 ;  /* 0x000000060437c210 */ /* 0x000fe40007ebe003 */
[----:B------:R-:W-:Y:S02]  /*3aff0*/  @P4 LOP3.LUT R8, R8, 0x2, RZ, 0xfc, !PT ;  /* 0x0000000208084812 */ /* 0x000fe400078efcff */
[----:B------:R-:W-:Y:S02]  /*3b000*/  @!P4 IADD3.X R61, R2, R29, R0, P5, P6 ;  /* 0x0000001d023dc210 */ /* 0x000fe40002fec400 */
[----:B------:R-:W-:Y:S02]  /*3b010*/  ISETP.LT.OR P4, PT, R26, 0xb1, !P0 ;  /* 0x000000b11a00780c */ /* 0x000fe40004781670 */
[----:B------:R-:W-:Y:S01]  /*3b020*/  LOP3.LUT R8, R8, 0xfffffeff, RZ, 0xc0, !PT ;  /* 0xfffffeff08087812 */ /* 0x000fe200078ec0ff */
[----:B----4-:R-:W-:Y:S02]  /*3b030*/  FMUL R28, R75, UR20 ;  /* 0x000000144b1c7c20 */ /* 0x010fe40008400000 */
[----:B------:R-:W4:Y:S01]  /*3b040*/  LDL.LU R75, [R1+0x59c] ;  /* 0x00059c00014b7983 */ /* 0x000f220000300800 */
[----:B0-----:R-:W-:-:S05]  /*3b050*/  @!P1 IADD3 R12, P5, R53, R12, RZ ;  /* 0x0000000c350c9210 */ /* 0x001fca0007fbe0ff */
[----:B------:R-:W-:Y:S02]  /*3b060*/  @!P1 IMAD.X R13, R54, 0x1, R13, P5 ;  /* 0x00000001360d9824 */ /* 0x000fe400028e060d */
[----:B------:R-:W-:Y:S02]  /*3b070*/  @!P4 IADD3 R46, P5, P6, R4, R6, R3 ;  /* 0x00000006042ec210 */ /* 0x000fe40007ebe003 */
[----:B------:R-:W-:Y:S02]  /*3b080*/  @P4 LOP3.LUT R8, R8, 0x100, RZ, 0xfc, !PT ;  /* 0x0000010008084812 */ /* 0x000fe400078efcff */
[----:B------:R-:W-:Y:S02]  /*3b090*/  @!P4 IADD3.X R60, R2, R29, R0, P5, P6 ;  /* 0x0000001d023cc210 */ /* 0x000fe40002fec400 */
[----:B------:R-:W-:Y:S02]  /*3b0a0*/  ISETP.LT.OR P4, PT, R26, 0xb2, !P0 ;  /* 0x000000b21a00780c */ /* 0x000fe40004781670 */
[----:B------:R-:W-:-:S02]  /*3b0b0*/  F2FP.SATFINITE.E4M3.F32.PACK_AB_MERGE_C R28, RZ, R28, RZ ;  /* 0x0000001cff1c723e */ /* 0x000fc400048070ff */
[----:B------:R-:W-:-:S03]  /*3b0c0*/  LOP3.LUT P6, RZ, R9, 0x10000, RZ, 0xc0, !PT ;  /* 0x0001000009ff7812 */ /* 0x000fc600078cc0ff */
[----:B------:R0:W-:Y:S01]  /*3b0d0*/  @!P1 STG.E.U8 desc[UR14][R12.64+0x89], R28 ;  /* 0x0000891c0c009986 */ /* 0x0001e2000c10110e */
[----:B------:R-:W-:-:S05]  /*3b0e0*/  LOP3.LUT R8, R8, 0xffffff7f, RZ, 0xc0, !PT ;  /* 0xffffff7f08087812 */ /* 0x000fca00078ec0ff */
[----:B------:R-:W-:Y:S02]  /*3b0f0*/  @P4 LOP3.LUT R8, R8, 0x80, RZ, 0xfc, !PT ;  /* 0x0000008008084812 */ /* 0x000fe400078efcff */
[----:B0-----:R-:W-:-:S04]  /*3b100*/  @!P4 IADD3 R28, P1, P5, R4, R6, R3 ;  /* 0x00000006041cc210 */ /* 0x001fc80007d3e003 */
[----:B------:R-:W-:Y:S02]  /*3b110*/  @!P4 IADD3.X R54, R2, R29, R0, P1, P5 ;  /* 0x0000001d0236c210 */ /* 0x000fe40000fea400 */
[----:B------:R-:W-:Y:S02]  /*3b120*/  LOP3.LUT P4, RZ, R7, 0x20, RZ, 0xc0, !PT ;  /* 0x0000002007ff7812 */ /* 0x000fe4000788c0ff */
[----:B------:R-:W-:Y:S01]  /*3b130*/  LOP3.LUT R8, R8, 0xfffffdff, RZ, 0xc0, !PT ;  /* 0xfffffdff08087812 */ /* 0x000fe200078ec0ff */
[----:B--2---:R-:W-:-:S05]  /*3b140*/  FMUL R12, R71, UR20 ;  /* 0x00000014470c7c20 */ /* 0x004fca0008400000 */
[----:B------:R-:W-:-:S05]  /*3b150*/  F2FP.SATFINITE.E4M3.F32.PACK_AB_MERGE_C R12, RZ, R12, RZ ;  /* 0x0000000cff0c723e */ /* 0x000fca00048070ff */
[----:B------:R3:W-:Y:S01]  /*3b160*/  @!P6 STG.E.U8 desc[UR14][R152.64+0x90], R12 ;  /* 0x0000900c9800e986 */ /* 0x0007e2000c10110e */
[----:B------:R-:W-:-:S13]  /*3b170*/  ISETP.LT.OR P6, PT, R26, 0xb9, !P0 ;  /* 0x000000b91a00780c */ /* 0x000fda00047c1670 */
[----:B------:R-:W-:Y:S02]  /*3b180*/  @!P6 IADD3 R53, P1, P5, R4, R6, R3 ;  /* 0x000000060435e210 */ /* 0x000fe40007d3e003 */
[----:B------:R-:W-:Y:S02]  /*3b190*/  @P6 LOP3.LUT R8, R8, 0x200, RZ, 0xfc, !PT ;  /* 0x0000020008086812 */ /* 0x000fe400078efcff */
[----:B------:R-:W-:Y:S02]  /*3b1a0*/  @!P6 IADD3.X R64, R2, R29, R0, P1, P5 ;  /* 0x0000001d0240e210 */ /* 0x000fe40000fea400 */
[----:B------:R-:W-:-:S13]  /*3b1b0*/  ISETP.LT.OR P6, PT, R26, 0xba, !P0 ;  /* 0x000000ba1a00780c */ /* 0x000fda00047c1670 */
[----:B------:R-:W-:-:S04]  /*3b1c0*/  @!P6 IADD3 R71, P1, P5, R4, R6, R3 ;  /* 0x000000060447e210 */ /* 0x000fc80007d3e003 */
[----:B------:R-:W-:Y:S02]  /*3b1d0*/  @!P6 IADD3.X R77, R2, R29, R0, P1, P5 ;  /* 0x0000001d024de210 */ /* 0x000fe40000fea400 */
[----:B------:R-:W-:Y:S01]  /*3b1e0*/  LOP3.LUT R8, R8, 0xfffffbff, RZ, 0xc0, !PT ;  /* 0xfffffbff08087812 */ /* 0x000fe200078ec0ff */
[----:B---3--:R-:W-:-:S05]  /*3b1f0*/  FMUL R12, R70, UR20 ;  /* 0x00000014460c7c20 */ /* 0x008fca0008400000 */
[----:B------:R-:W-:-:S05]  /*3b200*/  F2FP.SATFINITE.E4M3.F32.PACK_AB_MERGE_C R12, RZ, R12, RZ ;  /* 0x0000000cff0c723e */ /* 0x000fca00048070ff */
[----:B------:R0:W-:Y:S02]  /*3b210*/  @!P2 STG.E.U8 desc[UR14][R154.64+0x91], R12 ;  /* 0x0000910c9a00a986 */ /* 0x0001e4000c10110e */
[----:B0-----:R-:W0:Y:S01]  /*3b220*/  @!P4 LDC.64 R12, c[0x0][0x5c0] ;  /* 0x00017000ff0ccb82 */ /* 0x001e220000000a00 */
[----:B------:R-:W-:Y:S02]  /*3b230*/  ISETP.LT.OR P2, PT, R26, 0xc1, !P0 ;  /* 0x000000c11a00780c */ /* 0x000fe40004741670 */
[----:B------:R-:W-:Y:S02]  /*3b240*/  @P6 LOP3.LUT R8, R8, 0x400, RZ, 0xfc, !PT ;  /* 0x0000040008086812 */ /* 0x000fe400078efcff */
[----:B0-----:R-:W-:Y:S01]  /*3b250*/  @!P4 IADD3 R12, P1, R52, R12, RZ ;  /* 0x0000000c340cc210 */ /* 0x001fe20007f3e0ff */
[----:B------:R-:W-:Y:S02]  /*3b260*/  FMUL R52, R81, UR20 ;  /* 0x0000001451347c20 */ /* 0x000fe40008400000 */
[----:B------:R-:W2:Y:S02]  /*3b270*/  LDL.LU R81, [R1+0x5a0] ;  /* 0x0005a00001517983 */ /* 0x000ea40000300800 */
[----:B------:R-:W-:Y:S01]  /*3b280*/  @!P4 IMAD.X R13, R58, 0x1, R13, P1 ;  /* 0x000000013a0dc824 */ /* 0x000fe200008e060d */
[----:B------:R-:W-:-:S03]  /*3b290*/  F2FP.SATFINITE.E4M3.F32.PACK_AB_MERGE_C R52, RZ, R52, RZ ;  /* 0x00000034ff34723e */ /* 0x000fc600048070ff */
[----:B------:R-:W-:Y:S02]  /*3b2a0*/  @!P2 IADD3 R70, P5, P6, R4, R6, R3 ;  /* 0x000000060446a210 */ /* 0x000fe40007ebe003 */
[----:B------:R0:W-:Y:S02]  /*3b2b0*/  @!P4 STG.E.U8 desc[UR14][R12.64+0x90], R52 ;  /* 0x000090340c00c986 */ /* 0x0001e4000c10110e */
[----:B------:R-:W-:Y:S02]  /*3b2c0*/  @!P2 IADD3.X R76, R2, R29, R0, P5, P6 ;  /* 0x0000001d024ca210 */ /* 0x000fe40002fec400 */
[----:B------:R-:W-:Y:S01]  /*3b2d0*/  ISETP.LT.OR P5, PT, R26, 0xc2, !P0 ;  /* 0x000000c21a00780c */ /* 0x000fe200047a1670 */
[----:B0-----:R-:W0:-:S12]  /*3b2e0*/  @!P3 LDC.64 R12, c[0x0][0x5c0] ;  /* 0x00017000ff0cbb82 */ /* 0x001e180000000a00 */
[----:B------:R-:W-:-:S04]  /*3b2f0*/  @!P5 IADD3 R52, P1, P4, R4, R6, R3 ;  /* 0x000000060434d210 */ /* 0x000fc80007c3e003 */
[----:B------:R-:W-:Y:S02]  /*3b300*/  @!P5 IADD3.X R69, R2, R29, R0, P1, P4 ;  /* 0x0000001d0245d210 */ /* 0x000fe40000fe8400 */
[----:B0-----:R-:W-:Y:S01]  /*3b310*/  @!P3 IADD3 R12, P1, R16, R12, RZ ;  /* 0x0000000c100cb210 */ /* 0x001fe20007f3e0ff */
[----:B------:R-:W-:Y:S02]  /*3b320*/  FMUL R16, R74, UR20 ;  /* 0x000000144a107c20 */ /* 0x000fe40008400000 */
[----:B------:R-:W3:Y:S04]  /*3b330*/  LDL.LU R74, [R1+0x5a4] ;  /* 0x0005a400014a7983 */ /* 0x000ee80000300800 */
[----:B------:R-:W3:Y:S04]  /*3b340*/  LDL.LU R80, [R1+0x5a8] ;  /* 0x0005a80001507983 */ /* 0x000ee80000300800 */
[----:B------:R-:W3:Y:S04]  /*3b350*/  LDL.LU R87, [R1+0x5ac] ;  /* 0x0005ac0001577983 */ /* 0x000ee80000300800 */
[----:B------:R-:W3:Y:S04]  /*3b360*/  LDL.LU R213, [R1+0x5b0] ;  /* 0x0005b00001d57983 */ /* 0x000ee80000300800 */
[----:B------:R-:W3:Y:S01]  /*3b370*/  LDL.LU R215, [R1+0x5b4] ;  /* 0x0005b40001d77983 */ /* 0x000ee20000300800 */
[----:B------:R-:W-:Y:S01]  /*3b380*/  LOP3.LUT R8, R8, 0xffffefff, RZ, 0xc0, !PT ;  /* 0xffffefff08087812 */ /* 0x000fe200078ec0ff */
[----:B------:R-:W-:Y:S01]  /*3b390*/  @!P3 IMAD.X R13, R50, 0x1, R13, P1 ;  /* 0x00000001320db824 */ /* 0x000fe200008e060d */
[----:B------:R-:W-:Y:S01]  /*3b3a0*/  F2FP.SATFINITE.E4M3.F32.PACK_AB_MERGE_C R16, RZ, R16, RZ ;  /* 0x00000010ff10723e */ /* 0x000fe200048070ff */
[----:B------:R-:W3:Y:S01]  /*3b3b0*/  LDL.LU R206, [R1+0x5b8] ;  /* 0x0005b80001ce7983 */ /* 0x000ee20000300800 */
[----:B------:R-:W-:-:S04]  /*3b3c0*/  @P2 LOP3.LUT R8, R8, 0x1000, RZ, 0xfc, !PT ;  /* 0x0000100008082812 */ /* 0x000fc800078efcff */
[----:B------:R-:W-:-:S04]  /*3b3d0*/  LOP3.LUT R8, R8, 0xfffff7ff, RZ, 0xc0, !PT ;  /* 0xfffff7ff08087812 */ /* 0x000fc800078ec0ff */
[----:B------:R-:W-:Y:S02]  /*3b3e0*/  @P5 LOP3.LUT R8, R8, 0x800, RZ, 0xfc, !PT ;  /* 0x0000080008085812 */ /* 0x000fe400078efcff */
[----:B------:R-:W-:Y:S02]  /*3b3f0*/  ISETP.LT.OR P5, PT, R26, 0xc9, !P0 ;  /* 0x000000c91a00780c */ /* 0x000fe400047a1670 */
[----:B------:R-:W-:-:S11]  /*3b400*/  LOP3.LUT R8, R8, 0xffffdfff, RZ, 0xc0, !PT ;  /* 0xffffdfff08087812 */ /* 0x000fd600078ec0ff */
[-CC-:B------:R-:W-:Y:S02]  /*3b410*/  @!P5 IADD3 R50, P1, P4, R4, R6.reuse, R3.reuse ;  /* 0x000000060432d210 */ /* 0x180fe40007c3e003 */
[----:B------:R-:W-:Y:S02]  /*3b420*/  @P5 LOP3.LUT R8, R8, 0x2000, RZ, 0xfc, !PT ;  /* 0x0000200008085812 */ /* 0x000fe400078efcff */
[----:B------:R-:W-:Y:S02]  /*3b430*/  @!P5 IADD3.X R68, R2, R29, R0, P1, P4 ;  /* 0x0000001d0244d210 */ /* 0x000fe40000fe8400 */
[C---:B------:R-:W-:Y:S02]  /*3b440*/  ISETP.LT.OR P5, PT, R26.reuse, 0xca, !P0 ;  /* 0x000000ca1a00780c */ /* 0x040fe400047a1670 */
[----:B------:R-:W-:Y:S01]  /*3b450*/  ISETP.LT.OR P4, PT, R26, 0xd1, !P0 ;  /* 0x000000d11a00780c */ /* 0x000fe20004781670 */
[----:B------:R0:W-:Y:S10]  /*3b460*/  @!P3 STG.E.U8 desc[UR14][R12.64+0x91], R16 ;  /* 0x000091100c00b986 */ /* 0x0001f4000c10110e */
[----:B0-----:R-:W-:-:S04]  /*3b470*/  @!P5 IADD3 R16, P1, P3, R4, R6, R3 ;  /* 0x000000060410d210 */ /* 0x001fc80007b3e003 */
[----:B------:R-:W-:Y:S02]  /*3b480*/  @!P5 IADD3.X R67, R2, R29, R0, P1, P3 ;  /* 0x0000001d0243d210 */ /* 0x000fe40000fe6400 */
[----:B------:R-:W-:Y:S01]  /*3b490*/  @!P4 IADD3 R58, P1, P3, R4, R6, R3 ;  /* 0x00000006043ac210 */ /* 0x000fe20007b3e003 */
[----:B----4-:R-:W-:-:S03]  /*3b4a0*/  FMUL R12, R75, UR20 ;  /* 0x000000144b0c7c20 */ /* 0x010fc60008400000 */
[----:B------:R-:W-:Y:S02]  /*3b4b0*/  @!P4 IADD3.X R75, R2, R29, R0, P1, P3 ;  /* 0x0000001d024bc210 */ /* 0x000fe40000fe6400 */
[----:B------:R-:W-:Y:S02]  /*3b4c0*/  ISETP.LT.OR P3, PT, R26, 0xd2, !P0 ;  /* 0x000000d21a00780c */ /* 0x000fe40004761670 */
[----:B------:R-:W-:Y:S02]  /*3b4d0*/  LOP3.LUT R5, R5, 0xf7ffffff, RZ, 0xc0, !PT ;  /* 0xf7ffffff05057812 */ /* 0x000fe400078ec0ff */
[----:B------:R-:W-:Y:S02]  /*3b4e0*/  LOP3.LUT P6, RZ, R9, 0x20000, RZ, 0xc0, !PT ;  /* 0x0002000009ff7812 */ /* 0x000fe400078cc0ff */
[----:B------:R-:W-:Y:S02]  /*3b4f0*/  LOP3.LUT R8, R8, 0xfffffffe, RZ, 0xc0, !PT ;  /* 0xfffffffe08087812 */ /* 0x000fe400078ec0ff */
[----:B------:R-:W-:-:S02]  /*3b500*/  @P4 LOP3.LUT R5, R5, 0x8000000, RZ, 0xfc, !PT ;  /* 0x0800000005054812 */ /* 0x000fc400078efcff */
[----:B------:R-:W-:Y:S02]  /*3b510*/  @P5 LOP3.LUT R8, R8, 0x1, RZ, 0xfc, !PT ;  /* 0x0000000108085812 */ /* 0x000fe400078efcff */
[----:B------:R-:W-:Y:S02]  /*3b520*/  LOP3.LUT R5, R5, 0xefffffff, RZ, 0xc0, !PT ;  /* 0xefffffff05057812 */ /* 0x000fe400078ec0ff */
[----:B------:R-:W-:Y:S02]  /*3b530*/  @!P3 IADD3 R84, P1, P5, R4, R6, R3 ;  /* 0x000000060454b210 */ /* 0x000fe40007d3e003 */
[----:B------:R-:W-:Y:S02]  /*3b540*/  F2FP.SATFINITE.E4M3.F32.PACK_AB_MERGE_C R12, RZ, R12, RZ ;  /* 0x0000000cff0c723e */ /* 0x000fe400048070ff */
[----:B------:R-:W-:Y:S02]  /*3b550*/  LOP3.LUT P2, RZ, R9, 0x40000, RZ, 0xc0, !PT ;  /* 0x0004000009ff7812 */ /* 0x000fe4000784c0ff */
[----:B------:R-:W-:-:S02]  /*3b560*/  @!P3 IADD3.X R86, R2, R29, R0, P1, P5 ;  /* 0x0000001d0256b210 */ /* 0x000fc40000fea400 */
[----:B------:R-:W-:Y:S01]  /*3b570*/  @P3 LOP3.LUT R5, R5, 0x10000000, RZ, 0xfc, !PT ;  /* 0x1000000005053812 */ /* 0x000fe200078efcff */
[----:B------:R2:W-:Y:S01]  /*3b580*/  @!P6 STG.E.U8 desc[UR14][R160.64+0x98], R12 ;  /* 0x0000980ca000e986 */ /* 0x0005e2000c10110e */
[----:B------:R-:W-:Y:S02]  /*3b590*/  ISETP.LT.OR P3, PT, R26, 0x99, !P0 ;  /* 0x000000991a00780c */ /* 0x000fe40004761670 */
[----:B------:R-:W-:Y:S02]  /*3b5a0*/  LOP3.LUT P4, RZ, R9, 0x80000, RZ, 0xc0, !PT ;  /* 0x0008000009ff7812 */ /* 0x000fe4000788c0ff */
[----:B------:R-:W-:Y:S01]  /*3b5b0*/  LOP3.LUT R8, R8, 0xffff7fff, RZ, 0xc0, !PT ;  /* 0xffff7fff08087812 */ /* 0x000fe200078ec0ff */
[----:B--2---:R-:W-:-:S05]  /*3b5c0*/  FMUL R12, R81, UR20 ;  /* 0x00000014510c7c20 */ /* 0x004fca0008400000 */
[----:B------:R-:W-:-:S05]  /*3b5d0*/  F2FP.SATFINITE.E4M3.F32.PACK_AB_MERGE_C R12, RZ, R12, RZ ;  /* 0x0000000cff0c723e */ /* 0x000fca00048070ff */
[----:B------:R0:W-:Y:S02]  /*3b5e0*/  @!P2 STG.E.U8 desc[UR14][R156.64+0x99], R12 ;  /* 0x0000990c9c00a986 */ /* 0x0001e4000c10110e */
[----:B0-----:R-:W0:Y:S01]  /*3b5f0*/  @!P3 LDC.64 R12, c[0x0][0x5c0] ;  /* 0x00017000ff0cbb82 */ /* 0x001e220000000a00 */
[----:B------:R-:W-:Y:S02]  /*3b600*/  ISETP.LT.OR P2, PT, R26, 0xd9, !P0 ;  /* 0x000000d91a00780c */ /* 0x000fe40004741670 */
[----:B0-----:R-:W-:Y:S01]  /*3b610*/  @!P3 IADD3 R12, P1, R11, R12, RZ ;  /* 0x0000000c0b0cb210 */ /* 0x001fe20007f3e0ff */
[----:B---3--:R-:W-:-:S04]  /*3b620*/  FMUL R11, R74, UR20 ;  /* 0x000000144a0b7c20 */ /* 0x008fc80008400000 */
[----:B------:R-:W-:Y:S01]  /*3b630*/  @!P3 IMAD.X R13, R17, 0x1, R13, P1 ;  /* 0x00000001110db824 */ /* 0x000fe200008e060d */
[----:B------:R-:W-:-:S05]  /*3b640*/  F2FP.SATFINITE.E4M3.F32.PACK_AB_MERGE_C R11, RZ, R11, RZ ;  /* 0x0000000bff0b723e */ /* 0x000fca00048070ff */
[----:B------:R0:W-:Y:S01]  /*3b650*/  @!P3 STG.E.U8 desc[UR14][R12.64+0x98], R11 ;  /* 0x0000980b0c00b986 */ /* 0x0001e2000c10110e */
[----:B------:R-:W-:Y:S02]  /*3b660*/  ISETP.LT.OR P3, PT, R26, 0x9a, !P0 ;  /* 0x0000009a1a00780c */ /* 0x000fe40004761670 */
[----:B------:R-:W-:-:S04]  /*3b670*/  @!P2 IADD3 R83, P5, P6, R4, R6, R3 ;  /* 0x000000060453a210 */ /* 0x000fc80007ebe003 */
[----:B------:R-:W-:-:S07]  /*3b680*/  @!P2 IADD3.X R85, R2, R29, R0, P5, P6 ;  /* 0x0000001d0255a210 */ /* 0x000fce0002fec400 */
[----:B0-----:R-:W0:Y:S01]  /*3b690*/  @!P3 LDC.64 R12, c[0x0][0x5c0] ;  /* 0x00017000ff0cbb82 */ /* 0x001e220000000a00 */
[----:B------:R-:W-:Y:S01]  /*3b6a0*/  ISETP.LT.OR P6, PT, R26, 0xda, !P0 ;  /* 0x000000da1a00780c */ /* 0x000fe200047c1670 */
[----:B------:R-:W-:-:S12]  /*3b6b0*/  FMUL R11, R80, UR20 ;  /* 0x00000014500b7c20 */ /* 0x000fd80008400000 */
[----:B------:R-:W-:-:S04]  /*3b6c0*/  @!P6 IADD3 R74, P1, P5, R4, R6, R3 ;  /* 0x00000006044ae210 */ /* 0x000fc80007d3e003 */
[----:B------:R-:W-:Y:S02]  /*3b6d0*/  @!P6 IADD3.X R82, R2, R29, R0, P1, P5 ;  /* 0x0000001d0252e210 */ /* 0x000fe40000fea400 */
[----:B0-----:R-:W-:Y:S02]  /*3b6e0*/  @!P3 IADD3 R12, P1, R15, R12, RZ ;  /* 0x0000000c0f0cb210 */ /* 0x001fe40007f3e0ff */
[----:B------:R-:W-:-:S03]  /*3b6f0*/  F2FP.SATFINITE.E4M3.F32.PACK_AB_MERGE_C R11, RZ, R11, RZ ;  /* 0x0000000bff0b723e */ /* 0x000fc600048070ff */
[----:B------:R-:W-:-:S05]  /*3b700*/  @!P3 IMAD.X R13, R47, 0x1, R13, P1 ;  /* 0x000000012f0db824 */ /* 0x000fca00008e060d */
[----:B------:R0:W-:Y:S01]  /*3b710*/  @!P3 STG.E.U8 desc[UR14][R12.64+0x99], R11 ;  /* 0x0000990b0c00b986 */ /* 0x0001e2000c10110e */
[----:B------:R-:W-:Y:S01]  /*3b720*/  @P2 LOP3.LUT R8, R8, 0x8000, RZ, 0xfc, !PT ;  /* 0x0000800008082812 */ /* 0x000fe200078efcff */
[----:B0-----:R-:W-:-:S03]  /*3b730*/  FMUL R11, R87, UR20 ;  /* 0x00000014570b7c20 */ /* 0x001fc60008400000 */
[----:B------:R-:W-:Y:S02]  /*3b740*/  LOP3.LUT P2, RZ, R8, 0x1000000, RZ, 0xc0, !PT ;  /* 0x0100000008ff7812 */ /* 0x000fe4000784c0ff */
[----:B------:R-:W-:-:S05]  /*3b750*/  F2FP.SATFINITE.E4M3.F32.PACK_AB_MERGE_C R11, RZ, R11, RZ ;  /* 0x0000000bff0b723e */ /* 0x000fca00048070ff */
[----:B------:R0:W-:Y:S02]  /*3b760*/  @!P4 STG.E.U8 desc[UR14][R164.64+0xa0], R11 ;  /* 0x0000a00ba400c986 */ /* 0x0001e4000c10110e */
[----:B0-----:R-:W-:Y:S02]  /*3b770*/  FMUL R11, R213, UR20 ;  /* 0x00000014d50b7c20 */ /* 0x001fe40008400000 */
[----:B------:R-:W2:Y:S03]  /*3b780*/  LDL.LU R213, [R1+0x5bc] ;  /* 0x0005bc0001d57983 */ /* 0x000ea60000300800 */
[----:B------:R-:W-:-:S05]  /*3b790*/  F2FP.SATFINITE.E4M3.F32.PACK_AB_MERGE_C R11, RZ, R11, RZ ;  /* 0x0000000bff0b723e */ /* 0x000fca00048070ff */
[----:B------:R0:W-:Y:S02]  /*3b7a0*/  @!P2 STG.E.U8 desc[UR14][R166.64+0xa1], R11 ;  /* 0x0000a10ba600a986 */ /* 0x0001e4000c10110e */
[----:B0-----:R-:W-:Y:S02]  /*3b7b0*/  FMUL R11, R215, UR20 ;  /* 0x00000014d70b7c20 */ /* 0x001fe40008400000 */
[----:B------:R-:W3:Y:S01]  /*3b7c0*/  LDL.LU R215, [R1+0x5c0] ;  /* 0x0005c00001d77983 */ /* 0x000ee20000300800 */
[----:B------:R-:W-:Y:S02]  /*3b7d0*/  LOP3.LUT R8, R8, 0xffffbfff, RZ, 0xc0, !PT ;  /* 0xffffbfff08087812 */ /* 0x000fe400078ec0ff */
[----:B------:R-:W-:Y:S01]  /*3b7e0*/  ISETP.LT.OR P3, PT, R26, 0xe2, !P0 ;  /* 0x000000e21a00780c */ /* 0x000fe20004761670 */
[----:B------:R-:W4:Y:S01]  /*3b7f0*/  LDL.LU R207, [R1+0x5c4] ;  /* 0x0005c40001cf7983 */ /* 0x000f220000300800 */
[----:B------:R-:W-:Y:S02]  /*3b800*/  @P6 LOP3.LUT R8, R8, 0x4000, RZ, 0xfc, !PT ;  /* 0x0000400008086812 */ /* 0x000fe400078efcff */
[----:B------:R-:W-:-:S02]  /*3b810*/  ISETP.LT.OR P6, PT, R26, 0xe1, !P0 ;  /* 0x000000e11a00780c */ /* 0x000fc400047c1670 */
[----:B------:R-:W-:-:S11]  /*3b820*/  LOP3.LUT R9, R9, 0xffffffbf, RZ, 0xc0, !PT ;  /* 0xffffffbf09097812 */ /* 0x000fd600078ec0ff */
[-CC-:B------:R-:W-:Y:S02]  /*3b830*/  @!P6 IADD3 R17, P1, P5, R4, R6.reuse, R3.reuse ;  /* 0x000000060411e210 */ /* 0x180fe40007d3e003 */
[----:B------:R-:W-:Y:S02]  /*3b840*/  @P6 LOP3.LUT R9, R9, 0x40, RZ, 0xfc, !PT ;  /* 0x0000004009096812 */ /* 0x000fe400078efcff */
[----:B------:R-:W-:Y:S02]  /*3b850*/  @!P6 IADD3.X R81, R2, R29, R0, P1, P5 ;  /* 0x0000001d0251e210 */ /* 0x000fe40000fea400 */
[----:B------:R-:W-:Y:S02]  /*3b860*/  LOP3.LUT R9, R9, 0xffffff7f, RZ, 0xc0, !PT ;  /* 0xffffff7f09097812 */ /* 0x000fe400078ec0ff */
[----:B------:R-:W-:Y:S02]  /*3b870*/  @!P3 IADD3 R15, P1, P5, R4, R6, R3 ;  /* 0x00000006040fb210 */ /* 0x000fe40007d3e003 */
[----:B------:R-:W-:-:S02]  /*3b880*/  @P3 LOP3.LUT R9, R9, 0x80, RZ, 0xfc, !PT ;  /* 0x0000008009093812 */ /* 0x000fc400078efcff */
[----:B------:R-:W-:Y:S02]  /*3b890*/  @!P3 IADD3.X R80, R2, R29, R0, P1, P5 ;  /* 0x0000001d0250b210 */ /* 0x000fe40000fea400 */
[C---:B------:R-:W-:Y:S02]  /*3b8a0*/  ISETP.LT.OR P3, PT, R26.reuse, 0xe9, !P0 ;  /* 0x000000e91a00780c */ /* 0x040fe40004761670 */
[----:B------:R-:W-:Y:S02]  /*3b8b0*/  ISETP.LT.OR P4, PT, R26, 0xa1, !P0 ;  /* 0x000000a11a00780c */ /* 0x000fe40004781670 */
[----:B------:R-:W-:-:S09]  /*3b8c0*/  LOP3.LUT R9, R9, 0xfffbffff, RZ, 0xc0, !PT ;  /* 0xfffbffff09097812 */ /* 0x000fd200078ec0ff */
[----:B------:R-:W-:Y:S02]  /*3b8d0*/  @!P3 IADD3 R47, P1, P5, R4, R6, R3 ;  /* 0x00000006042fb210 */ /* 0x000fe40007d3e003 */
[----:B------:R-:W-:Y:S01]  /*3b8e0*/  @P3 LOP3.LUT R9, R9, 0x40000, RZ, 0xfc, !PT ;  /* 0x0004000009093812 */ /* 0x000fe200078efcff */
[----:B------:R-:W0:Y:S01]  /*3b8f0*/  @!P4 LDC.64 R12, c[0x0][0x5c0] ;  /* 0x00017000ff0ccb82 */ /* 0x000e220000000a00 */
[----:B------:R-:W-:Y:S02]  /*3b900*/  @!P3 IADD3.X R87, R2, R29, R0, P1, P5 ;  /* 0x0000001d0257b210 */ /* 0x000fe40000fea400 */
[C---:B------:R-:W-:Y:S02]  /*3b910*/  ISETP.LT.OR P3, PT, R26.reuse, 0xea, !P0 ;  /* 0x000000ea1a00780c */ /* 0x040fe40004761670 */
[----:B------:R-:W-:Y:S02]  /*3b920*/  ISETP.LT.OR P2, PT, R26, 0xf1, !P0 ;  /* 0x000000f11a00780c */ /* 0x000fe40004741670 */
[----:B------:R-:W-:-:S09]  /*3b930*/  LOP3.LUT R9, R9, 0xfff7ffff, RZ, 0xc0, !PT ;  /* 0xfff7ffff09097812 */ /* 0x000fd200078ec0ff */
[-CC-:B------:R-:W-:Y:S02]  /*3b940*/  @!P3 IADD3 R92, P1, P5, R4, R6.reuse, R3.reuse ;  /* 0x00000006045cb210 */ /* 0x180fe40007d3e003 */
[----:B------:R-:W-:Y:S02]  /*3b950*/  @P3 LOP3.LUT R9, R9, 0x80000, RZ, 0xfc, !PT ;  /* 0x0008000009093812 */ /* 0x000fe400078efcff */
[-CC-:B------:R-:W-:Y:S02]  /*3b960*/  @!P3 IADD3.X R93, R2, R29.reuse, R0.reuse, P1, P5 ;  /* 0x0000001d025db210 */ /* 0x180fe40000fea400 */
[----:B------:R-:W-:Y:S02]  /*3b970*/  @!P2 IADD3 R99, P5, P6, R4, R6, R3 ;  /* 0x000000060463a210 */ /* 0x000fe40007ebe003 */
[----:B------:R-:W-:Y:S02]  /*3b980*/  LOP3.LUT P3, RZ, R9, 0x200000, RZ, 0xc0, !PT ;  /* 0x0020000009ff7812 */ /* 0x000fe4000786c0ff */
[----:B------:R-:W-:-:S02]  /*3b990*/  @!P2 IADD3.X R102, R2, R29, R0, P5, P6 ;  /* 0x0000001d0266a210 */ /* 0x000fc40002fec400 */
[C---:B------:R-:W-:Y:S02]  /*3b9a0*/  ISETP.LT.OR P6, PT, R26.reuse, 0xa2, !P0 ;  /* 0x000000a21a00780c */ /* 0x040fe400047c1670 */
[----:B0-----:R-:W-:Y:S02]  /*3b9b0*/  @!P4 IADD3 R12, P1, R51, R12, RZ ;  /* 0x0000000c330cc210 */ /* 0x001fe40007f3e0ff */
[----:B------:R-:W-:Y:S02]  /*3b9c0*/  LOP3.LUT R7, R7, 0xffffffef, RZ, 0xc0, !PT ;  /* 0xffffffef07077812 */ /* 0x000fe400078ec0ff */
[----:B------:R-:W-:Y:S01]  /*3b9d0*/  F2FP.SATFINITE.E4M3.F32.PACK_AB_MERGE_C R11, RZ, R11, RZ ;  /* 0x0000000bff0b723e */ /* 0x000fe200048070ff */
[----:B------:R-:W-:Y:S02]  /*3b9e0*/  @!P4 IMAD.X R13, R59, 0x1, R13, P1 ;  /* 0x000000013b0dc824 */ /* 0x000fe400008e060d */
[----:B------:R-:W-:Y:S02]  /*3b9f0*/  @P3 LOP3.LUT R7, R7, 0x10, RZ, 0xfc, !PT ;  /* 0x0000001007073812 */ /* 0x000fe400078efcff */
[----:B------:R-:W-:Y:S01]  /*3ba00*/  ISETP.LT.OR P3, PT, R26, 0xf2, !P0 ;  /* 0x000000f21a00780c */ /* 0x000fe20004761670 */
[----:B------:R0:W-:Y:S01]  /*3ba10*/  @!P4 STG.E.U8 desc[UR14][R12.64+0xa0], R11 ;  /* 0x0000a00b0c00c986 */ /* 0x0001e2000c10110e */
[----:B------:R-:W-:-:S04]  /*3ba20*/  LOP3.LUT R9, R9, 0xdfffffff, RZ, 0xc0, !PT ;  /* 0xdfffffff09097812 */ /* 0x000fc800078ec0ff */
[----:B------:R-:W-:Y:S01]  /*3ba30*/  @P2 LOP3.LUT R9, R9, 0x20000000, RZ, 0xfc, !PT ;  /* 0x2000000009092812 */ /* 0x000fe200078efcff */
[----:B0-----:R-:W0:Y:S03]  /*3ba40*/  @!P6 LDC.64 R12, c[0x0][0x5c0] ;  /* 0x00017000ff0ceb82 */ /* 0x001e260000000a00 */
[C---:B------:R-:W-:Y:S02]  /*3ba50*/  LOP3.LUT P2, RZ, R9.reuse, 0x100000, RZ, 0xc0, !PT ;  /* 0x0010000009ff7812 */ /* 0x040fe4000784c0ff */
[----:B------:R-:W-:Y:S02]  /*3ba60*/  LOP3.LUT R9, R9, 0xefffffff, RZ, 0xc0, !PT ;  /* 0xefffffff09097812 */ /* 0x000fe400078ec0ff */
[----:B------:R-:W-:Y:S02]  /*3ba70*/  @!P3 IADD3 R98, P1, P5, R4, R6, R3 ;  /* 0x000000060462b210 */ /* 0x000fe40007d3e003 */
[----:B------:R-:W-:-:S02]  /*3ba80*/  @P3 LOP3.LUT R9, R9, 0x10000000, RZ, 0xfc, !PT ;  /* 0x1000000009093812 */ /* 0x000fc400078efcff */
[----:B------:R-:W-:Y:S02]  /*3ba90*/  @!P3 IADD3.X R103, R2, R29, R0, P1, P5 ;  /* 0x0000001d0267b210 */ /* 0x000fe40000fea400 */
[----:B------:R-:W-:Y:S01]  /*3baa0*/  ISETP.LT.OR P3, PT, R26, 0xf9, !P0 ;  /* 0x000000f91a00780c */ /* 0x000fe20004761670 */
[----:B------:R-:W-:Y:S02]  /*3bab0*/  FMUL R11, R206, UR20 ;  /* 0x00000014ce0b7c20 */ /* 0x000fe40008400000 */
[----:B------:R-:W4:Y:S01]  /*3bac0*/  LDL.LU R206, [R1+0x5c8] ;  /* 0x0005c80001ce7983 */ /* 0x000f220000300800 */
[----:B------:R-:W-:Y:S02]  /*3bad0*/  LOP3.LUT R14, R14, 0xfffffffb, RZ, 0xc0, !PT ;  /* 0xfffffffb0e0e7812 */ /* 0x000fe400078ec0ff */
[----:B0-----:R-:W-:Y:S02]  /*3bae0*/  @!P6 IADD3 R12, P1, R63, R12, RZ ;  /* 0x0000000c3f0ce210 */ /* 0x001fe40007f3e0ff */
[----:B------:R-:W-:-:S03]  /*3baf0*/  F2FP.SATFINITE.E4M3.F32.PACK_AB_MERGE_C R11, RZ, R11, RZ ;  /* 0x0000000bff0b723e */ /* 0x000fc600048070ff */
[----:B------:R-:W-:Y:S02]  /*3bb00*/  @!P6 IMAD.X R13, R66, 0x1, R13, P1 ;  /* 0x00000001420de824 */ /* 0x000fe400008e060d */
[----:B------:R-:W-:Y:S02]  /*3bb10*/  @!P3 IADD3 R109, P1, P5, R4, R6, R3 ;  /* 0x00000006046db210 */ /* 0x000fe40007d3e003 */
[----:B------:R-:W-:Y:S02]  /*3bb20*/  @P3 LOP3.LUT R14, R14, 0x4, RZ, 0xfc, !PT ;  /* 0x000000040e0e3812 */ /* 0x000fe400078efcff */
[----:B------:R-:W-:Y:S02]  /*3bb30*/  @!P3 IADD3.X R113, R2, R29, R0, P1, P5 ;  /* 0x0000001d0271b210 */ /* 0x000fe40000fea400 */
[----:B------:R-:W-:Y:S01]  /*3bb40*/  LOP3.LUT P3, RZ, R7, 0x10, RZ, 0xc0, !PT ;  /* 0x0000001007ff7812 */ /* 0x000fe2000786c0ff */
[----:B------:R2:W-:Y:S02]  /*3bb50*/  @!P6 STG.E.U8 desc[UR14][R12.64+0xa1], R11 ;  /* 0x0000a10b0c00e986 */ /* 0x0005e4000c10110e */
[----:B--2---:R-:W-:-:S02]  /*3bb60*/  FMUL R11, R213, UR20 ;  /* 0x00000014d50b7c20 */ /* 0x004fc40008400000 */
[----:B------:R-:W2:Y:S03]  /*3bb70*/  LDL.LU R213, [R1+0x5cc] ;  /* 0x0005cc0001d57983 */ /* 0x000ea60000300800 */
[----:B------:R-:W-:-:S05]  /*3bb80*/  F2FP.SATFINITE.E4M3.F32.PACK_AB_MERGE_C R11, RZ, R11, RZ ;  /* 0x0000000bff0b723e */ /* 0x000fca00048070ff */
[----:B------:R3:W-:Y:S02]  /*3bb90*/  @!P3 STG.E.U8 desc[UR14][R196.64+0xa8], R11 ;  /* 0x0000a80bc400b986 */ /* 0x0007e4000c10110e */
[----:B---3--:R-:W-:Y:S02]  /*3bba0*/  FMUL R11, R215, UR20 ;  /* 0x00000014d70b7c20 */ /* 0x008fe40008400000 */
[----:B------:R-:W3:Y:S01]  /*3bbb0*/  LDL.LU R215, [R1+0x5d0] ;  /* 0x0005d00001d77983 */ /* 0x000ee20000300800 */
[----:B------:R-:W-:-:S13]  /*3bbc0*/  ISETP.LT.OR P5, PT, R26, 0xfa, !P0 ;  /* 0x000000fa1a00780c */ /* 0x000fda00047a1670 */
[----:B------:R-:W-:-:S04]  /*3bbd0*/  @!P5 IADD3 R108, P0, P1, R4, R6, R3 ;  /* 0x00000006046cd210 */ /* 0x000fc8000791e003 */
[----:B------:R-:W-:Y:S02]  /*3bbe0*/  @!P5 IADD3.X R112, R2, R29, R0, P0, P1 ;  /* 0x0000001d0270d210 */ /* 0x000fe400007e2400 */
[----:B------:R-:W-:-:S04]  /*3bbf0*/  ISETP.GE.AND P1, PT, R27, 0x109, PT ;  /* 0x000001091b00780c */ /* 0x000fc80003f26270 */
[C---:B------:R-:W-:Y:S02]  /*3bc00*/  ISETP.LT.OR P6, PT, R26.reuse, 0x1, !P1 ;  /* 0x000000011a00780c */ /* 0x040fe40004fc1670 */
[----:B------:R-:W-:Y:S02]  /*3bc10*/  ISETP.LT.OR P3, PT, R26, 0x2, !P1 ;  /* 0x000000021a00780c */ /* 0x000fe40004f61670 */
[----:B------:R-:W-:Y:S02]  /*3bc20*/  F2FP.SATFINITE.E4M3.F32.PACK_AB_MERGE_C R11, RZ, R11, RZ ;  /* 0x0000000bff0b723e */ /* 0x000fe400048070ff */
[----:B------:R-:W-:Y:S02]  /*3bc30*/  LOP3.LUT R14, R14, 0xfffffffd, RZ, 0xc0, !PT ;  /* 0xfffffffd0e0e7812 */ /* 0x000fe400078ec0ff */
[----:B------:R-:W-:Y:S01]  /*3bc40*/  LOP3.LUT P4, RZ, R8, 0x40, RZ, 0xc0, !PT ;  /* 0x0000004008ff7812 */ /* 0x000fe2000788c0ff */
[----:B------:R4:W-:Y:S01]  /*3bc50*/  @!P2 STG.E.U8 desc[UR14][R184.64+0xa9], R11 ;  /* 0x0000a90bb800a986 */ /* 0x0009e2000c10110e */
[----:B------:R-:W-:-:S02]  /*3bc60*/  @P5 LOP3.LUT R14, R14, 0x2, RZ, 0xfc, !PT ;  /* 0x000000020e0e5812 */ /* 0x000fc400078efcff */
[----:B------:R-:W-:Y:S02]  /*3bc70*/  ISETP.LT.OR P2, PT, R26, 0x9, !P1 ;  /* 0x000000091a00780c */ /* 0x000fe40004f41670 */
[----:B------:R-:W-:-:S04]  /*3bc80*/  @!P6 IADD3 R116, P0, P5, R6, UR8, R3 ;  /* 0x000000080674ec10 */ /* 0x000fc8000fd1e003 */
[C-C-:B------:R-:W-:Y:S02]  /*3bc90*/  @!P6 IADD3.X R130, R29.reuse, UR7, R0.reuse, P0, P5 ;  /* 0x000000071d82ec10 */ /* 0x140fe400087ea400 */
[C-C-:B------:R-:W-:Y:S01]  /*3bca0*/  @!P3 IADD3 R117, P0, P5, R6.reuse, UR8, R3.reuse ;  /* 0x000000080675bc10 */ /* 0x140fe2000fd1e003 */
[----:B------:R-:W0:Y:S03]  /*3bcb0*/  @!P4 LDC.64 R12, c[0x0][0x5c0] ;  /* 0x00017000ff0ccb82 */ /* 0x000e260000000a00 */
[----:B------:R-:W-:Y:S02]  /*3bcc0*/  @!P3 IADD3.X R131, R29, UR7, R0, P0, P5 ;  /* 0x000000071d83bc10 */ /* 0x000fe400087ea400 */
[----:B------:R-:W-:Y:S02]  /*3bcd0*/  LOP3.LUT P3, RZ, R9, 0x400000, RZ, 0xc0, !PT ;  /* 0x0040000009ff7812 */ /* 0x000fe4000786c0ff */
[----:B------:R-:W-:-:S02]  /*3bce0*/  @!P2 IADD3 R134, P0, P5, R6, UR8, R3 ;  /* 0x000000080686ac10 */ /* 0x000fc4000fd1e003 */
[----:B------:R-:W-:Y:S02]  /*3bcf0*/  LOP3.LUT R7, R7, 0xfffffff7, RZ, 0xc0, !PT ;  /* 0xfffffff707077812 */ /* 0x000fe400078ec0ff */
[----:B------:R-:W-:Y:S02]  /*3bd00*/  @!P2 IADD3.X R136, R29, UR7, R0, P0, P5 ;  /* 0x000000071d88ac10 */ /* 0x000fe400087ea400 */
[----:B------:R-:W-:-:S05]  /*3bd10*/  LOP3.LUT P2, RZ, R8, 0x2000000, RZ, 0xc0, !PT ;  /* 0x0200000008ff7812 */ /* 0x000fca000784c0ff */
[----:B------:R-:W-:-:S04]  /*3bd20*/  @P3 LOP3.LUT R7, R7, 0x8, RZ, 0xfc, !PT ;  /* 0x0000000807073812 */ /* 0x000fc800078efcff */
[----:B------:R-:W-:Y:S01]  /*3bd30*/  LOP3.LUT R7, R7, 0xfffffffb, RZ, 0xc0, !PT ;  /* 0xfffffffb07077812 */ /* 0x000fe200078ec0ff */
[----:B----4-:R-:W-:Y:S01]  /*3bd40*/  FMUL R11, R207, UR20 ;  /* 0x00000014cf0b7c20 */ /* 0x010fe20008400000 */
[----:B0-----:R-:W-:Y:S01]  /*3bd50*/  @!P4 IADD3 R12, P0, R62, R12, RZ ;  /* 0x0000000c3e0cc210 */ /* 0x001fe20007f1e0ff */
[----:B------:R-:W4:Y:S01]  /*3bd60*/  LDL.LU R207, [R1+0x5d4] ;  /* 0x0005d40001cf7983 */ /* 0x000f220000300800 */
[----:B------:R-:W-:Y:S02]  /*3bd70*/  @P2 LOP3.LUT R7, R7, 0x4, RZ, 0xfc, !PT ;  /* 0x0000000407072812 */ /* 0x000fe400078efcff */
[----:B------:R-:W-:Y:S01]  /*3bd80*/  LOP3.LUT P2, RZ, R8, 0x2, RZ, 0xc0, !PT ;  /* 0x0000000208ff7812 */ /* 0x000fe2000784c0ff */
[----:B------:R-:W-:Y:S01]  /*3bd90*/  @!P4 IMAD.X R13, R65, 0x1, R13, P0 ;  /* 0x00000001410dc824 */ /* 0x000fe200000e060d */
[----:B------:R-:W-:Y:S02]  /*3bda0*/  F2FP.SATFINITE.E4M3.F32.PACK_AB_MERGE_C R11, RZ, R11, RZ ;  /* 0x0000000bff0b723e */ /* 0x000fe400048070ff */
[----:B------:R-:W-:-:S03]  /*3bdb0*/  ISETP.LT.OR P3, PT, R26, 0xa, !P1 ;  /* 0x0000000a1a00780c */ /* 0x000fc60004f61670 */
[----:B------:R0:W-:Y:S06]  /*3bdc0*/  @!P4 STG.E.U8 desc[UR14][R12.64+0xa8], R11 ;  /* 0x0000a80b0c00c986 */ /* 0x0001ec000c10110e */
[----:B0-----:R-:W0:Y:S04]  /*3bdd0*/  @!P2 LDC.64 R12, c[0x0][0x5c0] ;  /* 0x00017000ff0cab82 */ /* 0x001e280000000a00 */
[----:B------:R-:W-:-:S04]  /*3bde0*/  @!P3 IADD3 R135, P0, P5, R6, UR8, R3 ;  /* 0x000000080687bc10 */ /* 0x000fc8000fd1e003 */
[----:B------:R-:W-:Y:S02]  /*3bdf0*/  @!P3 IADD3.X R137, R29, UR7, R0, P0, P5 ;  /* 0x000000071d89bc10 */ /* 0x000fe400087ea400 */
[----:B------:R-:W-:Y:S01]  /*3be00*/  ISETP.LT.OR P3, PT, R26, 0x11, !P1 ;  /* 0x000000111a00780c */ /* 0x000fe20004f61670 */
[----:B------:R-:W-:Y:S01]  /*3be10*/  FMUL R11, R206, UR20 ;  /* 0x00000014ce0b7c20 */ /* 0x000fe20008400000 */
[----:B0-----:R-:W-:-:S11]  /*3be20*/  @!P2 IADD3 R12, P0, R55, R12, RZ ;  /* 0x0000000c370ca210 */ /* 0x001fd60007f1e0ff */
[----:B------:R-:W-:Y:S02]  /*3be30*/  @!P3 IADD3 R141, P5, P6, R6, UR8, R3 ;  /* 0x00000008068dbc10 */ /* 0x000fe4000febe003 */
[----:B------:R-:W-:Y:S01]  /*3be40*/  F2FP.SATFINITE.E4M3.F32.PACK_AB_MERGE_C R11, RZ, R11, RZ ;  /* 0x0000000bff0b723e */ /* 0x000fe200048070ff */
[----:B------:R-:W-:Y:S01]  /*3be50*/  @!P2 IMAD.X R13, R61, 0x1, R13, P0 ;  /* 0x000000013d0da824 */ /* 0x000fe200000e060d */
[----:B------:R-:W-:Y:S02]  /*3be60*/  @!P3 IADD3.X R143, R29, UR7, R0, P5, P6 ;  /* 0x000000071d8fbc10 */ /* 0x000fe4000afec400 */
[----:B------:R-:W-:Y:S02]  /*3be70*/  LOP3.LUT P3, RZ, R7, 0x8, RZ, 0xc0, !PT ;  /* 0x0000000807ff7812 */ /* 0x000fe4000786c0ff */
[----:B------:R2:W-:Y:S02]  /*3be80*/  @!P2 STG.E.U8 desc[UR14][R12.64+0xa9], R11 ;  /* 0x0000a90b0c00a986 */ /* 0x0005e4000c10110e */
[----:B--2---:R-:W-:-:S05]  /*3be90*/  FMUL R11, R213, UR20 ;  /* 0x00000014d50b7c20 */ /* 0x004fca0008400000 */
[----:B------:R-:W-:-:S05]  /*3bea0*/  F2FP.SATFINITE.E4M3.F32.PACK_AB_MERGE_C R11, RZ, R11, RZ ;  /* 0x0000000bff0b723e */ /* 0x000fca00048070ff */
[----:B------:R3:W-:Y:S02]  /*3beb0*/  @!P3 STG.E.U8 desc[UR14][R190.64+0xb0], R11 ;  /* 0x0000b00bbe00b986 */ /* 0x0007e4000c10110e */
[----:B---3--:R-:W-:Y:S02]  /*3bec0*/  FMUL R11, R215, UR20 ;  /* 0x00000014d70b7c20 */ /* 0x008fe40008400000 */
[----:B------:R-:W2:Y:S04]  /*3bed0*/  LDL.LU R215, [R1+0x5d8] ;  /* 0x0005d80001d77983 */ /* 0x000ea80000300800 */
[----:B------:R-:W3:Y:S04]  /*3bee0*/  LDL.LU R206, [R1+0x5dc] ;  /* 0x0005dc0001ce7983 */ /* 0x000ee80000300800 */
[----:B------:R-:W3:Y:S01]  /*3bef0*/  LDL.LU R213, [R1+0x5e0] ;  /* 0x0005e00001d57983 */ /* 0x000ee20000300800 */
[----:B------:R-:W-:-:S02]  /*3bf00*/  ISETP.LT.OR P6, PT, R26, 0x12, !P1 ;  /* 0x000000121a00780c */ /* 0x000fc40004fc1670 */
[----:B------:R-:W-:-:S11]  /*3bf10*/  LOP3.LUT P2, RZ, R7, 0x4, RZ, 0xc0, !PT ;  /* 0x0000000407ff7812 */ /* 0x000fd6000784c0ff */
[----:B------:R-:W-:-:S04]  /*3bf20*/  @!P6 IADD3 R140, P0, P5, R6, UR8, R3 ;  /* 0x00000008068cec10 */ /* 0x000fc8000fd1e003 */
[----:B------:R-:W-:Y:S02]  /*3bf30*/  @!P6 IADD3.X R142, R29, UR7, R0, P0, P5 ;  /* 0x000000071d8eec10 */ /* 0x000fe400087ea400 */
[C---:B------:R-:W-:Y:S02]  /*3bf40*/  ISETP.LT.OR P6, PT, R26.reuse, 0x19, !P1 ;  /* 0x000000191a00780c */ /* 0x040fe40004fc1670 */
[----:B------:R-:W-:Y:S02]  /*3bf50*/  ISETP.LT.OR P3, PT, R26, 0x1a, !P1 ;  /* 0x0000001a1a00780c */ /* 0x000fe40004f61670 */
[----:B------:R-:W-:Y:S02]  /*3bf60*/  F2FP.SATFINITE.E4M3.F32.PACK_AB_MERGE_C R11, RZ, R11, RZ ;  /* 0x0000000bff0b723e */ /* 0x000fe400048070ff */
[----:B------:R-:W-:-:S03]  /*3bf70*/  LOP3.LUT P4, RZ, R8, 0x100, RZ, 0xc0, !PT ;  /* 0x0000010008ff7812 */ /* 0x000fc6000788c0ff */
[----:B------:R4:W-:Y:S01]  /*3bf80*/  @!P2 STG.E.U8 desc[UR14][R182.64+0xb1], R11 ;  /* 0x0000b10bb600a986 */ /* 0x0009e2000c10110e */
[----:B------:R-:W-:-:S03]  /*3bf90*/  ISETP.LT.OR P2, PT, R26, 0x21, !P1 ;  /* 0x000000211a00780c */ /* 0x000fc60004f41670 */
[----:B------:R-:W-:-:S04]  /*3bfa0*/  @!P6 IADD3 R146, P0, P5, R6, UR8, R3 ;  /* 0x000000080692ec10 */ /* 0x000fc8000fd1e003 */
[C-C-:B------:R-:W-:Y:S02]  /*3bfb0*/  @!P6 IADD3.X R152, R29.reuse, UR7, R0.reuse, P0, P5 ;  /* 0x000000071d98ec10 */ /* 0x140fe400087ea400 */
[--C-:B------:R-:W-:Y:S01]  /*3bfc0*/  @!P3 IADD3 R147, P0, P5, R6, UR8, R3.reuse ;  /* 0x000000080693bc10 */ /* 0x100fe2000fd1e003 */
        /* <DEDUP_REMOVED lines=9> */
[----:B----4-:R-:W-:-:S03]  /*3c060*/  FMUL R11, R207, UR20 ;  /* 0x00000014cf0b7c20 */ /* 0x010fc60008400000 */
[----:B------:R-:W-:Y:S02]  /*3c070*/  @P2 LOP3.LUT R7, R7, 0x1, RZ, 0xfc, !PT ;  /* 0x0000000107072812 */ /* 0x000fe400078efcff */
[----:B------:R-:W-:Y:S02]  /*3c080*/  LOP3.LUT P2, RZ, R8, 0x80, RZ, 0xc0, !PT ;  /* 0x0000008008ff7812 */ /* 0x000fe4000784c0ff */
[----:B0-----:R-:W-:Y:S02]  /*3c090*/  @!P4 IADD3 R12, P0, R46, R12, RZ ;  /* 0x0000000c2e0cc210 */ /* 0x001fe40007f1e0ff */
[----:B------:R-:W-:-:S03]  /*3c0a0*/  F2FP.SATFINITE.E4M3.F32.PACK_AB_MERGE_C R11, RZ, R11, RZ ;  /* 0x0000000bff0b723e */ /* 0x000fc600048070ff */
[----:B------:R-:W-:Y:S01]  /*3c0b0*/  @!P4 IMAD.X R13, R60, 0x1, R13, P0 ;  /* 0x000000013c0dc824 */ /* 0x000fe200000e060d */
[----:B------:R-:W-:-:S04]  /*3c0c0*/  ISETP.LT.OR P3, PT, R26, 0x22, !P1 ;  /* 0x000000221a00780c */ /* 0x000fc80004f61670 */
[----:B------:R0:W-:Y:S02]  /*3c0d0*/  @!P4 STG.E.U8 desc[UR14][R12.64+0xb0], R11 ;  /* 0x0000b00b0c00c986 */ /* 0x0001e4000c10110e */
[----:B0-----:R-:W0:Y:S07]  /*3c0e0*/  @!P2 LDC.64 R12, c[0x0][0x5c0] ;  /* 0x00017000ff0cab82 */ /* 0x001e2e0000000a00 */
[----:B------:R-:W-:-:S04]  /*3c0f0*/  @!P3 IADD3 R155, P0, P5, R6, UR8, R3 ;  /* 0x00000008069bbc10 */ /* 0x000fc8000fd1e003 */
[----:B------:R-:W-:Y:S02]  /*3c100*/  @!P3 IADD3.X R160, R29, UR7, R0, P0, P5 ;  /* 0x000000071da0bc10 */ /* 0x000fe400087ea400 */
[----:B------:R-:W-:-:S13]  /*3c110*/  ISETP.LT.OR P3, PT, R26, 0x29, !P1 ;  /* 0x000000291a00780c */ /* 0x000fda0004f61670 */
[----:B------:R-:W-:Y:S02]  /*3c120*/  @!P3 IADD3 R164, P5, P6, R6, UR8, R3 ;  /* 0x0000000806a4bc10 */ /* 0x000fe4000febe003 */
[----:B0-----:R-:W-:Y:S02]  /*3c130*/  @!P2 IADD3 R12, P0, R28, R12, RZ ;  /* 0x0000000c1c0ca210 */ /* 0x001fe40007f1e0ff */
[----:B------:R-:W-:-:S03]  /*3c140*/  @!P3 IADD3.X R166, R29, UR7, R0, P5, P6 ;  /* 0x000000071da6bc10 */ /* 0x000fc6000afec400 */
[----:B------:R-:W-:Y:S01]  /*3c150*/  @!P2 IMAD.X R13, R54, 0x1, R13, P0 ;  /* 0x00000001360da824 */ /* 0x000fe200000e060d */
[----:B------:R-:W-:Y:S01]  /*3c160*/  LOP3.LUT P3, RZ, R7, 0x2, RZ, 0xc0, !PT ;  /* 0x0000000207ff7812 */ /* 0x000fe2000786c0ff */
[----:B--2---:R-:W-:Y:S02]  /*3c170*/  FMUL R11, R215, UR20 ;  /* 0x00000014d70b7c20 */ /* 0x004fe40008400000 */
[----:B------:R-:W2:Y:S03]  /*3c180*/  LDL.LU R215, [R1+0x5e4] ;  /* 0x0005e40001d77983 */ /* 0x000ea60000300800 */
[----:B------:R-:W-:-:S05]  /*3c190*/  F2FP.SATFINITE.E4M3.F32.PACK_AB_MERGE_C R11, RZ, R11, RZ ;  /* 0x0000000bff0b723e */ /* 0x000fca00048070ff */
[----:B------:R-:W-:Y:S01]  /*3c1a0*/  @!P2 STG.E.U8 desc[UR14][R12.64+0xb1], R11 ;  /* 0x0000b10b0c00a986 */ /* 0x000fe2000c10110e */
[----:B------:R-:W-:Y:S01]  /*3c1b0*/  LOP3.LUT P2, RZ, R7, 0x1, RZ, 0xc0, !PT ;  /* 0x0000000107ff7812 */ /* 0x000fe2000784c0ff */
[----:B---3--:R-:W-:-:S05]  /*3c1c0*/  FMUL R7, R206, UR20 ;  /* 0x00000014ce077c20 */ /* 0x008fca0008400000 */
[----:B------:R-:W-:-:S05]  /*3c1d0*/  F2FP.SATFINITE.E4M3.F32.PACK_AB_MERGE_C R7, RZ, R7, RZ ;  /* 0x00000007ff07723e */ /* 0x000fca00048070ff */
[----:B------:R0:W-:Y:S02]  /*3c1e0*/  @!P3 STG.E.U8 desc[UR14][R200.64+0xb8], R7 ;  /* 0x0000b807c800b986 */ /* 0x0001e4000c10110e */
[----:B0-----:R-:W-:Y:S02]  /*3c1f0*/  FMUL R7, R213, UR20 ;  /* 0x00000014d5077c20 */ /* 0x001fe40008400000 */
[----:B------:R-:W3:Y:S04]  /*3c200*/  LDL.LU R213, [R1+0x5e8] ;  /* 0x0005e80001d57983 */ /* 0x000ee80000300800 */
[----:B------:R-:W4:Y:S04]  /*3c210*/  LDL.LU R207, [R1+0x5ec] ;  /* 0x0005ec0001cf7983 */ /* 0x000f280000300800 */
[----:B------:R-:W4:Y:S04]  /*3c220*/  LDL.LU R170, [R1+0x5f0] ;  /* 0x0005f00001aa7983 */ /* 0x000f280000300800 */
[----:B------:R-:W4:Y:S04]  /*3c230*/  LDL.LU R162, [R1+0x5f4] ;  /* 0x0005f40001a27983 */ /* 0x000f280000300800 */
[----:B------:R-:W4:Y:S04]  /*3c240*/  LDL.LU R163, [R1+0x5f8] ;  /* 0x0005f80001a37983 */ /* 0x000f280000300800 */
[----:B------:R-:W4:Y:S04]  /*3c250*/  LDL.LU R151, [R1+0x5fc] ;  /* 0x0005fc0001977983 */ /* 0x000f280000300800 */
[----:B------:R-:W4:Y:S04]  /*3c260*/  LDL.LU R144, [R1+0x600] ;  /* 0x0006000001907983 */ /* 0x000f280000300800 */
[----:B------:R-:W4:Y:S01]  /*3c270*/  LDL.LU R132, [R1+0x604] ;  /* 0x0006040001847983 */ /* 0x000f220000300800 */
[----:B------:R-:W-:-:S03]  /*3c280*/  ISETP.LT.OR P6, PT, R26, 0x2a, !P1 ;  /* 0x0000002a1a00780c */ /* 0x000fc60004fc1670 */
[----:B------:R-:W4:Y:S01]  /*3c290*/  LDL.LU R129, [R1+0x608] ;  /* 0x0006080001817983 */ /* 0x000f220000300800 */
[----:B------:R-:W-:Y:S02]  /*3c2a0*/  ISETP.LT.OR P3, PT, R26, 0x32, !P1 ;  /* 0x000000321a00780c */ /* 0x000fe40004f61670 */
[----:B------:R-:W-:Y:S01]  /*3c2b0*/  F2FP.SATFINITE.E4M3.F32.PACK_AB_MERGE_C R7, RZ, R7, RZ ;  /* 0x00000007ff07723e */ /* 0x000fe200048070ff */
[----:B------:R-:W4:Y:S06]  /*3c2c0*/  LDL.LU R127, [R1+0x60c] ;  /* 0x00060c00017f7983 */ /* 0x000f2c0000300800 */
[----:B------:R-:W-:-:S02]  /*3c2d0*/  @!P6 IADD3 R161, P0, P5, R6, UR8, R3 ;  /* 0x0000000806a1ec10 */ /* 0x000fc4000fd1e003 */
[----:B------:R-:W-:Y:S01]  /*3c2e0*/  LOP3.LUT P4, RZ, R8, 0x200, RZ, 0xc0, !PT ;  /* 0x0000020008ff7812 */ /* 0x000fe2000788c0ff */
[----:B------:R2:W-:Y:S01]  /*3c2f0*/  @!P2 STG.E.U8 desc[UR14][R178.64+0xb9], R7 ;  /* 0x0000b907b200a986 */ /* 0x0005e2000c10110e */
[--C-:B------:R-:W-:Y:S02]  /*3c300*/  @!P6 IADD3.X R165, R29, UR7, R0.reuse, P0, P5 ;  /* 0x000000071da5ec10 */ /* 0x100fe400087ea400 */
[C---:B------:R-:W-:Y:S01]  /*3c310*/  ISETP.LT.OR P6, PT, R26.reuse, 0x31, !P1 ;  /* 0x000000311a00780c */ /* 0x040fe20004fc1670 */
[----:B------:R-:W4:Y:S01]  /*3c320*/  LDL.LU R122, [R1+0x610] ;  /* 0x00061000017a7983 */ /* 0x000f220000300800 */
[----:B------:R-:W-:Y:S02]  /*3c330*/  ISETP.LT.OR P2, PT, R26, 0x39, !P1 ;  /* 0x000000391a00780c */ /* 0x000fe40004f41670 */
[----:B------:R-:W-:Y:S01]  /*3c340*/  LOP3.LUT R5, R5, 0x7fffffff, RZ, 0xc0, !PT ;  /* 0x7fffffff05057812 */ /* 0x000fe200078ec0ff */
[----:B------:R-:W4:Y:S04]  /*3c350*/  LDL.LU R59, [R1+0x614] ;  /* 0x00061400013b7983 */ /* 0x000f280000300800 */
[----:B------:R-:W0:Y:S01]  /*3c360*/  @!P4 LDC.64 R12, c[0x0][0x5c0] ;  /* 0x00017000ff0ccb82 */ /* 0x000e220000000a00 */
[----:B------:R-:W4:Y:S03]  /*3c370*/  LDL.LU R167, [R1+0x618] ;  /* 0x0006180001a77983 */ /* 0x000f260000300800 */
[C-C-:B------:R-:W-:Y:S01]  /*3c380*/  @!P6 IADD3 R182, P0, P5, R6.reuse, UR8, R3.reuse ;  /* 0x0000000806b6ec10 */ /* 0x140fe2000fd1e003 */
[----:B------:R-:W4:Y:S03]  /*3c390*/  LDL.LU R51, [R1+0x61c] ;  /* 0x00061c0001337983 */ /* 0x000f260000300800 */
[----:B------:R-:W-:Y:S01]  /*3c3a0*/  @!P6 IADD3.X R184, R29, UR7, R0, P0, P5 ;  /* 0x000000071db8ec10 */ /* 0x000fe200087ea400 */
[----:B------:R-:W4:Y:S01]  /*3c3b0*/  LDL.LU R157, [R1+0x620] ;  /* 0x00062000019d7983 */ /* 0x000f220000300800 */
[----:B------:R-:W-:-:S04]  /*3c3c0*/  @!P3 IADD3 R183, P0, P5, R6, UR8, R3 ;  /* 0x0000000806b7bc10 */ /* 0x000fc8000fd1e003 */
[----:B------:R-:W-:Y:S02]  /*3c3d0*/  @!P3 IADD3.X R185, R29, UR7, R0, P0, P5 ;  /* 0x000000071db9bc10 */ /* 0x000fe400087ea400 */
[----:B------:R-:W-:Y:S02]  /*3c3e0*/  LOP3.LUT P3, RZ, R10, 0x200, RZ, 0xc0, !PT ;  /* 0x000002000aff7812 */ /* 0x000fe4000786c0ff */
[----:B------:R-:W-:-:S04]  /*3c3f0*/  @!P2 IADD3 R190, P0, P5, R6, UR8, R3 ;  /* 0x0000000806beac10 */ /* 0x000fc8000fd1e003 */
[----:B------:R-:W-:Y:S02]  /*3c400*/  @!P2 IADD3.X R196, R29, UR7, R0, P0, P5 ;  /* 0x000000071dc4ac10 */ /* 0x000fe400087ea400 */
[----:B------:R-:W-:-:S05]  /*3c410*/  LOP3.LUT P2, RZ, R8, 0x4000000, RZ, 0xc0, !PT ;  /* 0x0400000008ff7812 */ /* 0x000fca000784c0ff */
[----:B------:R-:W-:-:S04]  /*3c420*/  @P3 LOP3.LUT R5, R5, 0x80000000, RZ, 0xfc, !PT ;  /* 0x8000000005053812 */ /* 0x000fc800078efcff */
[----:B------:R-:W-:-:S04]  /*3c430*/  LOP3.LUT R5, R5, 0xbfffffff, RZ, 0xc0, !PT ;  /* 0xbfffffff05057812 */ /* 0x000fc800078ec0ff */
[----:B------:R-:W-:Y:S02]  /*3c440*/  @P2 LOP3.LUT R5, R5, 0x40000000, RZ, 0xfc, !PT ;  /* 0x4000000005052812 */ /* 0x000fe400078efcff */
[----:B------:R-:W-:Y:S02]  /*3c450*/  LOP3.LUT P2, RZ, R8, 0x400, RZ, 0xc0, !PT ;  /* 0x0000040008ff7812 */ /* 0x000fe4000784c0ff */
[----:B0-----:R-:W-:Y:S02]  /*3c460*/  @!P4 IADD3 R12, P0, R53, R12, RZ ;  /* 0x0000000c350cc210 */ /* 0x001fe40007f1e0ff */
[----:B------:R-:W-:-:S03]  /*3c470*/  ISETP.LT.OR P3, PT, R26, 0x3a, !P1 ;  /* 0x0000003a1a00780c */ /* 0x000fc60004f61670 */
[----:B------:R-:W-:-:S10]  /*3c480*/  @!P4 IMAD.X R13, R64, 0x1, R13, P0 ;  /* 0x00000001400dc824 */ /* 0x000fd400000e060d */
[----:B------:R-:W-:-:S04]  /*3c490*/  @!P3 IADD3 R191, P0, P5, R6, UR8, R3 ;  /* 0x0000000806bfbc10 */ /* 0x000fc8000fd1e003 */
[----:B------:R-:W-:Y:S02]  /*3c4a0*/  @!P3 IADD3.X R200, R29, UR7, R0, P0, P5 ;  /* 0x000000071dc8bc10 */ /* 0x000fe400087ea400 */
[----:B------:R-:W-:-:S13]  /*3c4b0*/  ISETP.LT.OR P3, PT, R26, 0x41, !P1 ;  /* 0x000000411a00780c */ /* 0x000fda0004f61670 */
[----:B------:R-:W-:Y:S01]  /*3c4c0*/  @!P3 IADD3 R201, P5, P6, R6, UR8, R3 ;  /* 0x0000000806c9bc10 */ /* 0x000fe2000febe003 */
[----:B--2---:R-:W-:-:S05]  /*3c4d0*/  FMUL R7, R215, UR20 ;  /* 0x00000014d7077c20 */ /* 0x004fca0008400000 */
[----:B------:R-:W-:-:S05]  /*3c4e0*/  F2FP.SATFINITE.E4M3.F32.PACK_AB_MERGE_C R7, RZ, R7, RZ ;  /* 0x00000007ff07723e */ /* 0x000fca00048070ff */
[----:B------:R0:W-:Y:S02]  /*3c4f0*/  @!P4 STG.E.U8 desc[UR14][R12.64+0xb8], R7 ;  /* 0x0000b8070c00c986 */ /* 0x0001e4000c10110e */
[----:B0-----:R-:W0:Y:S01]  /*3c500*/  @!P2 LDC.64 R12, c[0x0][0x5c0] ;  /* 0x00017000ff0cab82 */ /* 0x001e220000000a00 */
[----:B------:R-:W-:Y:S02]  /*3c510*/  @!P3 IADD3.X R215, R29, UR7, R0, P5, P6 ;  /* 0x000000071dd7bc10 */ /* 0x000fe4000afec400 */
[----:B------:R-:W-:Y:S01]  /*3c520*/  ISETP.LT.OR P6, PT, R26, 0x42, !P1 ;  /* 0x000000421a00780c */ /* 0x000fe20004fc1670 */
[----:B---3--:R-:W-:Y:S01]  /*3c530*/  FMUL R7, R213, UR20 ;  /* 0x00000014d5077c20 */ /* 0x008fe20008400000 */
[----:B------:R-:W-:-:S04]  /*3c540*/  LOP3.LUT P3, RZ, R5, 0x80000000, RZ, 0xc0, !PT ;  /* 0x8000000005ff7812 */ /* 0x000fc8000786c0ff */
[----:B------:R-:W-:Y:S02]  /*3c550*/  F2FP.SATFINITE.E4M3.F32.PACK_AB_MERGE_C R7, RZ, R7, RZ ;  /* 0x00000007ff07723e */ /* 0x000fe400048070ff */
[----:B0-----:R-:W-:-:S05]  /*3c560*/  @!P2 IADD3 R12, P0, R71, R12, RZ ;  /* 0x0000000c470ca210 */ /* 0x001fca0007f1e0ff */
[----:B------:R-:W-:-:S05]  /*3c570*/  @!P2 IMAD.X R13, R77, 0x1, R13, P0 ;  /* 0x000000014d0da824 */ /* 0x000fca00000e060d */
[----:B------:R4:W-:Y:S01]  /*3c580*/  @!P2 STG.E.U8 desc[UR14][R12.64+0xb9], R7 ;  /* 0x0000b9070c00a986 */ /* 0x0009e2000c10110e */
[----:B------:R-:W-:Y:S02]  /*3c590*/  @!P6 IADD3 R197, P0, P5, R6, UR8, R3 ;  /* 0x0000000806c5ec10 */ /* 0x000fe4000fd1e003 */
[----:B------:R-:W-:Y:S01]  /*3c5a0*/  LOP3.LUT P2, RZ, R5, 0x40000000, RZ, 0xc0, !PT ;  /* 0x4000000005ff7812 */ /* 0x000fe2000784c0ff */
[----:B----4-:R-:W-:-:S05]  /*3c5b0*/  FMUL R7, R207, UR20 ;  /* 0x00000014cf077c20 */ /* 0x010fca0008400000 */
[----:B------:R-:W-:Y:S02]  /*3c5c0*/  F2FP.SATFINITE.E4M3.F32.PACK_AB_MERGE_C R7, RZ, R7, RZ ;  /* 0x00000007ff07723e */ /* 0x000fe400048070ff */
[----:B------:R-:W-:-:S03]  /*3c5d0*/  @!P6 IADD3.X R213, R29, UR7, R0, P0, P5 ;  /* 0x000000071dd5ec10 */ /* 0x000fc600087ea400 */
[----:B------:R0:W-:Y:S01]  /*3c5e0*/  @!P3 STG.E.U8 desc[UR14][R188.64+0xc0], R7 ;  /* 0x0000c007bc00b986 */ /* 0x0001e2000c10110e */
[C---:B------:R-:W-:Y:S02]  /*3c5f0*/  ISETP.LT.OR P6, PT, R26.reuse, 0x49, !P1 ;  /* 0x000000491a00780c */ /* 0x040fe40004fc1670 */
[----:B------:R-:W-:Y:S01]  /*3c600*/  ISETP.LT.OR P3, PT, R26, 0x4a, !P1 ;  /* 0x0000004a1a00780c */ /* 0x000fe20004f61670 */
[----:B0-----:R-:W-:Y:S01]  /*3c610*/  FMUL R7, R170, UR20 ;  /* 0x00000014aa077c20 */ /* 0x001fe20008400000 */
[----:B------:R-:W-:-:S04]  /*3c620*/  LOP3.LUT P4, RZ, R8, 0x1000, RZ, 0xc0, !PT ;  /* 0x0000100008ff7812 */ /* 0x000fc8000788c0ff */
[----:B------:R-:W-:-:S05]  /*3c630*/  F2FP.SATFINITE.E4M3.F32.PACK_AB_MERGE_C R7, RZ, R7, RZ ;  /* 0x00000007ff07723e */ /* 0x000fca00048070ff */
[----:B------:R0:W-:Y:S01]  /*3c640*/  @!P2 STG.E.U8 desc[UR14][R176.64+0xc1], R7 ;  /* 0x0000c107b000a986 */ /* 0x0001e2000c10110e */
[----:B------:R-:W-:Y:S02]  /*3c650*/  ISETP.LT.OR P2, PT, R26, 0x51, !P1 ;  /* 0x000000511a00780c */ /* 0x000fe40004f41670 */
[C-C-:B------:R-:W-:Y:S01]  /*3c660*/  @!P6 IADD3 R204, P0, P5, R6.reuse, UR8, R3.reuse ;  /* 0x0000000806ccec10 */ /* 0x140fe2000fd1e003 */
[----:B------:R-:W1:Y:S03]  /*3c670*/  @!P4 LDC.64 R12, c[0x0][0x5c0] ;  /* 0x00017000ff0ccb82 */ /* 0x000e660000000a00 */
[----:B------:R-:W-:Y:S02]  /*3c680*/  @!P6 IADD3.X R206, R29, UR7, R0, P0, P5 ;  /* 0x000000071dceec10 */ /* 0x000fe400087ea400 */
[----:B------:R-:W-:-:S04]  /*3c690*/  @!P3 IADD3 R207, P0, P5, R6, UR8, R3 ;  /* 0x0000000806cfbc10 */ /* 0x000fc8000fd1e003 */
[----:B------:R-:W-:Y:S02]  /*3c6a0*/  @!P3 IADD3.X R205, R29, UR7, R0, P0, P5 ;  /* 0x000000071dcdbc10 */ /* 0x000fe400087ea400 */
[----:B------:R-:W-:-:S04]  /*3c6b0*/  @!P2 IADD3 R168, P0, P5, R6, UR8, R3 ;  /* 0x0000000806a8ac10 */ /* 0x000fc8000fd1e003 */
[----:B------:R-:W-:Y:S02]  /*3c6c0*/  @!P2 IADD3.X R170, R29, UR7, R0, P0, P5 ;  /* 0x000000071daaac10 */ /* 0x000fe400087ea400 */
[----:B------:R-:W-:Y:S02]  /*3c6d0*/  LOP3.LUT P2, RZ, R10, 0x4000, RZ, 0xc0, !PT ;  /* 0x000040000aff7812 */ /* 0x000fe4000784c0ff */
[----:B------:R-:W-:Y:S01]  /*3c6e0*/  LOP3.LUT R5, R5, 0xdfffffff, RZ, 0xc0, !PT ;  /* 0xdfffffff05057812 */ /* 0x000fe200078ec0ff */
[----:B0-----:R-:W-:Y:S01]  /*3c6f0*/  FMUL R7, R162, UR20 ;  /* 0x00000014a2077c20 */ /* 0x001fe20008400000 */
[----:B-1----:R-:W-:-:S09]  /*3c700*/  @!P4 IADD3 R12, P0, R70, R12, RZ ;  /* 0x0000000c460cc210 */ /* 0x002fd20007f1e0ff */
[----:B------:R-:W-:Y:S02]  /*3c710*/  @P2 LOP3.LUT R5, R5, 0x20000000, RZ, 0xfc, !PT ;  /* 0x2000000005052812 */ /* 0x000fe400078efcff */
[----:B------:R-:W-:Y:S01]  /*3c720*/  LOP3.LUT P2, RZ, R8, 0x800, RZ, 0xc0, !PT ;  /* 0x0000080008ff7812 */ /* 0x000fe2000784c0ff */
[----:B------:R-:W-:Y:S01]  /*3c730*/  @!P4 IMAD.X R13, R76, 0x1, R13, P0 ;  /* 0x000000014c0dc824 */ /* 0x000fe200000e060d */
[----:B------:R-:W-:-:S05]  /*3c740*/  F2FP.SATFINITE.E4M3.F32.PACK_AB_MERGE_C R7, RZ, R7, RZ ;  /* 0x00000007ff07723e */ /* 0x000fca00048070ff */
[----:B------:R0:W-:Y:S01]  /*3c750*/  @!P4 STG.E.U8 desc[UR14][R12.64+0xc0], R7 ;  /* 0x0000c0070c00c986 */ /* 0x0001e2000c10110e */
[----:B------:R-:W-:-:S05]  /*3c760*/  ISETP.LT.OR P3, PT, R26, 0x52, !P1 ;  /* 0x000000521a00780c */ /* 0x000fca0004f61670 */
[----:B0-----:R-:W0:Y:S08]  /*3c770*/  @!P2 LDC.64 R12, c[0x0][0x5c0] ;  /* 0x00017000ff0cab82 */ /* 0x001e300000000a00 */
[----:B------:R-:W-:Y:S01]  /*3c780*/  @!P3 IADD3 R171, P0, P5, R6, UR8, R3 ;  /* 0x0000000806abbc10 */ /* 0x000fe2000fd1e003 */
[----:B------:R-:W-:-:S03]  /*3c790*/  FMUL R7, R163, UR20 ;  /* 0x00000014a3077c20 */ /* 0x000fc60008400000 */
[----:B------:R-:W-:Y:S02]  /*3c7a0*/  @!P3 IADD3.X R169, R29, UR7, R0, P0, P5 ;  /* 0x000000071da9bc10 */ /* 0x000fe400087ea400 */
[----:B------:R-:W-:Y:S02]  /*3c7b0*/  F2FP.SATFINITE.E4M3.F32.PACK_AB_MERGE_C R7, RZ, R7, RZ ;  /* 0x00000007ff07723e */ /* 0x000fe400048070ff */
[----:B------:R-:W-:Y:S02]  /*3c7c0*/  ISETP.LT.OR P4, PT, R26, 0x59, !P1 ;  /* 0x000000591a00780c */ /* 0x000fe40004f81670 */
[----:B0-----:R-:W-:-:S05]  /*3c7d0*/  @!P2 IADD3 R12, P0, R52, R12, RZ ;  /* 0x0000000c340ca210 */ /* 0x001fca0007f1e0ff */
[----:B------:R-:W-:-:S05]  /*3c7e0*/  @!P2 IMAD.X R13, R69, 0x1, R13, P0 ;  /* 0x00000001450da824 */ /* 0x000fca00000e060d */
[----:B------:R0:W-:Y:S01]  /*3c7f0*/  @!P2 STG.E.U8 desc[UR14][R12.64+0xc1], R7 ;  /* 0x0000c1070c00a986 */ /* 0x0001e2000c10110e */
[----:B------:R-:W-:Y:S02]  /*3c800*/  ISETP.LT.OR P2, PT, R26, 0x5a, !P1 ;  /* 0x0000005a1a00780c */ /* 0x000fe40004f41670 */
[----:B------:R-:W-:-:S04]  /*3c810*/  @!P4 IADD3 R158, P5, P6, R6, UR8, R3 ;  /* 0x00000008069ecc10 */ /* 0x000fc8000febe003 */
[----:B------:R-:W-:-:S07]  /*3c820*/  @!P4 IADD3.X R162, R29, UR7, R0, P5, P6 ;  /* 0x000000071da2cc10 */ /* 0x000fce000afec400 */
[----:B------:R-:W-:-:S04]  /*3c830*/  @!P2 IADD3 R163, P0, P5, R6, UR8, R3 ;  /* 0x0000000806a3ac10 */ /* 0x000fc8000fd1e003 */
[----:B------:R-:W-:Y:S02]  /*3c840*/  @!P2 IADD3.X R159, R29, UR7, R0, P0, P5 ;  /* 0x000000071d9fac10 */ /* 0x000fe400087ea400 */
[----:B------:R-:W-:Y:S02]  /*3c850*/  ISETP.LT.OR P2, PT, R26, 0x61, !P1 ;  /* 0x000000611a00780c */ /* 0x000fe40004f41670 */
[----:B------:R-:W-:Y:S01]  /*3c860*/  LOP3.LUT P6, RZ, R10, 0x10000, RZ, 0xc0, !PT ;  /* 0x000100000aff7812 */ /* 0x000fe200078cc0ff */
[----:B0-----:R-:W-:Y:S01]  /*3c870*/  FMUL R7, R151, UR20 ;  /* 0x0000001497077c20 */ /* 0x001fe20008400000 */
[----:B------:R-:W-:-:S04]  /*3c880*/  LOP3.LUT P3, RZ, R8, 0x2000, RZ, 0xc0, !PT ;  /* 0x0000200008ff7812 */ /* 0x000fc8000786c0ff */
[----:B------:R-:W-:-:S05]  /*3c890*/  F2FP.SATFINITE.E4M3.F32.PACK_AB_MERGE_C R7, RZ, R7, RZ ;  /* 0x00000007ff07723e */ /* 0x000fca00048070ff */
[----:B------:R-:W-:-:S04]  /*3c8a0*/  @!P2 IADD3 R148, P0, P5, R6, UR8, R3 ;  /* 0x000000080694ac10 */ /* 0x000fc8000fd1e003 */
[----:B------:R-:W-:Y:S01]  /*3c8b0*/  @!P2 IADD3.X R150, R29, UR7, R0, P0, P5 ;  /* 0x000000071d96ac10 */ /* 0x000fe200087ea400 */
[----:B------:R-:W0:Y:S01]  /*3c8c0*/  @!P3 LDC.64 R12, c[0x0][0x5c0] ;  /* 0x00017000ff0cbb82 */ /* 0x000e220000000a00 */
[----:B------:R-:W-:Y:S01]  /*3c8d0*/  LOP3.LUT P2, RZ, R5, 0x20000000, RZ, 0xc0, !PT ;  /* 0x2000000005ff7812 */ /* 0x000fe2000784c0ff */
[----:B------:R1:W-:Y:S01]  /*3c8e0*/  @!P6 STG.E.U8 desc[UR14][R194.64+0xc8], R7 ;  /* 0x0000c807c200e986 */ /* 0x0003e2000c10110e */
[----:B------:R-:W-:Y:S01]  /*3c8f0*/  ISETP.LT.OR P6, PT, R26, 0x62, !P1 ;  /* 0x000000621a00780c */ /* 0x000fe20004fc1670 */
[----:B-1----:R-:W-:-:S05]  /*3c900*/  FMUL R7, R144, UR20 ;  /* 0x0000001490077c20 */ /* 0x002fca0008400000 */
[----:B------:R-:W-:-:S05]  /*3c910*/  F2FP.SATFINITE.E4M3.F32.PACK_AB_MERGE_C R7, RZ, R7, RZ ;  /* 0x00000007ff07723e */ /* 0x000fca00048070ff */
[----:B------:R1:W-:Y:S01]  /*3c920*/  @!P2 STG.E.U8 desc[UR14][R172.64+0xc9], R7 ;  /* 0x0000c907ac00a986 */ /* 0x0003e2000c10110e */
[----:B------:R-:W-:Y:S02]  /*3c930*/  ISETP.LT.OR P2, PT, R26, 0x69, !P1 ;  /* 0x000000691a00780c */ /* 0x000fe40004f41670 */
[----:B------:R-:W-:-:S04]  /*3c940*/  @!P6 IADD3 R151, P0, P5, R6, UR8, R3 ;  /* 0x000000080697ec10 */ /* 0x000fc8000fd1e003 */
[----:B------:R-:W-:Y:S02]  /*3c950*/  @!P6 IADD3.X R149, R29, UR7, R0, P0, P5 ;  /* 0x000000071d95ec10 */ /* 0x000fe400087ea400 */
[----:B------:R-:W-:-:S05]  /*3c960*/  LOP3.LUT P4, RZ, R8, 0x1, RZ, 0xc0, !PT ;  /* 0x0000000108ff7812 */ /* 0x000fca000788c0ff */
[----:B------:R-:W-:Y:S01]  /*3c970*/  @!P2 IADD3 R138, P0, P5, R6, UR8, R3 ;  /* 0x00000008068aac10 */ /* 0x000fe2000fd1e003 */
[----:B-1----:R-:W-:-:S03]  /*3c980*/  FMUL R7, R132, UR20 ;  /* 0x0000001484077c20 */ /* 0x002fc60008400000 */
[----:B------:R-:W-:Y:S02]  /*3c990*/  @!P2 IADD3.X R144, R29, UR7, R0, P0, P5 ;  /* 0x000000071d90ac10 */ /* 0x000fe400087ea400 */
[----:B0-----:R-:W-:Y:S02]  /*3c9a0*/  @!P3 IADD3 R12, P0, R50, R12, RZ ;  /* 0x0000000c320cb210 */ /* 0x001fe40007f1e0ff */
[----:B------:R-:W-:-:S03]  /*3c9b0*/  F2FP.SATFINITE.E4M3.F32.PACK_AB_MERGE_C R7, RZ, R7, RZ ;  /* 0x00000007ff07723e */ /* 0x000fc600048070ff */
[----:B------:R-:W-:-:S05]  /*3c9c0*/  @!P3 IMAD.X R13, R68, 0x1, R13, P0 ;  /* 0x00000001440db824 */ /* 0x000fca00000e060d */
[----:B------:R0:W-:Y:S01]  /*3c9d0*/  @!P3 STG.E.U8 desc[UR14][R12.64+0xc8], R7 ;  /* 0x0000c8070c00b986 */ /* 0x0001e2000c10110e */
[----:B------:R-:W-:Y:S01]  /*3c9e0*/  ISETP.LT.OR P6, PT, R26, 0x6a, !P1 ;  /* 0x0000006a1a00780c */ /* 0x000fe20004fc1670 */
[----:B0-----:R-:W0:-:S12]  /*3c9f0*/  @!P4 LDC.64 R12, c[0x0][0x5c0] ;  /* 0x00017000ff0ccb82 */ /* 0x001e180000000a00 */
        /* <DEDUP_REMOVED lines=15> */
[----:B0-----:R-:W-:-:S10]  /*3caf0*/  FMUL R7, R127, UR20 ;  /* 0x000000147f077c20 */ /* 0x001fd40008400000 */
[----:B------:R-:W-:-:S04]  /*3cb00*/  @!P4 IADD3 R124, P0, P5, R6, UR8, R3 ;  /* 0x00000008067ccc10 */ /* 0x000fc8000fd1e003 */
[----:B------:R-:W-:Y:S02]  /*3cb10*/  @!P4 IADD3.X R126, R29, UR7, R0, P0, P5 ;  /* 0x000000071d7ecc10 */ /* 0x000fe400087ea400 */
[----:B------:R-:W-:Y:S02]  /*3cb20*/  LOP3.LUT P4, RZ, R5, 0x8000000, RZ, 0xc0, !PT ;  /* 0x0800000005ff7812 */ /* 0x000fe4000788c0ff */
[----:B------:R-:W-:Y:S02]  /*3cb30*/  F2FP.SATFINITE.E4M3.F32.PACK_AB_MERGE_C R7, RZ, R7, RZ ;  /* 0x00000007ff07723e */ /* 0x000fe400048070ff */
[----:B------:R-:W-:-:S03]  /*3cb40*/  LOP3.LUT P2, RZ, R8, 0x8000000, RZ, 0xc0, !PT ;  /* 0x0800000008ff7812 */ /* 0x000fc6000784c0ff */
[----:B------:R0:W-:Y:S01]  /*3cb50*/  @!P6 STG.E.U8 desc[UR14][R180.64+0xd0], R7 ;  /* 0x0000d007b400e986 */ /* 0x0001e2000c10110e */
[----:B------:R-:W-:-:S05]  /*3cb60*/  ISETP.LT.OR P6, PT, R26, 0x7a, !P1 ;  /* 0x0000007a1a00780c */ /* 0x000fca0004fc1670 */
[----:B------:R-:W1:Y:S01]  /*3cb70*/  @!P4 LDC.64 R12, c[0x0][0x5c0] ;  /* 0x00017000ff0ccb82 */ /* 0x000e620000000a00 */
[----:B0-----:R-:W-:-:S05]  /*3cb80*/  FMUL R7, R122, UR20 ;  /* 0x000000147a077c20 */ /* 0x001fca0008400000 */
[----:B------:R-:W-:-:S05]  /*3cb90*/  F2FP.SATFINITE.E4M3.F32.PACK_AB_MERGE_C R7, RZ, R7, RZ ;  /* 0x00000007ff07723e */ /* 0x000fca00048070ff */
[----:B------:R0:W-:Y:S01]  /*3cba0*/  @!P2 STG.E.U8 desc[UR14][R174.64+0xd1], R7 ;  /* 0x0000d107ae00a986 */ /* 0x0001e2000c10110e */
[----:B------:R-:W-:Y:S02]  /*3cbb0*/  ISETP.LT.OR P2, PT, R26, 0x81, !P1 ;  /* 0x000000811a00780c */ /* 0x000fe40004f41670 */
[----:B------:R-:W-:-:S04]  /*3cbc0*/  @!P6 IADD3 R127, P0, P5, R6, UR8, R3 ;  /* 0x00000008067fec10 */ /* 0x000fc8000fd1e003 */
[----:B------:R-:W-:Y:S02]  /*3cbd0*/  @!P6 IADD3.X R125, R29, UR7, R0, P0, P5 ;  /* 0x000000071d7dec10 */ /* 0x000fe400087ea400 */
[----:B------:R-:W-:-:S05]  /*3cbe0*/  LOP3.LUT P3, RZ, R5, 0x10000000, RZ, 0xc0, !PT ;  /* 0x1000000005ff7812 */ /* 0x000fca000786c0ff */
[----:B------:R-:W-:Y:S01]  /*3cbf0*/  @!P2 IADD3 R120, P0, P5, R6, UR8, R3 ;  /* 0x000000080678ac10 */ /* 0x000fe2000fd1e003 */
[----:B0-----:R-:W-:-:S03]  /*3cc00*/  FMUL R7, R59, UR20 ;  /* 0x000000143b077c20 */ /* 0x001fc60008400000 */
[----:B------:R-:W-:Y:S02]  /*3cc10*/  @!P2 IADD3.X R122, R29, UR7, R0, P0, P5 ;  /* 0x000000071d7aac10 */ /* 0x000fe400087ea400 */
[----:B-1----:R-:W-:Y:S02]  /*3cc20*/  @!P4 IADD3 R12, P0, R58, R12, RZ ;  /* 0x0000000c3a0cc210 */ /* 0x002fe40007f1e0ff */
[----:B------:R-:W-:-:S03]  /*3cc30*/  F2FP.SATFINITE.E4M3.F32.PACK_AB_MERGE_C R7, RZ, R7, RZ ;  /* 0x00000007ff07723e */ /* 0x000fc600048070ff */
[----:B------:R-:W-:Y:S01]  /*3cc40*/  @!P4 IMAD.X R13, R75, 0x1, R13, P0 ;  /* 0x000000014b0dc824 */ /* 0x000fe200000e060d */
[----:B------:R-:W-:-:S04]  /*3cc50*/  LOP3.LUT P2, RZ, R10, 0x2000000, RZ, 0xc0, !PT ;  /* 0x020000000aff7812 */ /* 0x000fc8000784c0ff */
[----:B------:R0:W-:Y:S01]  /*3cc60*/  @!P4 STG.E.U8 desc[UR14][R12.64+0xd0], R7 ;  /* 0x0000d0070c00c986 */ /* 0x0001e2000c10110e */
[----:B------:R-:W-:Y:S02]  /*3cc70*/  ISETP.LT.OR P6, PT, R26, 0x82, !P1 ;  /* 0x000000821a00780c */ /* 0x000fe40004fc1670 */
[----:B------:R-:W-:Y:S01]  /*3cc80*/  LOP3.LUT R5, R5, 0xfbffffff, RZ, 0xc0, !PT ;  /* 0xfbffffff05057812 */ /* 0x000fe200078ec0ff */
[----:B0-----:R-:W0:Y:S01]  /*3cc90*/  @!P3 LDC.64 R12, c[0x0][0x5c0] ;  /* 0x00017000ff0cbb82 */ /* 0x001e220000000a00 */
[----:B------:R-:W-:-:S04]  /*3cca0*/  FMUL R7, R167, UR20 ;  /* 0x00000014a7077c20 */ /* 0x000fc80008400000 */
[----:B------:R-:W-:Y:S01]  /*3ccb0*/  @P2 LOP3.LUT R5, R5, 0x4000000, RZ, 0xfc, !PT ;  /* 0x0400000005052812 */ /* 0x000fe200078efcff */
[----:B------:R-:W2:Y:S01]  /*3ccc0*/  LDL.LU R167, [R1+0x624] ;  /* 0x0006240001a77983 */ /* 0x000ea20000300800 */
[----:B------:R-:W-:-:S03]  /*3ccd0*/  ISETP.LT.OR P2, PT, R26, 0x89, !P1 ;  /* 0x000000891a00780c */ /* 0x000fc60004f41670 */
[----:B------:R-:W-:-:S04]  /*3cce0*/  @!P6 IADD3 R123, P0, P5, R6, UR8, R3 ;  /* 0x00000008067bec10 */ /* 0x000fc8000fd1e003 */
[----:B------:R-:W-:Y:S02]  /*3ccf0*/  @!P6 IADD3.X R121, R29, UR7, R0, P0, P5 ;  /* 0x000000071d79ec10 */ /* 0x000fe400087ea400 */
[----:B------:R-:W-:-:S04]  /*3cd00*/  F2FP.SATFINITE.E4M3.F32.PACK_AB_MERGE_C R7, RZ, R7, RZ ;  /* 0x00000007ff07723e */ /* 0x000fc800048070ff */
[----:B------:R-:W-:Y:S02]  /*3cd10*/  @!P2 IADD3 R179, P4, P5, R6, UR8, R3 ;  /* 0x0000000806b3ac10 */ /* 0x000fe4000fd9e003 */
[----:B0-----:R-:W-:Y:S02]  /*3cd20*/  @!P3 IADD3 R12, P0, R84, R12, RZ ;  /* 0x0000000c540cb210 */ /* 0x001fe40007f1e0ff */
[----:B------:R-:W-:-:S03]  /*3cd30*/  @!P2 IADD3.X R194, R29, UR7, R0, P4, P5 ;  /* 0x000000071dc2ac10 */ /* 0x000fc6000a7ea400 */
[----:B------:R-:W-:Y:S01]  /*3cd40*/  @!P3 IMAD.X R13, R86, 0x1, R13, P0 ;  /* 0x00000001560db824 */ /* 0x000fe200000e060d */
[----:B------:R-:W-:-:S04]  /*3cd50*/  LOP3.LUT P5, RZ, R10, 0x4000000, RZ, 0xc0, !PT ;  /* 0x040000000aff7812 */ /* 0x000fc800078ac0ff */
[----:B------:R0:W-:Y:S02]  /*3cd60*/  @!P3 STG.E.U8 desc[UR14][R12.64+0xd1], R7 ;  /* 0x0000d1070c00b986 */ /* 0x0001e4000c10110e */
[----:B0-----:R-:W-:-:S05]  /*3cd70*/  FMUL R7, R51, UR20 ;  /* 0x0000001433077c20 */ /* 0x001fca0008400000 */
[----:B------:R-:W-:-:S05]  /*3cd80*/  F2FP.SATFINITE.E4M3.F32.PACK_AB_MERGE_C R7, RZ, R7, RZ ;  /* 0x00000007ff07723e */ /* 0x000fca00048070ff */
[----:B------:R0:W-:Y:S02]  /*3cd90*/  @!P5 STG.E.U8 desc[UR14][R202.64+0xd8], R7 ;  /* 0x0000d807ca00d986 */ /* 0x0001e4000c10110e */
[----:B0-----:R-:W-:Y:S02]  /*3cda0*/  FMUL R7, R157, UR20 ;  /* 0x000000149d077c20 */ /* 0x001fe40008400000 */
[----:B------:R-:W3:Y:S04]  /*3cdb0*/  LDL.LU R157, [R1+0x628] ;  /* 0x00062800019d7983 */ /* 0x000ee80000300800 */
[----:B------:R-:W4:Y:S04]  /*3cdc0*/  LDL.LU R59, [R1+0x62c] ;  /* 0x00062c00013b7983 */ /* 0x000f280000300800 */
[----:B------:R-:W4:Y:S01]  /*3cdd0*/  LDL.LU R51, [R1+0x630] ;  /* 0x0006300001337983 */ /* 0x000f220000300800 */
[----:B------:R-:W-:-:S02]  /*3cde0*/  ISETP.LT.OR P4, PT, R26, 0x8a, !P1 ;  /* 0x0000008a1a00780c */ /* 0x000fc40004f81670 */
[----:B------:R-:W-:Y:S01]  /*3cdf0*/  LOP3.LUT P2, RZ, R5, 0x4000000, RZ, 0xc0, !PT ;  /* 0x0400000005ff7812 */ /* 0x000fe2000784c0ff */
[----:B------:R-:W4:Y:S10]  /*3ce00*/  LDL.LU R66, [R1+0x634] ;  /* 0x0006340001427983 */ /* 0x000f340000300800 */
[----:B------:R-:W-:-:S04]  /*3ce10*/  @!P4 IADD3 R174, P0, P3, R6, UR8, R3 ;  /* 0x0000000806aecc10 */ /* 0x000fc8000fb1e003 */
[----:B------:R-:W-:Y:S02]  /*3ce20*/  @!P4 IADD3.X R177, R29, UR7, R0, P0, P3 ;  /* 0x000000071db1cc10 */ /* 0x000fe400087e6400 */
[----:B------:R-:W-:Y:S02]  /*3ce30*/  ISETP.LT.OR P4, PT, R26, 0x91, !P1 ;  /* 0x000000911a00780c */ /* 0x000fe40004f81670 */
[----:B------:R-:W-:-:S11]  /*3ce40*/  F2FP.SATFINITE.E4M3.F32.PACK_AB_MERGE_C R7, RZ, R7, RZ ;  /* 0x00000007ff07723e */ /* 0x000fd600048070ff */
[----:B------:R-:W-:-:S04]  /*3ce50*/  @!P4 IADD3 R181, P0, P3, R6, UR8, R3 ;  /* 0x0000000806b5cc10 */ /* 0x000fc8000fb1e003 */
[----:B------:R-:W-:Y:S02]  /*3ce60*/  @!P4 IADD3.X R195, R29, UR7, R0, P0, P3 ;  /* 0x000000071dc3cc10 */ /* 0x000fe400087e6400 */
[C---:B------:R-:W-:Y:S01]  /*3ce70*/  ISETP.LT.OR P4, PT, R26.reuse, 0x92, !P1 ;  /* 0x000000921a00780c */ /* 0x040fe20004f81670 */
[----:B------:R2:W-:Y:S01]  /*3ce80*/  @!P2 STG.E.U8 desc[UR14][R186.64+0xd9], R7 ;  /* 0x0000d907ba00a986 */ /* 0x0005e2000c10110e */
[----:B------:R-:W-:Y:S02]  /*3ce90*/  ISETP.LT.OR P2, PT, R26, 0x99, !P1 ;  /* 0x000000991a00780c */ /* 0x000fe40004f41670 */
[----:B------:R-:W-:-:S09]  /*3cea0*/  LOP3.LUT P6, RZ, R8, 0x8000, RZ, 0xc0, !PT ;  /* 0x0000800008ff7812 */ /* 0x000fd200078cc0ff */
[----:B------:R-:W-:-:S04]  /*3ceb0*/  @!P4 IADD3 R178, P0, P3, R6, UR8, R3 ;  /* 0x0000000806b2cc10 */ /* 0x000fc8000fb1e003 */
[--C-:B------:R-:W-:Y:S02]  /*3cec0*/  @!P4 IADD3.X R189, R29, UR7, R0.reuse, P0, P3 ;  /* 0x000000071dbdcc10 */ /* 0x100fe400087e6400 */
[----:B------:R-:W-:Y:S02]  /*3ced0*/  @!P2 IADD3 R176, P0, P3, R6, UR8, R3 ;  /* 0x0000000806b0ac10 */ /* 0x000fe4000fb1e003 */
[----:B------:R-:W-:Y:S02]  /*3cee0*/  LOP3.LUT P5, RZ, R5, 0x1, RZ, 0xc0, !PT ;  /* 0x0000000105ff7812 */ /* 0x000fe400078ac0ff */
[----:B------:R-:W-:Y:S02]  /*3cef0*/  @!P2 IADD3.X R180, R29, UR7, R0, P0, P3 ;  /* 0x000000071db4ac10 */ /* 0x000fe400087e6400 */
[----:B------:R-:W-:Y:S02]  /*3cf00*/  LOP3.LUT P2, RZ, R10, 0x80000000, RZ, 0xc0, !PT ;  /* 0x800000000aff7812 */ /* 0x000fe4000784c0ff */
[----:B------:R-:W0:Y:S01]  /*3cf10*/  @!P6 LDC.64 R10, c[0x0][0x5c0] ;  /* 0x00017000ff0aeb82 */ /* 0x000e220000000a00 */
[----:B------:R-:W-:-:S06]  /*3cf20*/  LOP3.LUT R5, R5, 0xfdffffff, RZ, 0xc0, !PT ;  /* 0xfdffffff05057812 */ /* 0x000fcc00078ec0ff */
[----:B------:R-:W-:-:S04]  /*3cf30*/  @P5 LOP3.LUT R5, R5, 0x2000000, RZ, 0xfc, !PT ;  /* 0x0200000005055812 */ /* 0x000fc800078efcff */
[----:B------:R-:W-:-:S04]  /*3cf40*/  LOP3.LUT R5, R5, 0xfeffffff, RZ, 0xc0, !PT ;  /* 0xfeffffff05057812 */ /* 0x000fc800078ec0ff */
[----:B------:R-:W-:Y:S02]  /*3cf50*/  @P2 LOP3.LUT R5, R5, 0x1000000, RZ, 0xfc, !PT ;  /* 0x0100000005052812 */ /* 0x000fe400078efcff */
[----:B------:R-:W-:Y:S02]  /*3cf60*/  LOP3.LUT P2, RZ, R8, 0x4000, RZ, 0xc0, !PT ;  /* 0x0000400008ff7812 */ /* 0x000fe4000784c0ff */
[----:B0-----:R-:W-:-:S05]  /*3cf70*/  @!P6 IADD3 R10, P0, R83, R10, RZ ;  /* 0x0000000a530ae210 */ /* 0x001fca0007f1e0ff */
[----:B------:R-:W-:Y:S01]  /*3cf80*/  @!P6 IMAD.X R11, R85, 0x1, R11, P0 ;  /* 0x00000001550be824 */ /* 0x000fe200000e060b */
[----:B------:R-:W-:-:S13]  /*3cf90*/  ISETP.LT.OR P4, PT, R26, 0x9a, !P1 ;  /* 0x0000009a1a00780c */ /* 0x000fda0004f81670 */
[----:B------:R-:W-:-:S04]  /*3cfa0*/  @!P4 IADD3 R173, P0, P3, R6, UR8, R3 ;  /* 0x0000000806adcc10 */ /* 0x000fc8000fb1e003 */
[----:B------:R-:W-:Y:S02]  /*3cfb0*/  @!P4 IADD3.X R175, R29, UR7, R0, P0, P3 ;  /* 0x000000071dafcc10 */ /* 0x000fe400087e6400 */
[----:B------:R-:W-:Y:S01]  /*3cfc0*/  ISETP.LT.OR P5, PT, R26, 0xa1, !P1 ;  /* 0x000000a11a00780c */ /* 0x000fe20004fa1670 */
[----:B--2---:R-:W-:-:S05]  /*3cfd0*/  FMUL R7, R167, UR20 ;  /* 0x00000014a7077c20 */ /* 0x004fca0008400000 */
[----:B------:R-:W-:-:S05]  /*3cfe0*/  F2FP.SATFINITE.E4M3.F32.PACK_AB_MERGE_C R7, RZ, R7, RZ ;  /* 0x00000007ff07723e */ /* 0x000fca00048070ff */
[----:B------:R0:W-:Y:S02]  /*3cff0*/  @!P6 STG.E.U8 desc[UR14][R10.64+0xd8], R7 ;  /* 0x0000d8070a00e986 */ /* 0x0001e4000c10110e */
[----:B0-----:R-:W0:Y:S02]  /*3d000*/  @!P2 LDC.64 R10, c[0x0][0x5c0] ;  /* 0x00017000ff0aab82 */ /* 0x001e240000000a00 */
[----:B0-----:R-:W-:-:S05]  /*3d010*/  @!P2 IADD3 R10, P0, R74, R10, RZ ;  /* 0x0000000a4a0aa210 */ /* 0x001fca0007f1e0ff */
[----:B------:R-:W-:Y:S02]  /*3d020*/  @!P2 IMAD.X R11, R82, 0x1, R11, P0 ;  /* 0x00000001520ba824 */ /* 0x000fe400000e060b */
[----:B---3--:R-:W-:-:S05]  /*3d030*/  FMUL R7, R157, UR20 ;  /* 0x000000149d077c20 */ /* 0x008fca0008400000 */
[----:B------:R-:W-:-:S05]  /*3d040*/  F2FP.SATFINITE.E4M3.F32.PACK_AB_MERGE_C R7, RZ, R7, RZ ;  /* 0x00000007ff07723e */ /* 0x000fca00048070ff */
[----:B------:R4:W-:Y:S02]  /*3d050*/  @!P2 STG.E.U8 desc[UR14][R10.64+0xd9], R7 ;  /* 0x0000d9070a00a986 */ /* 0x0009e4000c10110e */
[----:B----4-:R-:W-:Y:S02]  /*3d060*/  FMUL R7, R59, UR20 ;  /* 0x000000143b077c20 */ /* 0x010fe40008400000 */
[----:B------:R-:W2:Y:S01]  /*3d070*/  LDL.LU R59, [R1+0x638] ;  /* 0x00063800013b7983 */ /* 0x000ea20000300800 */
[----:B------:R-:W-:-:S03]  /*3d080*/  @!P5 IADD3 R167, P3, P4, R6, UR8, R3 ;  /* 0x0000000806a7dc10 */ /* 0x000fc6000fc7e003 */
[----:B------:R-:W3:Y:S01]  /*3d090*/  LDL.LU R63, [R1+0x63c] ;  /* 0x00063c00013f7983 */ /* 0x000ee20000300800 */
[----:B------:R-:W-:Y:S02]  /*3d0a0*/  @!P5 IADD3.X R172, R29, UR7, R0, P3, P4 ;  /* 0x000000071dacdc10 */ /* 0x000fe40009fe8400 */
[----:B------:R-:W-:Y:S02]  /*3d0b0*/  LOP3.LUT P5, RZ, R5, 0x2000000, RZ, 0xc0, !PT ;  /* 0x0200000005ff7812 */ /* 0x000fe400078ac0ff */
[----:B------:R-:W-:-:S11]  /*3d0c0*/  F2FP.SATFINITE.E4M3.F32.PACK_AB_MERGE_C R7, RZ, R7, RZ ;  /* 0x00000007ff07723e */ /* 0x000fd600048070ff */
[----:B------:R0:W-:Y:S02]  /*3d0d0*/  @!P5 STG.E.U8 desc[UR14][R198.64+0xe0], R7 ;  /* 0x0000e007c600d986 */ /* 0x0001e4000c10110e */
[----:B0-----:R-:W-:Y:S02]  /*3d0e0*/  FMUL R7, R51, UR20 ;  /* 0x0000001433077c20 */ /* 0x001fe40008400000 */
[----:B------:R-:W4:Y:S01]  /*3d0f0*/  LDL.LU R51, [R1+0x640] ;  /* 0x0006400001337983 */ /* 0x000f220000300800 */
[----:B------:R-:W-:Y:S02]  /*3d100*/  ISETP.LT.OR P4, PT, R26, 0xa2, !P1 ;  /* 0x000000a21a00780c */ /* 0x000fe40004f81670 */
[----:B------:R-:W-:-:S11]  /*3d110*/  LOP3.LUT P6, RZ, R9, 0x40, RZ, 0xc0, !PT ;  /* 0x0000004009ff7812 */ /* 0x000fd600078cc0ff */
[----:B------:R-:W-:Y:S02]  /*3d120*/  @!P4 IADD3 R157, P0, P3, R6, UR8, R3 ;  /* 0x00000008069dcc10 */ /* 0x000fe4000fb1e003 */
[----:B------:R-:W-:Y:S01]  /*3d130*/  LOP3.LUT P2, RZ, R5, 0x1000000, RZ, 0xc0, !PT ;  /* 0x0100000005ff7812 */ /* 0x000fe2000784c0ff */
[----:B------:R-:W0:Y:S01]  /*3d140*/  @!P6 LDC.64 R10, c[0x0][0x5c0] ;  /* 0x00017000ff0aeb82 */ /* 0x000e220000000a00 */
        /* <DEDUP_REMOVED lines=10> */
[----:B------:R-:W-:Y:S02]  /*3d1f0*/  @!P4 IADD3.X R82, R29, UR7, R0, P0, P3 ;  /* 0x000000071d52cc10 */ /* 0x000fe400087e6400 */
[----:B------:R-:W-:Y:S01]  /*3d200*/  @!P2 IADD3 R77, P0, P3, R6, UR8, R3 ;  /* 0x00000008064dac10 */ /* 0x000fe2000fb1e003 */
[----:B-1----:R-:W-:-:S03]  /*3d210*/  FMUL R7, R66, UR20 ;  /* 0x0000001442077c20 */ /* 0x002fc60008400000 */
[----:B------:R-:W-:Y:S02]  /*3d220*/  @!P2 IADD3.X R76, R29, UR7, R0, P0, P3 ;  /* 0x000000071d4cac10 */ /* 0x000fe400087e6400 */
[----:B0-----:R-:W-:Y:S02]  /*3d230*/  @!P6 IADD3 R10, P0, R17, R10, RZ ;  /* 0x0000000a110ae210 */ /* 0x001fe40007f1e0ff */
[----:B------:R-:W-:Y:S02]  /*3d240*/  LOP3.LUT R5, R5, 0xff7fffff, RZ, 0xc0, !PT ;  /* 0xff7fffff05057812 */ /* 0x000fe400078ec0ff */
[----:B------:R-:W-:Y:S01]  /*3d250*/  F2FP.SATFINITE.E4M3.F32.PACK_AB_MERGE_C R7, RZ, R7, RZ ;  /* 0x00000007ff07723e */ /* 0x000fe200048070ff */
[----:B------:R-:W-:Y:S01]  /*3d260*/  @!P6 IMAD.X R11, R81, 0x1, R11, P0 ;  /* 0x00000001510be824 */ /* 0x000fe200000e060b */
[----:B------:R-:W-:-:S04]  /*3d270*/  @P5 LOP3.LUT R5, R5, 0x800000, RZ, 0xfc, !PT ;  /* 0x0080000005055812 */ /* 0x000fc800078efcff */
[----:B------:R0:W-:Y:S01]  /*3d280*/  @!P6 STG.E.U8 desc[UR14][R10.64+0xe0], R7 ;  /* 0x0000e0070a00e986 */ /* 0x0001e2000c10110e */
[C---:B------:R-:W-:Y:S02]  /*3d290*/  LOP3.LUT P2, RZ, R5.reuse, 0x10, RZ, 0xc0, !PT ;  /* 0x0000001005ff7812 */ /* 0x040fe4000784c0ff */
[----:B------:R-:W-:-:S11]  /*3d2a0*/  LOP3.LUT R5, R5, 0xffbfffff, RZ, 0xc0, !PT ;  /* 0xffbfffff05057812 */ /* 0x000fd600078ec0ff */
[----:B------:R-:W-:Y:S02]  /*3d2b0*/  @P2 LOP3.LUT R5, R5, 0x400000, RZ, 0xfc, !PT ;  /* 0x0040000005052812 */ /* 0x000fe400078efcff */
[----:B------:R-:W-:Y:S02]  /*3d2c0*/  LOP3.LUT P2, RZ, R9, 0x80, RZ, 0xc0, !PT ;  /* 0x0000008009ff7812 */ /* 0x000fe4000784c0ff */
[----:B------:R-:W-:-:S11]  /*3d2d0*/  ISETP.LT.OR P4, PT, R26, 0xb2, !P1 ;  /* 0x000000b21a00780c */ /* 0x000fd60004f81670 */
[----:B0-----:R-:W0:Y:S01]  /*3d2e0*/  @!P2 LDC.64 R10, c[0x0][0x5c0] ;  /* 0x00017000ff0aab82 */ /* 0x001e220000000a00 */
[----:B------:R-:W-:Y:S02]  /*3d2f0*/  ISETP.LT.OR P5, PT, R26, 0xb9, !P1 ;  /* 0x000000b91a00780c */ /* 0x000fe40004fa1670 */
[----:B------:R-:W-:-:S04]  /*3d300*/  @!P4 IADD3 R75, P0, P3, R6, UR8, R3 ;  /* 0x00000008064bcc10 */ /* 0x000fc8000fb1e003 */
[----:B------:R-:W-:-:S07]  /*3d310*/  @!P4 IADD3.X R74, R29, UR7, R0, P0, P3 ;  /* 0x000000071d4acc10 */ /* 0x000fce00087e6400 */
[----:B------:R-:W-:Y:S02]  /*3d320*/  @!P5 IADD3 R71, P3, P4, R6, UR8, R3 ;  /* 0x000000080647dc10 */ /* 0x000fe4000fc7e003 */
[----:B0-----:R-:W-:Y:S02]  /*3d330*/  @!P2 IADD3 R10, P0, R15, R10, RZ ;  /* 0x0000000a0f0aa210 */ /* 0x001fe40007f1e0ff */
[----:B------:R-:W-:-:S03]  /*3d340*/  @!P5 IADD3.X R70, R29, UR7, R0, P3, P4 ;  /* 0x000000071d46dc10 */ /* 0x000fc60009fe8400 */
[----:B------:R-:W-:Y:S01]  /*3d350*/  @!P2 IMAD.X R11, R80, 0x1, R11, P0 ;  /* 0x00000001500ba824 */ /* 0x000fe200000e060b */
[----:B------:R-:W-:Y:S01]  /*3d360*/  LOP3.LUT P5, RZ, R5, 0x800000, RZ, 0xc0, !PT ;  /* 0x0080000005ff7812 */ /* 0x000fe200078ac0ff */
[----:B--2---:R-:W-:Y:S02]  /*3d370*/  FMUL R7, R59, UR20 ;  /* 0x000000143b077c20 */ /* 0x004fe40008400000 */
[----:B------:R-:W2:Y:S04]  /*3d380*/  LDL.LU R59, [R1+0x644] ;  /* 0x00064400013b7983 */ /* 0x000ea80000300800 */
[----:B------:R-:W2:Y:S01]  /*3d390*/  LDL.LU R55, [R1+0x648] ;  /* 0x0006480001377983 */ /* 0x000ea20000300800 */
[----:B------:R-:W-:-:S05]  /*3d3a0*/  F2FP.SATFINITE.E4M3.F32.PACK_AB_MERGE_C R7, RZ, R7, RZ ;  /* 0x00000007ff07723e */ /* 0x000fca00048070ff */
[----:B------:R3:W-:Y:S02]  /*3d3b0*/  @!P2 STG.E.U8 desc[UR14][R10.64+0xe1], R7 ;  /* 0x0000e1070a00a986 */ /* 0x0007e4000c10110e */
[----:B---3--:R-:W-:-:S05]  /*3d3c0*/  FMUL R7, R63, UR20 ;  /* 0x000000143f077c20 */ /* 0x008fca0008400000 */
[----:B------:R-:W-:-:S05]  /*3d3d0*/  F2FP.SATFINITE.E4M3.F32.PACK_AB_MERGE_C R7, RZ, R7, RZ ;  /* 0x00000007ff07723e */ /* 0x000fca00048070ff */
[----:B------:R4:W-:Y:S02]  /*3d3e0*/  @!P5 STG.E.U8 desc[UR14][R210.64+0xe8], R7 ;  /* 0x0000e807d200d986 */ /* 0x0009e4000c10110e */
[----:B----4-:R-:W-:Y:S02]  /*3d3f0*/  FMUL R7, R51, UR20 ;  /* 0x0000001433077c20 */ /* 0x010fe40008400000 */
[----:B------:R-:W3:Y:S04]  /*3d400*/  LDL.LU R51, [R1+0x64c] ;  /* 0x00064c0001337983 */ /* 0x000ee80000300800 */
[----:B------:R-:W4:Y:S04]  /*3d410*/  LDL.LU R27, [R1+0x650] ;  /* 0x00065000011b7983 */ /* 0x000f280000300800 */
[----:B------:R-:W4:Y:S04]  /*3d420*/  LDL.LU R16, [R1+0x654] ;  /* 0x0006540001107983 */ /* 0x000f280000300800 */
[----:B------:R-:W4:Y:S04]  /*3d430*/  LDL.LU R13, [R1+0x658] ;  /* 0x00065800010d7983 */ /* 0x000f280000300800 */
[----:B------:R-:W4:Y:S04]  /*3d440*/  LDL.LU R199, [R1+0x65c] ;  /* 0x00065c0001c77983 */ /* 0x000f280000300800 */
[----:B------:R-:W4:Y:S04]  /*3d450*/  LDL.LU R186, [R1+0x660] ;  /* 0x0006600001ba7983 */ /* 0x000f280000300800 */
[----:B------:R-:W4:Y:S01]  /*3d460*/  LDL.LU R187, [R1+0x664] ;  /* 0x0006640001bb7983 */ /* 0x000f220000300800 */
[----:B------:R-:W-:-:S02]  /*3d470*/  ISETP.LT.OR P4, PT, R26, 0xba, !P1 ;  /* 0x000000ba1a00780c */ /* 0x000fc40004f81670 */
[----:B------:R-:W-:Y:S01]  /*3d480*/  LOP3.LUT P2, RZ, R5, 0x400000, RZ, 0xc0, !PT ;  /* 0x0040000005ff7812 */ /* 0x000fe2000784c0ff */
[----:B------:R-:W4:Y:S01]  /*3d490*/  LDL.LU R202, [R1+0x668] ;  /* 0x0006680001ca7983 */ /* 0x000f220000300800 */
[----:B------:R-:W-:Y:S02]  /*3d4a0*/  F2FP.SATFINITE.E4M3.F32.PACK_AB_MERGE_C R7, RZ, R7, RZ ;  /* 0x00000007ff07723e */ /* 0x000fe400048070ff */
[C---:B------:R-:W-:Y:S01]  /*3d4b0*/  LOP3.LUT P6, RZ, R9.reuse, 0x40000, RZ, 0xc0, !PT ;  /* 0x0004000009ff7812 */ /* 0x040fe200078cc0ff */
[----:B------:R-:W4:Y:S01]  /*3d4c0*/  LDL.LU R203, [R1+0x66c] ;  /* 0x00066c0001cb7983 */ /* 0x000f220000300800 */
[----:B------:R-:W-:-:S03]  /*3d4d0*/  LOP3.LUT P5, RZ, R9, 0x20000000, RZ, 0xc0, !PT ;  /* 0x2000000009ff7812 */ /* 0x000fc600078ac0ff */
[----:B------:R-:W4:Y:S02]  /*3d4e0*/  LDL.LU.64 R192, [R1+0x18] ;  /* 0x0000180001c07983 */ /* 0x000f240000300a00 */
[----:B------:R-:W-:-:S04]  /*3d4f0*/  @!P4 IADD3 R69, P0, P3, R6, UR8, R3 ;  /* 0x000000080645cc10 */ /* 0x000fc8000fb1e003 */
[----:B------:R-:W-:Y:S02]  /*3d500*/  @!P4 IADD3.X R68, R29, UR7, R0, P0, P3 ;  /* 0x000000071d44cc10 */ /* 0x000fe400087e6400 */
[C---:B------:R-:W-:Y:S01]  /*3d510*/  ISETP.LT.OR P4, PT, R26.reuse, 0xc1, !P1 ;  /* 0x000000c11a00780c */ /* 0x040fe20004f81670 */
[----:B------:R2:W-:Y:S01]  /*3d520*/  @!P2 STG.E.U8 desc[UR14][R208.64+0xe9], R7 ;  /* 0x0000e907d000a986 */ /* 0x0005e2000c10110e */
[----:B------:R-:W-:Y:S01]  /*3d530*/  ISETP.LT.OR P2, PT, R26, 0xc9, !P1 ;  /* 0x000000c91a00780c */ /* 0x000fe20004f41670 */
[----:B------:R-:W0:Y:S10]  /*3d540*/  @!P6 LDC.64 R10, c[0x0][0x5c0] ;  /* 0x00017000ff0aeb82 */ /* 0x000e340000000a00 */
[----:B------:R-:W-:-:S04]  /*3d550*/  @!P4 IADD3 R67, P0, P3, R6, UR8, R3 ;  /* 0x000000080643cc10 */ /* 0x000fc8000fb1e003 */
[----:B------:R-:W-:Y:S02]  /*3d560*/  @!P4 IADD3.X R66, R29, UR7, R0, P0, P3 ;  /* 0x000000071d42cc10 */ /* 0x000fe400087e6400 */
[----:B------:R-:W-:-:S13]  /*3d570*/  ISETP.LT.OR P4, PT, R26, 0xc2, !P1 ;  /* 0x000000c21a00780c */ /* 0x000fda0004f81670 */
[----:B------:R-:W-:-:S04]  /*3d580*/  @!P4 IADD3 R65, P0, P3, R6, UR8, R3 ;  /* 0x000000080641cc10 */ /* 0x000fc8000fb1e003 */
[----:B------:R-:W-:Y:S02]  /*3d590*/  @!P4 IADD3.X R64, R29, UR7, R0, P0, P3 ;  /* 0x000000071d40cc10 */ /* 0x000fe400087e6400 */
[----:B------:R-:W-:-:S04]  /*3d5a0*/  @!P2 IADD3 R63, P0, P3, R6, UR8, R3 ;  /* 0x00000008063fac10 */ /* 0x000fc8000fb1e003 */
[----:B------:R-:W-:Y:S02]  /*3d5b0*/  @!P2 IADD3.X R62, R29, UR7, R0, P0, P3 ;  /* 0x000000071d3eac10 */ /* 0x000fe400087e6400 */
[C---:B------:R-:W-:Y:S02]  /*3d5c0*/  LOP3.LUT P2, RZ, R5.reuse, 0x400, RZ, 0xc0, !PT ;  /* 0x0000040005ff7812 */ /* 0x040fe4000784c0ff */
[----:B------:R-:W-:Y:S02]  /*3d5d0*/  LOP3.LUT R5, R5, 0xffdfffff, RZ, 0xc0, !PT ;  /* 0xffdfffff05057812 */ /* 0x000fe400078ec0ff */
[----:B0-----:R-:W-:-:S09]  /*3d5e0*/  @!P6 IADD3 R10, P0, R47, R10, RZ ;  /* 0x0000000a2f0ae210 */ /* 0x001fd20007f1e0ff */
[----:B------:R-:W-:Y:S02]  /*3d5f0*/  @P2 LOP3.LUT R5, R5, 0x200000, RZ, 0xfc, !PT ;  /* 0x0020000005052812 */ /* 0x000fe400078efcff */
[----:B------:R-:W-:Y:S01]  /*3d600*/  LOP3.LUT P2, RZ, R9, 0x80000, RZ, 0xc0, !PT ;  /* 0x0008000009ff7812 */ /* 0x000fe2000784c0ff */
[----:B------:R-:W-:Y:S01]  /*3d610*/  @!P6 IMAD.X R11, R87, 0x1, R11, P0 ;  /* 0x00000001570be824 */ /* 0x000fe200000e060b */
[----:B------:R-:W-:-:S13]  /*3d620*/  ISETP.LT.OR P4, PT, R26, 0xca, !P1 ;  /* 0x000000ca1a00780c */ /* 0x000fda0004f81670 */
[----:B------:R-:W-:-:S04]  /*3d630*/  @!P4 IADD3 R61, P0, P3, R6, UR8, R3 ;  /* 0x00000008063dcc10 */ /* 0x000fc8000fb1e003 */
[----:B------:R-:W-:Y:S01]  /*3d640*/  @!P4 IADD3.X R60, R29, UR7, R0, P0, P3 ;  /* 0x000000071d3ccc10 */ /* 0x000fe200087e6400 */
[----:B--2---:R-:W-:-:S05]  /*3d650*/  FMUL R7, R59, UR20 ;  /* 0x000000143b077c20 */ /* 0x004fca0008400000 */
[----:B------:R-:W-:-:S05]  /*3d660*/  F2FP.SATFINITE.E4M3.F32.PACK_AB_MERGE_C R7, RZ, R7, RZ ;  /* 0x00000007ff07723e */ /* 0x000fca00048070ff */
[----:B------:R0:W-:Y:S01]  /*3d670*/  @!P6 STG.E.U8 desc[UR14][R10.64+0xe8], R7 ;  /* 0x0000e8070a00e986 */ /* 0x0001e2000c10110e */
[----:B------:R-:W-:Y:S01]  /*3d680*/  ISETP.LT.OR P6, PT, R26, 0xd1, !P1 ;  /* 0x000000d11a00780c */ /* 0x000fe20004fc1670 */
[----:B0-----:R-:W0:Y:S01]  /*3d690*/  @!P2 LDC.64 R10, c[0x0][0x5c0] ;  /* 0x00017000ff0aab82 */ /* 0x001e220000000a00 */
[----:B------:R-:W-:-:S11]  /*3d6a0*/  FMUL R7, R55, UR20 ;  /* 0x0000001437077c20 */ /* 0x000fd60008400000 */
[----:B------:R-:W-:-:S04]  /*3d6b0*/  @!P6 IADD3 R59, P3, P4, R6, UR8, R3 ;  /* 0x00000008063bec10 */ /* 0x000fc8000fc7e003 */
[----:B------:R-:W-:Y:S02]  /*3d6c0*/  @!P6 IADD3.X R58, R29, UR7, R0, P3, P4 ;  /* 0x000000071d3aec10 */ /* 0x000fe40009fe8400 */
[----:B------:R-:W-:Y:S02]  /*3d6d0*/  LOP3.LUT P6, RZ, R9, 0x10000000, RZ, 0xc0, !PT ;  /* 0x1000000009ff7812 */ /* 0x000fe400078cc0ff */
[----:B------:R-:W-:Y:S02]  /*3d6e0*/  F2FP.SATFINITE.E4M3.F32.PACK_AB_MERGE_C R7, RZ, R7, RZ ;  /* 0x00000007ff07723e */ /* 0x000fe400048070ff */
[----:B0-----:R-:W-:-:S05]  /*3d6f0*/  @!P2 IADD3 R8, P0, R92, R10, RZ ;  /* 0x0000000a5c08a210 */ /* 0x001fca0007f1e0ff */
[----:B------:R-:W-:-:S05]  /*3d700*/  @!P2 IMAD.X R9, R93, 0x1, R11, P0 ;  /* 0x000000015d09a824 */ /* 0x000fca00000e060b */
[----:B------:R3:W-:Y:S01]  /*3d710*/  @!P2 STG.E.U8 desc[UR14][R8.64+0xe9], R7 ;  /* 0x0000e9070800a986 */ /* 0x0007e2000c10110e */
[----:B------:R-:W-:Y:S02]  /*3d720*/  ISETP.LT.OR P2, PT, R26, 0xd2, !P1 ;  /* 0x000000d21a00780c */ /* 0x000fe40004f41670 */
[----:B------:R-:W-:Y:S01]  /*3d730*/  LOP3.LUT P4, RZ, R5, 0x800, RZ, 0xc0, !PT ;  /* 0x0000080005ff7812 */ /* 0x000fe2000788c0ff */
[----:B---3--:R-:W-:Y:S01]  /*3d740*/  FMUL R7, R51, UR20 ;  /* 0x0000001433077c20 */ /* 0x008fe20008400000 */
[----:B------:R-:W0:Y:S09]  /*3d750*/  @!P5 LDC.64 R8, c[0x0][0x5c0] ;  /* 0x00017000ff08db82 */ /* 0x000e320000000a00 */
[----:B------:R-:W-:-:S04]  /*3d760*/  @!P2 IADD3 R55, P0, P3, R6, UR8, R3 ;  /* 0x000000080637ac10 */ /* 0x000fc8000fb1e003 */
[----:B------:R-:W-:Y:S02]  /*3d770*/  @!P2 IADD3.X R54, R29, UR7, R0, P0, P3 ;  /* 0x000000071d36ac10 */ /* 0x000fe400087e6400 */
[----:B------:R-:W-:Y:S02]  /*3d780*/  ISETP.LT.OR P2, PT, R26, 0xd9, !P1 ;  /* 0x000000d91a00780c */ /* 0x000fe40004f41670 */
[----:B------:R-:W-:-:S11]  /*3d790*/  F2FP.SATFINITE.E4M3.F32.PACK_AB_MERGE_C R7, RZ, R7, RZ ;  /* 0x00000007ff07723e */ /* 0x000fd600048070ff */
[----:B------:R-:W-:Y:S01]  /*3d7a0*/  @!P2 IADD3 R53, P0, P3, R6, UR8, R3 ;  /* 0x000000080635ac10 */ /* 0x000fe2000fb1e003 */
[----:B------:R4:W-:Y:S03]  /*3d7b0*/  @!P4 STG.E.U8 desc[UR14][R218.64+0xf0], R7 ;  /* 0x0000f007da00c986 */ /* 0x0009e6000c10110e */
[----:B------:R-:W-:Y:S02]  /*3d7c0*/  @!P2 IADD3.X R52, R29, UR7, R0, P0, P3 ;  /* 0x000000071d34ac10 */ /* 0x000fe400087e6400 */
[----:B------:R-:W-:Y:S01]  /*3d7d0*/  LOP3.LUT P2, RZ, R5, 0x200000, RZ, 0xc0, !PT ;  /* 0x0020000005ff7812 */ /* 0x000fe2000784c0ff */
[----:B----4-:R-:W-:Y:S01]  /*3d7e0*/  FMUL R7, R27, UR20 ;  /* 0x000000141b077c20 */ /* 0x010fe20008400000 */
[----:B------:R-:W-:-:S04]  /*3d7f0*/  ISETP.LT.OR P4, PT, R26, 0xda, !P1 ;  /* 0x000000da1a00780c */ /* 0x000fc80004f81670 */
[----:B------:R-:W-:-:S07]  /*3d800*/  F2FP.SATFINITE.E4M3.F32.PACK_AB_MERGE_C R7, RZ, R7, RZ ;  /* 0x00000007ff07723e */ /* 0x000fce00048070ff */
[----:B------:R1:W-:Y:S01]  /*3d810*/  @!P2 STG.E.U8 desc[UR14][R216.64+0xf1], R7 ;  /* 0x0000f107d800a986 */ /* 0x0003e2000c10110e */
[----:B------:R-:W-:Y:S02]  /*3d820*/  ISETP.LT.OR P2, PT, R26, 0xe1, !P1 ;  /* 0x000000e11a00780c */ /* 0x000fe40004f41670 */
[----:B------:R-:W-:-:S04]  /*3d830*/  @!P4 IADD3 R51, P0, P3, R6, UR8, R3 ;  /* 0x000000080633cc10 */ /* 0x000fc8000fb1e003 */
[----:B------:R-:W-:-:S07]  /*3d840*/  @!P4 IADD3.X R50, R29, UR7, R0, P0, P3 ;  /* 0x000000071d32cc10 */ /* 0x000fce00087e6400 */
[----:B------:R-:W-:Y:S01]  /*3d850*/  @!P2 IADD3 R47, P0, P3, R6, UR8, R3 ;  /* 0x00000008062fac10 */ /* 0x000fe2000fb1e003 */
[----:B-1----:R-:W-:-:S03]  /*3d860*/  FMUL R7, R16, UR20 ;  /* 0x0000001410077c20 */ /* 0x002fc60008400000 */
[----:B------:R-:W-:Y:S02]  /*3d870*/  @!P2 IADD3.X R46, R29, UR7, R0, P0, P3 ;  /* 0x000000071d2eac10 */ /* 0x000fe400087e6400 */
[----:B0-----:R-:W-:Y:S02]  /*3d880*/  @!P5 IADD3 R8, P0, R99, R8, RZ ;  /* 0x000000086308d210 */ /* 0x001fe40007f1e0ff */
[----:B------:R-:W-:-:S03]  /*3d890*/  F2FP.SATFINITE.E4M3.F32.PACK_AB_MERGE_C R7, RZ, R7, RZ ;  /* 0x00000007ff07723e */ /* 0x000fc600048070ff */
[----:B------:R-:W-:-:S05]  /*3d8a0*/  @!P5 IMAD.X R9, R102, 0x1, R9, P0 ;  /* 0x000000016609d824 */ /* 0x000fca00000e0609 */
[----:B------:R0:W-:Y:S01]  /*3d8b0*/  @!P5 STG.E.U8 desc[UR14][R8.64+0xf0], R7 ;  /* 0x0000f0070800d986 */ /* 0x0001e2000c10110e */
[C---:B------:R-:W-:Y:S01]  /*3d8c0*/  ISETP.LT.OR P4, PT, R26.reuse, 0xe2, !P1 ;  /* 0x000000e21a00780c */ /* 0x040fe20004f81670 */
[----:B0-----:R-:W0:Y:S01]  /*3d8d0*/  @!P6 LDC.64 R8, c[0x0][0x5c0] ;  /* 0x00017000ff08eb82 */ /* 0x001e220000000a00 */
[----:B------:R-:W-:-:S11]  /*3d8e0*/  ISETP.LT.OR P5, PT, R26, 0xe9, !P1 ;  /* 0x000000e91a00780c */ /* 0x000fd60004fa1670 */
[----:B------:R-:W-:Y:S01]  /*3d8f0*/  @!P4 IADD3 R28, P0, P3, R6, UR8, R3 ;  /* 0x00000008061ccc10 */ /* 0x000fe2000fb1e003 */
[----:B------:R-:W-:-:S03]  /*3d900*/  FMUL R7, R13, UR20 ;  /* 0x000000140d077c20 */ /* 0x000fc60008400000 */
[----:B------:R-:W-:Y:S02]  /*3d910*/  @!P4 IADD3.X R27, R29, UR7, R0, P0, P3 ;  /* 0x000000071d1bcc10 */ /* 0x000fe400087e6400 */
[----:B------:R-:W-:Y:S02]  /*3d920*/  F2FP.SATFINITE.E4M3.F32.PACK_AB_MERGE_C R7, RZ, R7, RZ ;  /* 0x00000007ff07723e */ /* 0x000fe400048070ff */
[----:B------:R-:W-:-:S04]  /*3d930*/  @!P5 IADD3 R17, P3, P4, R6, UR8, R3 ;  /* 0x000000080611dc10 */ /* 0x000fc8000fc7e003 */
[----:B------:R-:W-:Y:S02]  /*3d940*/  @!P5 IADD3.X R16, R29, UR7, R0, P3, P4 ;  /* 0x000000071d10dc10 */ /* 0x000fe40009fe8400 */
[----:B0-----:R-:W-:Y:S02]  /*3d950*/  @!P6 IADD3 R8, P0, R98, R8, RZ ;  /* 0x000000086208e210 */ /* 0x001fe40007f1e0ff */
[----:B------:R-:W-:-:S03]  /*3d960*/  ISETP.LT.OR P4, PT, R26, 0xea, !P1 ;  /* 0x000000ea1a00780c */ /* 0x000fc60004f81670 */
[----:B------:R-:W-:-:S05]  /*3d970*/  @!P6 IMAD.X R9, R103, 0x1, R9, P0 ;  /* 0x000000016709e824 */ /* 0x000fca00000e0609 */
[----:B------:R0:W-:Y:S02]  /*3d980*/  @!P6 STG.E.U8 desc[UR14][R8.64+0xf1], R7 ;  /* 0x0000f1070800e986 */ /* 0x0001e4000c10110e */
[----:B0-----:R-:W-:Y:S02]  /*3d990*/  FMUL R7, R199, UR20 ;  /* 0x00000014c7077c20 */ /* 0x001fe40008400000 */
[----:B------:R-:W2:Y:S01]  /*3d9a0*/  LDL.LU R199, [R1+0x670] ;  /* 0x0006700001c77983 */ /* 0x000ea20000300800 */
[----:B------:R-:W-:-:S04]  /*3d9b0*/  @!P4 IADD3 R15, P0, P3, R6, UR8, R3 ;  /* 0x00000008060fcc10 */ /* 0x000fc8000fb1e003 */
[----:B------:R-:W-:Y:S02]  /*3d9c0*/  @!P4 IADD3.X R13, R29, UR7, R0, P0, P3 ;  /* 0x000000071d0dcc10 */ /* 0x000fe400087e6400 */
[----:B------:R-:W-:Y:S02]  /*3d9d0*/  ISETP.LT.OR P0, PT, R26, 0xf1, !P1 ;  /* 0x000000f11a00780c */ /* 0x000fe40004f01670 */
[C---:B------:R-:W-:Y:S02]  /*3d9e0*/  LOP3.LUT P2, RZ, R5.reuse, 0x10000, RZ, 0xc0, !PT ;  /* 0x0001000005ff7812 */ /* 0x040fe4000784c0ff */
[----:B------:R-:W-:-:S09]  /*3d9f0*/  LOP3.LUT R5, R5, 0xfffbffff, RZ, 0xc0, !PT ;  /* 0xfffbffff05057812 */ /* 0x000fd200078ec0ff */
[----:B------:R-:W-:-:S04]  /*3da00*/  @!P0 IADD3 R12, P3, P6, R6, UR8, R3 ;  /* 0x00000008060c8c10 */ /* 0x000fc8000fe7e003 */
[----:B------:R-:W-:Y:S02]  /*3da10*/  @!P0 IADD3.X R11, R29, UR7, R0, P3, P6 ;  /* 0x000000071d0b8c10 */ /* 0x000fe40009fec400 */
[----:B------:R-:W-:Y:S02]  /*3da20*/  ISETP.LT.OR P3, PT, R26, 0xf2, !P1 ;  /* 0x000000f21a00780c */ /* 0x000fe40004f61670 */
[----:B------:R-:W-:Y:S02]  /*3da30*/  @P5 LOP3.LUT R5, R5, 0x40000, RZ, 0xfc, !PT ;  /* 0x0004000005055812 */ /* 0x000fe400078efcff */
[----:B------:R-:W-:Y:S01]  /*3da40*/  F2FP.SATFINITE.E4M3.F32.PACK_AB_MERGE_C R7, RZ, R7, RZ ;  /* 0x00000007ff07723e */ /* 0x000fe200048070ff */
[----:B------:R-:W-:Y:S01]  /*3da50*/  FMUL R8, R186, UR20 ;  /* 0x00000014ba087c20 */ /* 0x000fe20008400000 */
[----:B------:R-:W-:Y:S01]  /*3da60*/  LOP3.LUT R5, R5, 0xfff7ffff, RZ, 0xc0, !PT ;  /* 0xfff7ffff05057812 */ /* 0x000fe200078ec0ff */
[----:B------:R-:W3:Y:S04]  /*3da70*/  LDL.LU R186, [R1+0x674] ;  /* 0x0006740001ba7983 */ /* 0x000ee80000300800 */
[----:B------:R0:W-:Y:S01]  /*3da80*/  @!P2 STG.E.U8 desc[UR14][R226.64+0xf8], R7 ;  /* 0x0000f807e200a986 */ /* 0x0001e2000c10110e */
[----:B------:R-:W-:-:S02]  /*3da90*/  @P4 LOP3.LUT R5, R5, 0x80000, RZ, 0xfc, !PT ;  /* 0x0008000005054812 */ /* 0x000fc400078efcff */
[----:B------:R-:W-:Y:S02]  /*3daa0*/  @!P3 IADD3 R10, P2, P6, R6, UR8, R3 ;  /* 0x00000008060abc10 */ /* 0x000fe4000fe5e003 */
[C---:B------:R-:W-:Y:S02]  /*3dab0*/  LOP3.LUT P5, RZ, R14.reuse, 0x4, RZ, 0xc0, !PT ;  /* 0x000000040eff7812 */ /* 0x040fe400078ac0ff */
[----:B------:R-:W-:Y:S02]  /*3dac0*/  LOP3.LUT P4, RZ, R14, 0x2, RZ, 0xc0, !PT ;  /* 0x000000020eff7812 */ /* 0x000fe4000788c0ff */
[----:B0-----:R-:W-:Y:S02]  /*3dad0*/  @!P3 IADD3.X R7, R29, UR7, R0, P2, P6 ;  /* 0x000000071d07bc10 */ /* 0x001fe400097ec400 */
[----:B------:R-:W-:Y:S01]  /*3dae0*/  LOP3.LUT P6, RZ, R5, 0x8000, RZ, 0xc0, !PT ;  /* 0x0000800005ff7812 */ /* 0x000fe200078cc0ff */
[----:B------:R-:W-:Y:S02]  /*3daf0*/  FMUL R14, R187, UR20 ;  /* 0x00000014bb0e7c20 */ /* 0x000fe40008400000 */
[----:B------:R-:W4:Y:S01]  /*3db00*/  LDL.LU R187, [R1+0x678] ;  /* 0x0006780001bb7983 */ /* 0x000f220000300800 */
[----:B------:R-:W-:-:S09]  /*3db10*/  F2FP.SATFINITE.E4M3.F32.PACK_AB_MERGE_C R8, RZ, R8, RZ ;  /* 0x00000008ff08723e */ /* 0x000fd200048070ff */
[----:B------:R0:W-:Y:S02]  /*3db20*/  @!P6 STG.E.U8 desc[UR14][R224.64+0xf9], R8 ;  /* 0x0000f908e000e986 */ /* 0x0001e4000c10110e */
[----:B0-----:R-:W0:Y:S01]  /*3db30*/  @!P5 LDC.64 R8, c[0x0][0x5c0] ;  /* 0x00017000ff08db82 */ /* 0x001e220000000a00 */
[----:B------:R-:W-:Y:S02]  /*3db40*/  F2FP.SATFINITE.E4M3.F32.PACK_AB_MERGE_C R14, RZ, R14, RZ ;  /* 0x0000000eff0e723e */ /* 0x000fe400048070ff */
[----:B0-----:R-:W-:-:S05]  /*3db50*/  @!P5 IADD3 R8, P6, R109, R8, RZ ;  /* 0x000000086d08d210 */ /* 0x001fca0007fde0ff */
[----:B------:R-:W-:-:S05]  /*3db60*/  @!P5 IMAD.X R9, R113, 0x1, R9, P6 ;  /* 0x000000017109d824 */ /* 0x000fca00030e0609 */
[----:B------:R0:W-:Y:S02]  /*3db70*/  @!P5 STG.E.U8 desc[UR14][R8.64+0xf8], R14 ;  /* 0x0000f80e0800d986 */ /* 0x0001e4000c10110e */
[----:B0-----:R-:W-:Y:S01]  /*3db80*/  FMUL R14, R202, UR20 ;  /* 0x00000014ca0e7c20 */ /* 0x001fe20008400000 */
[----:B------:R-:W0:Y:S01]  /*3db90*/  @!P4 LDC.64 R8, c[0x0][0x5c0] ;  /* 0x00017000ff08cb82 */ /* 0x000e220000000a00 */
[----:B------:R-:W4:Y:S03]  /*3dba0*/  LDL.LU R202, [R1+0x67c] ;  /* 0x00067c0001ca7983 */ /* 0x000f260000300800 */
[----:B------:R-:W-:Y:S02]  /*3dbb0*/  F2FP.SATFINITE.E4M3.F32.PACK_AB_MERGE_C R14, RZ, R14, RZ ;  /* 0x0000000eff0e723e */ /* 0x000fe400048070ff */
[----:B0-----:R-:W-:-:S05]  /*3dbc0*/  @!P4 IADD3 R8, P6, R108, R8, RZ ;  /* 0x000000086c08c210 */ /* 0x001fca0007fde0ff */
[----:B------:R-:W-:-:S05]  /*3dbd0*/  @!P4 IMAD.X R9, R112, 0x1, R9, P6 ;  /* 0x000000017009c824 */ /* 0x000fca00030e0609 */
[----:B------:R0:W-:Y:S02]  /*3dbe0*/  @!P4 STG.E.U8 desc[UR14][R8.64+0xf9], R14 ;  /* 0x0000f90e0800c986 */ /* 0x0001e4000c10110e */
[----:B0-----:R-:W-:Y:S02]  /*3dbf0*/  FMUL R8, R203, UR20 ;  /* 0x00000014cb087c20 */ /* 0x001fe40008400000 */
[----:B------:R-:W4:Y:S01]  /*3dc00*/  LDL.LU R203, [R1+0x680] ;  /* 0x0006800001cb7983 */ /* 0x000f220000300800 */
[----:B------:R-:W-:-:S04]  /*3dc10*/  LOP3.LUT P2, RZ, R5, 0x100000, RZ, 0xc0, !PT ;  /* 0x0010000005ff7812 */ /* 0x000fc8000784c0ff */
[C---:B------:R-:W-:Y:S02]  /*3dc20*/  ISETP.LT.OR P5, PT, R26.reuse, 0x1, !P2 ;  /* 0x000000011a00780c */ /* 0x040fe400057a1670 */
[----:B------:R-:W-:Y:S02]  /*3dc30*/  F2FP.SATFINITE.E4M3.F32.PACK_AB_MERGE_C R8, RZ, R8, RZ ;  /* 0x00000008ff08723e */ /* 0x000fe400048070ff */
[----:B------:R-:W-:-:S09]  /*3dc40*/  ISETP.LT.OR P6, PT, R26, 0x2, !P2 ;  /* 0x000000021a00780c */ /* 0x000fd200057c1670 */
[----:B------:R2:W-:Y:S01]  /*3dc50*/  @!P5 STG.E.U8 desc[UR14][R192.64], R8 ;  /* 0x00000008c000d986 */ /* 0x0005e2000c10110e */
[----:B------:R-:W-:Y:S01]  /*3dc60*/  ISETP.LT.OR P5, PT, R26, 0x1, !P1 ;  /* 0x000000011a00780c */ /* 0x000fe20004fa1670 */
[----:B--2---:R-:W-:Y:S02]  /*3dc70*/  FMUL R8, R199, UR20 ;  /* 0x00000014c7087c20 */ /* 0x004fe40008400000 */
[----:B------:R-:W2:Y:S03]  /*3dc80*/  LDL.LU R199, [R1+0x684] ;  /* 0x0006840001c77983 */ /* 0x000ea60000300800 */
[----:B------:R-:W-:-:S05]  /*3dc90*/  F2FP.SATFINITE.E4M3.F32.PACK_AB_MERGE_C R8, RZ, R8, RZ ;  /* 0x00000008ff08723e */ /* 0x000fca00048070ff */
[----:B------:R0:W-:Y:S02]  /*3dca0*/  @!P6 STG.E.U8 desc[UR14][R230.64+0x1], R8 ;  /* 0x00000108e600e986 */ /* 0x0001e4000c10110e */
[----:B0-----:R-:W0:Y:S01]  /*3dcb0*/  @!P5 LDC.64 R8, c[0x0][0x5c0] ;  /* 0x00017000ff08db82 */ /* 0x001e220000000a00 */
[----:B---3--:R-:W-:Y:S02]  /*3dcc0*/  FMUL R14, R186, UR20 ;  /* 0x00000014ba0e7c20 */ /* 0x008fe40008400000 */
[----:B------:R-:W3:Y:S01]  /*3dcd0*/  LDL.LU R186, [R1+0x688] ;  /* 0x0006880001ba7983 */ /* 0x000ee20000300800 */
[----:B0-----:R-:W-:-:S05]  /*3dce0*/  @!P5 IADD3 R8, P6, R116, R8, RZ ;  /* 0x000000087408d210 */ /* 0x001fca0007fde0ff */
[----:B------:R-:W-:Y:S01]  /*3dcf0*/  @!P5 IMAD.X R9, R130, 0x1, R9, P6 ;  /* 0x000000018209d824 */ /* 0x000fe200030e0609 */
[C---:B------:R-:W-:Y:S02]  /*3dd00*/  ISETP.LT.OR P6, PT, R26.reuse, 0x1, !P1 ;  /* 0x000000011a00780c */ /* 0x040fe40004fc1670 */
[----:B------:R-:W-:Y:S02]  /*3dd10*/  ISETP.LT.OR P5, PT, R26, 0x2, !P1 ;  /* 0x000000021a00780c */ /* 0x000fe40004fa1670 */
[----:B------:R-:W-:-:S09]  /*3dd20*/  F2FP.SATFINITE.E4M3.F32.PACK_AB_MERGE_C R14, RZ, R14, RZ ;  /* 0x0000000eff0e723e */ /* 0x000fd200048070ff */
[----:B------:R0:W-:Y:S02]  /*3dd30*/  @!P6 STG.E.U8 desc[UR14][R8.64], R14 ;  /* 0x0000000e0800e986 */ /* 0x0001e4000c10110e */
[----:B0-----:R-:W0:Y:S01]  /*3dd40*/  @!P5 LDC.64 R8, c[0x0][0x5c0] ;  /* 0x00017000ff08db82 */ /* 0x001e220000000a00 */
[----:B----4-:R-:W-:Y:S02]  /*3dd50*/  FMUL R14, R187, UR20 ;  /* 0x00000014bb0e7c20 */ /* 0x010fe40008400000 */
[----:B------:R-:W4:Y:S03]  /*3dd60*/  LDL.LU R187, [R1+0x68c] ;  /* 0x00068c0001bb7983 */ /* 0x000f260000300800 */
[----:B------:R-:W-:Y:S01]  /*3dd70*/  F2FP.SATFINITE.E4M3.F32.PACK_AB_MERGE_C R14, RZ, R14, RZ ;  /* 0x0000000eff0e723e */ /* 0x000fe200048070ff */
[----:B------:R-:W4:Y:S01]  /*3dd80*/  LDL.LU.64 R210, [R1+0x38] ;  /* 0x0000380001d27983 */ /* 0x000f220000300a00 */
[----:B0-----:R-:W-:-:S05]  /*3dd90*/  @!P5 IADD3 R8, P6, R117, R8, RZ ;  /* 0x000000087508d210 */ /* 0x001fca0007fde0ff */
[----:B------:R-:W-:Y:S01]  /*3dda0*/  @!P5 IMAD.X R9, R131, 0x1, R9, P6 ;  /* 0x000000018309d824 */ /* 0x000fe200030e0609 */
[----:B------:R-:W-:-:S13]  /*3ddb0*/  ISETP.LT.OR P6, PT, R26, 0x2, !P1 ;  /* 0x000000021a00780c */ /* 0x000fda0004fc1670 */
[----:B------:R0:W-:Y:S02]  /*3ddc0*/  @!P6 STG.E.U8 desc[UR14][R8.64+0x1], R14 ;  /* 0x0000010e0800e986 */ /* 0x0001e4000c10110e */
[----:B0-----:R-:W-:Y:S02]  /*3ddd0*/  FMUL R8, R202, UR20 ;  /* 0x00000014ca087c20 */ /* 0x001fe40008400000 */
[----:B------:R-:W4:Y:S01]  /*3dde0*/  LDL.LU R202, [R1+0x690] ;  /* 0x0006900001ca7983 */ /* 0x000f220000300800 */
[C---:B------:R-:W-:Y:S02]  /*3ddf0*/  ISETP.LT.OR P5, PT, R26.reuse, 0x9, !P2 ;  /* 0x000000091a00780c */ /* 0x040fe400057a1670 */
[----:B------:R-:W-:Y:S01]  /*3de00*/  F2FP.SATFINITE.E4M3.F32.PACK_AB_MERGE_C R8, RZ, R8, RZ ;  /* 0x00000008ff08723e */ /* 0x000fe200048070ff */
[----:B------:R-:W4:Y:S01]  /*3de10*/  LDL.LU.64 R192, [R1] ;  /* 0x0000000001c07983 */ /* 0x000f220000300a00 */
[----:B------:R-:W-:-:S09]  /*3de20*/  ISETP.LT.OR P6, PT, R26, 0xa, !P2 ;  /* 0x0000000a1a00780c */ /* 0x000fd200057c1670 */
[----:B------:R0:W-:Y:S01]  /*3de30*/  @!P5 STG.E.U8 desc[UR14][R236.64+0x8], R8 ;  /* 0x00000808ec00d986 */ /* 0x0001e2000c10110e */
[----:B------:R-:W-:Y:S01]  /*3de40*/  ISETP.LT.OR P5, PT, R26, 0x9, !P1 ;  /* 0x000000091a00780c */ /* 0x000fe20004fa1670 */
[----:B0-----:R-:W-:Y:S02]  /*3de50*/  FMUL R8, R203, UR20 ;  /* 0x00000014cb087c20 */ /* 0x001fe40008400000 */
[----:B------:R-:W4:Y:S03]  /*3de60*/  LDL.LU R203, [R1+0x694] ;  /* 0x0006940001cb7983 */ /* 0x000f260000300800 */
[----:B------:R-:W-:-:S05]  /*3de70*/  F2FP.SATFINITE.E4M3.F32.PACK_AB_MERGE_C R8, RZ, R8, RZ ;  /* 0x00000008ff08723e */ /* 0x000fca00048070ff */
[----:B------:R0:W-:Y:S02]  /*3de80*/  @!P6 STG.E.U8 desc[UR14][R228.64+0x9], R8 ;  /* 0x00000908e400e986 */ /* 0x0001e4000c10110e */
[----:B0-----:R-:W0:Y:S02]  /*3de90*/  @!P5 LDC.64 R8, c[0x0][0x5c0] ;  /* 0x00017000ff08db82 */ /* 0x001e240000000a00 */
[----:B0-----:R-:W-:-:S05]  /*3dea0*/  @!P5 IADD3 R8, P6, R134, R8, RZ ;  /* 0x000000088608d210 */ /* 0x001fca0007fde0ff */
[----:B------:R-:W-:Y:S01]  /*3deb0*/  @!P5 IMAD.X R9, R136, 0x1, R9, P6 ;  /* 0x000000018809d824 */ /* 0x000fe200030e0609 */
[C---:B------:R-:W-:Y:S02]  /*3dec0*/  ISETP.LT.OR P6, PT, R26.reuse, 0x9, !P1 ;  /* 0x000000091a00780c */ /* 0x040fe40004fc1670 */
        /* <DEDUP_REMOVED lines=8> */
[----:B0-----:R-:W-:-:S03]  /*3df50*/  @!P5 IADD3 R8, P6, R135, R8, RZ ;  /* 0x000000088708d210 */ /* 0x001fc60007fde0ff */
[----:B------:R-:W3:Y:S02]  /*3df60*/  LDL.LU.64 R80, [R1+0x10] ;  /* 0x0000100001507983 */ /* 0x000ee40000300a00 */
[----:B------:R-:W-:Y:S01]  /*3df70*/  @!P5 IMAD.X R9, R137, 0x1, R9, P6 ;  /* 0x000000018909d824 */ /* 0x000fe200030e0609 */
[----:B------:R-:W-:Y:S02]  /*3df80*/  ISETP.LT.OR P6, PT, R26, 0xa, !P1 ;  /* 0x0000000a1a00780c */ /* 0x000fe40004fc1670 */
[----:B------:R-:W-:-:S11]  /*3df90*/  F2FP.SATFINITE.E4M3.F32.PACK_AB_MERGE_C R14, RZ, R14, RZ ;  /* 0x0000000eff0e723e */ /* 0x000fd600048070ff */
[----:B------:R4:W-:Y:S02]  /*3dfa0*/  @!P6 STG.E.U8 desc[UR14][R8.64+0x9], R14 ;  /* 0x0000090e0800e986 */ /* 0x0009e4000c10110e */
[----:B----4-:R-:W-:Y:S02]  /*3dfb0*/  FMUL R8, R187, UR20 ;  /* 0x00000014bb087c20 */ /* 0x010fe40008400000 */
[----:B------:R-:W4:Y:S01]  /*3dfc0*/  LDL.LU R187, [R1+0x6a0] ;  /* 0x0006a00001bb7983 */ /* 0x000f220000300800 */
[----:B------:R-:W-:Y:S02]  /*3dfd0*/  ISETP.LT.OR P5, PT, R26, 0x11, !P2 ;  /* 0x000000111a00780c */ /* 0x000fe400057a1670 */
[----:B------:R-:W-:-:S11]  /*3dfe0*/  F2FP.SATFINITE.E4M3.F32.PACK_AB_MERGE_C R8, RZ, R8, RZ ;  /* 0x00000008ff08723e */ /* 0x000fd600048070ff */
[----:B------:R0:W-:Y:S02]  /*3dff0*/  @!P5 STG.E.U8 desc[UR14][R210.64+0x10], R8 ;  /* 0x00001008d200d986 */ /* 0x0001e4000c10110e */
[----:B0-----:R-:W-:Y:S02]  /*3e000*/  FMUL R8, R202, UR20 ;  /* 0x00000014ca087c20 */ /* 0x001fe40008400000 */
[----:B------:R-:W4:Y:S01]  /*3e010*/  LDL.LU R202, [R1+0x6a4] ;  /* 0x0006a40001ca7983 */ /* 0x000f220000300800 */
[C---:B------:R-:W-:Y:S02]  /*3e020*/  ISETP.LT.OR P6, PT, R26.reuse, 0x12, !P2 ;  /* 0x000000121a00780c */ /* 0x040fe400057c1670 */
[----:B------:R-:W-:Y:S02]  /*3e030*/  ISETP.LT.OR P5, PT, R26, 0x11, !P1 ;  /* 0x000000111a00780c */ /* 0x000fe40004fa1670 */
[----:B------:R-:W-:-:S09]  /*3e040*/  F2FP.SATFINITE.E4M3.F32.PACK_AB_MERGE_C R8, RZ, R8, RZ ;  /* 0x00000008ff08723e */ /* 0x000fd200048070ff */
[----:B------:R0:W-:Y:S02]  /*3e050*/  @!P6 STG.E.U8 desc[UR14][R192.64+0x11], R8 ;  /* 0x00001108c000e986 */ /* 0x0001e4000c10110e */
[----:B0-----:R-:W0:Y:S01]  /*3e060*/  @!P5 LDC.64 R8, c[0x0][0x5c0] ;  /* 0x00017000ff08db82 */ /* 0x001e220000000a00 */
[----:B------:R-:W-:Y:S02]  /*3e070*/  FMUL R14, R203, UR20 ;  /* 0x00000014cb0e7c20 */ /* 0x000fe40008400000 */
[----:B------:R-:W4:Y:S01]  /*3e080*/  LDL.LU R203, [R1+0x6a8] ;  /* 0x0006a80001cb7983 */ /* 0x000f220000300800 */
[----:B0-----:R-:W-:-:S03]  /*3e090*/  @!P5 IADD3 R8, P6, R141, R8, RZ ;  /* 0x000000088d08d210 */ /* 0x001fc60007fde0ff */
[----:B------:R-:W4:Y:S02]  /*3e0a0*/  LDL.LU R193, [R1+0x6ac] ;  /* 0x0006ac0001c17983 */ /* 0x000f240000300800 */
[----:B------:R-:W-:Y:S01]  /*3e0b0*/  @!P5 IMAD.X R9, R143, 0x1, R9, P6 ;  /* 0x000000018f09d824 */ /* 0x000fe200030e0609 */
[C---:B------:R-:W-:Y:S02]  /*3e0c0*/  ISETP.LT.OR P6, PT, R26.reuse, 0x11, !P1 ;  /* 0x000000111a00780c */ /* 0x040fe40004fc1670 */
[----:B------:R-:W-:Y:S02]  /*3e0d0*/  ISETP.LT.OR P5, PT, R26, 0x12, !P1 ;  /* 0x000000121a00780c */ /* 0x000fe40004fa1670 */
[----:B------:R-:W-:-:S09]  /*3e0e0*/  F2FP.SATFINITE.E4M3.F32.PACK_AB_MERGE_C R14, RZ, R14, RZ ;  /* 0x0000000eff0e723e */ /* 0x000fd200048070ff */
[----:B------:R0:W-:Y:S02]  /*3e0f0*/  @!P6 STG.E.U8 desc[UR14][R8.64+0x10], R14 ;  /* 0x0000100e0800e986 */ /* 0x0001e4000c10110e */
[----:B0-----:R-:W0:Y:S02]  /*3e100*/  @!P5 LDC.64 R8, c[0x0][0x5c0] ;  /* 0x00017000ff08db82 */ /* 0x001e240000000a00 */
[----:B0-----:R-:W-:-:S05]  /*3e110*/  @!P5 IADD3 R8, P6, R140, R8, RZ ;  /* 0x000000088c08d210 */ /* 0x001fca0007fde0ff */
[----:B------:R-:W-:Y:S01]  /*3e120*/  @!P5 IMAD.X R9, R142, 0x1, R9, P6 ;  /* 0x000000018e09d824 */ /* 0x000fe200030e0609 */
[C---:B------:R-:W-:Y:S02]  /*3e130*/  ISETP.LT.OR P6, PT, R26.reuse, 0x12, !P1 ;  /* 0x000000121a00780c */ /* 0x040fe40004fc1670 */
[----:B------:R-:W-:Y:S01]  /*3e140*/  ISETP.LT.OR P5, PT, R26, 0x19, !P2 ;  /* 0x000000191a00780c */ /* 0x000fe200057a1670 */
[----:B--2---:R-:W-:Y:S02]  /*3e150*/  FMUL R14, R199, UR20 ;  /* 0x00000014c70e7c20 */ /* 0x004fe40008400000 */
[----:B------:R-:W2:Y:S03]  /*3e160*/  LDL.LU.64 R198, [R1+0x48] ;  /* 0x0000480001c67983 */ /* 0x000ea60000300a00 */
[----:B------:R-:W-:-:S05]  /*3e170*/  F2FP.SATFINITE.E4M3.F32.PACK_AB_MERGE_C R14, RZ, R14, RZ ;  /* 0x0000000eff0e723e */ /* 0x000fca00048070ff */
[----:B------:R3:W-:Y:S02]  /*3e180*/  @!P6 STG.E.U8 desc[UR14][R8.64+0x11], R14 ;  /* 0x0000110e0800e986 */ /* 0x0007e4000c10110e */
[----:B---3--:R-:W-:Y:S02]  /*3e190*/  FMUL R8, R186, UR20 ;  /* 0x00000014ba087c20 */ /* 0x008fe40008400000 */
[----:B------:R-:W3:Y:S03]  /*3e1a0*/  LDL.LU R186, [R1+0x6b0] ;  /* 0x0006b00001ba7983 */ /* 0x000ee60000300800 */
[----:B------:R-:W-:Y:S01]  /*3e1b0*/  F2FP.SATFINITE.E4M3.F32.PACK_AB_MERGE_C R8, RZ, R8, RZ ;  /* 0x00000008ff08723e */ /* 0x000fe200048070ff */
[----:B------:R-:W3:Y:S04]  /*3e1c0*/  LDL.LU.64 R210, [R1+0x20] ;  /* 0x0000200001d27983 */ /* 0x000ee80000300a00 */
[----:B------:R4:W-:Y:S02]  /*3e1d0*/  @!P5 STG.E.U8 desc[UR14][R80.64+0x18], R8 ;  /* 0x000018085000d986 */ /* 0x0009e4000c10110e */
[----:B----4-:R-:W-:-:S02]  /*3e1e0*/  FMUL R8, R187, UR20 ;  /* 0x00000014bb087c20 */ /* 0x010fc40008400000 */
[----:B------:R-:W4:Y:S01]  /*3e1f0*/  LDL.LU R187, [R1+0x6b4] ;  /* 0x0006b40001bb7983 */ /* 0x000f220000300800 */
[----:B------:R-:W-:-:S03]  /*3e200*/  FMUL R14, R202, UR20 ;  /* 0x00000014ca0e7c20 */ /* 0x000fc60008400000 */
[----:B------:R-:W4:Y:S01]  /*3e210*/  LDL.LU R202, [R1+0x6b8] ;  /* 0x0006b80001ca7983 */ /* 0x000f220000300800 */
[C---:B------:R-:W-:Y:S02]  /*3e220*/  ISETP.LT.OR P6, PT, R26.reuse, 0x1a, !P2 ;  /* 0x0000001a1a00780c */ /* 0x040fe400057c1670 */
[----:B------:R-:W-:Y:S02]  /*3e230*/  ISETP.LT.OR P5, PT, R26, 0x19, !P1 ;  /* 0x000000191a00780c */ /* 0x000fe40004fa1670 */
[----:B------:R-:W-:-:S09]  /*3e240*/  F2FP.SATFINITE.E4M3.F32.PACK_AB_MERGE_C R8, RZ, R8, RZ ;  /* 0x00000008ff08723e */ /* 0x000fd200048070ff */
[----:B------:R0:W-:Y:S02]  /*3e250*/  @!P6 STG.E.U8 desc[UR14][R234.64+0x19], R8 ;  /* 0x00001908ea00e986 */ /* 0x0001e4000c10110e */
[----:B0-----:R-:W0:Y:S01]  /*3e260*/  @!P5 LDC.64 R8, c[0x0][0x5c0] ;  /* 0x00017000ff08db82 */ /* 0x001e220000000a00 */
[----:B------:R-:W-:Y:S02]  /*3e270*/  F2FP.SATFINITE.E4M3.F32.PACK_AB_MERGE_C R14, RZ, R14, RZ ;  /* 0x0000000eff0e723e */ /* 0x000fe400048070ff */
[----:B0-----:R-:W-:-:S05]  /*3e280*/  @!P5 IADD3 R8, P6, R146, R8, RZ ;  /* 0x000000089208d210 */ /* 0x001fca0007fde0ff */
[----:B------:R-:W-:Y:S01]  /*3e290*/  @!P5 IMAD.X R9, R152, 0x1, R9, P6 ;  /* 0x000000019809d824 */ /* 0x000fe200030e0609 */
[C---:B------:R-:W-:Y:S02]  /*3e2a0*/  ISETP.LT.OR P6, PT, R26.reuse, 0x19, !P1 ;  /* 0x000000191a00780c */ /* 0x040fe40004fc1670 */
[----:B------:R-:W-:-:S11]  /*3e2b0*/  ISETP.LT.OR P5, PT, R26, 0x1a, !P1 ;  /* 0x0000001a1a00780c */ /* 0x000fd60004fa1670 */
[----:B------:R0:W-:Y:S02]  /*3e2c0*/  @!P6 STG.E.U8 desc[UR14][R8.64+0x18], R14 ;  /* 0x0000180e0800e986 */ /* 0x0001e4000c10110e */
[----:B0-----:R-:W0:Y:S01]  /*3e2d0*/  @!P5 LDC.64 R8, c[0x0][0x5c0] ;  /* 0x00017000ff08db82 */ /* 0x001e220000000a00 */
[----:B------:R-:W-:Y:S02]  /*3e2e0*/  FMUL R14, R203, UR20 ;  /* 0x00000014cb0e7c20 */ /* 0x000fe40008400000 */
[----:B------:R-:W4:Y:S04]  /*3e2f0*/  LDL.LU R203, [R1+0x6bc] ;  /* 0x0006bc0001cb7983 */ /* 0x000f280000300800 */
[----:B------:R-:W4:Y:S01]  /*3e300*/  LDL.LU.64 R80, [R1+0x30] ;  /* 0x0000300001507983 */ /* 0x000f220000300a00 */
[----:B------:R-:W-:-:S02]  /*3e310*/  F2FP.SATFINITE.E4M3.F32.PACK_AB_MERGE_C R14, RZ, R14, RZ ;  /* 0x0000000eff0e723e */ /* 0x000fc400048070ff */
[----:B0-----:R-:W-:-:S05]  /*3e320*/  @!P5 IADD3 R8, P6, R147, R8, RZ ;  /* 0x000000089308d210 */ /* 0x001fca0007fde0ff */
[----:B------:R-:W-:Y:S01]  /*3e330*/  @!P5 IMAD.X R9, R153, 0x1, R9, P6 ;  /* 0x000000019909d824 */ /* 0x000fe200030e0609 */
[C---:B------:R-:W-:Y:S02]  /*3e340*/  ISETP.LT.OR P6, PT, R26.reuse, 0x1a, !P1 ;  /* 0x0000001a1a00780c */ /* 0x040fe40004fc1670 */
[----:B------:R-:W-:-:S11]  /*3e350*/  ISETP.LT.OR P5, PT, R26, 0x21, !P2 ;  /* 0x000000211a00780c */ /* 0x000fd600057a1670 */
[----:B------:R0:W-:Y:S02]  /*3e360*/  @!P6 STG.E.U8 desc[UR14][R8.64+0x19], R14 ;  /* 0x0000190e0800e986 */ /* 0x0001e4000c10110e */
[----:B0-----:R-:W-:Y:S02]  /*3e370*/  FMUL R8, R193, UR20 ;  /* 0x00000014c1087c20 */ /* 0x001fe40008400000 */
[----:B------:R-:W4:Y:S03]  /*3e380*/  LDL.LU R193, [R1+0x6c0] ;  /* 0x0006c00001c17983 */ /* 0x000f260000300800 */
[----:B------:R-:W-:-:S05]  /*3e390*/  F2FP.SATFINITE.E4M3.F32.PACK_AB_MERGE_C R8, RZ, R8, RZ ;  /* 0x00000008ff08723e */ /* 0x000fca00048070ff */
[----:B--2---:R0:W-:Y:S04]  /*3e3a0*/  @!P5 STG.E.U8 desc[UR14][R198.64+0x20], R8 ;  /* 0x00002008c600d986 */ /* 0x0041e8000c10110e */
[----:B0-----:R-:W2:Y:S01]  /*3e3b0*/  LDL.LU.64 R198, [R1+0x8] ;  /* 0x0000080001c67983 */ /* 0x001ea20000300a00 */
[C---:B------:R-:W-:Y:S02]  /*3e3c0*/  ISETP.LT.OR P6, PT, R26.reuse, 0x22, !P2 ;  /* 0x000000221a00780c */ /* 0x040fe400057c1670 */
[----:B------:R-:W-:Y:S01]  /*3e3d0*/  ISETP.LT.OR P5, PT, R26, 0x21, !P1 ;  /* 0x000000211a00780c */ /* 0x000fe20004fa1670 */
[----:B---3--:R-:W-:Y:S02]  /*3e3e0*/  FMUL R8, R186, UR20 ;  /* 0x00000014ba087c20 */ /* 0x008fe40008400000 */
[----:B------:R-:W3:Y:S03]  /*3e3f0*/  LDL.LU R186, [R1+0x6c4] ;  /* 0x0006c40001ba7983 */ /* 0x000ee60000300800 */
[----:B------:R-:W-:-:S05]  /*3e400*/  F2FP.SATFINITE.E4M3.F32.PACK_AB_MERGE_C R8, RZ, R8, RZ ;  /* 0x00000008ff08723e */ /* 0x000fca00048070ff */
[----:B------:R0:W-:Y:S02]  /*3e410*/  @!P6 STG.E.U8 desc[UR14][R210.64+0x21], R8 ;  /* 0x00002108d200e986 */ /* 0x0001e4000c10110e */
[----:B0-----:R-:W0:Y:S01]  /*3e420*/  @!P5 LDC.64 R8, c[0x0][0x5c0] ;  /* 0x00017000ff08db82 */ /* 0x001e220000000a00 */
[----:B----4-:R-:W-:Y:S02]  /*3e430*/  FMUL R14, R187, UR20 ;  /* 0x00000014bb0e7c20 */ /* 0x010fe40008400000 */
[----:B------:R-:W4:Y:S01]  /*3e440*/  LDL.LU R187, [R1+0x6c8] ;  /* 0x0006c80001bb7983 */ /* 0x000f220000300800 */
[----:B0-----:R-:W-:-:S05]  /*3e450*/  @!P5 IADD3 R8, P6, R154, R8, RZ ;  /* 0x000000089a08d210 */ /* 0x001fca0007fde0ff */
[----:B------:R-:W-:Y:S01]  /*3e460*/  @!P5 IMAD.X R9, R156, 0x1, R9, P6 ;  /* 0x000000019c09d824 */ /* 0x000fe200030e0609 */
[----:B------:R-:W-:Y:S02]  /*3e470*/  ISETP.LT.OR P6, PT, R26, 0x21, !P1 ;  /* 0x000000211a00780c */ /* 0x000fe40004fc1670 */
[----:B------:R-:W-:-:S11]  /*3e480*/  F2FP.SATFINITE.E4M3.F32.PACK_AB_MERGE_C R14, RZ, R14, RZ ;  /* 0x0000000eff0e723e */ /* 0x000fd600048070ff */
[----:B------:R0:W-:Y:S02]  /*3e490*/  @!P6 STG.E.U8 desc[UR14][R8.64+0x20], R14 ;  /* 0x0000200e0800e986 */ /* 0x0001e4000c10110e */
[----:B0-----:R-:W-:Y:S02]  /*3e4a0*/  FMUL R14, R202, UR20 ;  /* 0x00000014ca0e7c20 */ /* 0x001fe40008400000 */
[----:B------:R-:W4:Y:S01]  /*3e4b0*/  LDL.LU R202, [R1+0x6cc] ;  /* 0x0006cc0001ca7983 */ /* 0x000f220000300800 */
[----:B------:R-:W-:Y:S02]  /*3e4c0*/  ISETP.LT.OR P5, PT, R26, 0x22, !P1 ;  /* 0x000000221a00780c */ /* 0x000fe40004fa1670 */
[----:B------:R-:W-:Y:S01]  /*3e4d0*/  F2FP.SATFINITE.E4M3.F32.PACK_AB_MERGE_C R14, RZ, R14, RZ ;  /* 0x0000000eff0e723e */ /* 0x000fe200048070ff */
[----:B------:R-:W4:Y:S10]  /*3e4e0*/  LDL.LU.64 R210, [R1+0x50] ;  /* 0x0000500001d27983 */ /* 0x000f340000300a00 */
[----:B------:R-:W0:Y:S02]  /*3e4f0*/  @!P5 LDC.64 R8, c[0x0][0x5c0] ;  /* 0x00017000ff08db82 */ /* 0x000e240000000a00 */
        /* <DEDUP_REMOVED lines=8> */
[----:B------:R0:W-:Y:S04]  /*3e580*/  @!P5 STG.E.U8 desc[UR14][R80.64+0x28], R8 ;  /* 0x000028085000d986 */ /* 0x0001e8000c10110e */
[----:B0-----:R-:W4:Y:S01]  /*3e590*/  LDL.LU.64 R80, [R1+0x40] ;  /* 0x0000400001507983 */ /* 0x001f220000300a00 */
[C---:B------:R-:W-:Y:S02]  /*3e5a0*/  ISETP.LT.OR P6, PT, R26.reuse, 0x2a, !P2 ;  /* 0x0000002a1a00780c */ /* 0x040fe400057c1670 */
[----:B------:R-:W-:Y:S01]  /*3e5b0*/  ISETP.LT.OR P5, PT, R26, 0x29, !P1 ;  /* 0x000000291a00780c */ /* 0x000fe20004fa1670 */
[----:B------:R-:W-:-:S05]  /*3e5c0*/  FMUL R8, R193, UR20 ;  /* 0x00000014c1087c20 */ /* 0x000fca0008400000 */
[----:B------:R-:W-:-:S05]  /*3e5d0*/  F2FP.SATFINITE.E4M3.F32.PACK_AB_MERGE_C R8, RZ, R8, RZ ;  /* 0x00000008ff08723e */ /* 0x000fca00048070ff */
[----:B--2---:R0:W-:Y:S04]  /*3e5e0*/  @!P6 STG.E.U8 desc[UR14][R198.64+0x29], R8 ;  /* 0x00002908c600e986 */ /* 0x0041e8000c10110e */
[----:B0-----:R-:W2:Y:S01]  /*3e5f0*/  LDL.LU R199, [R1+0x6d4] ;  /* 0x0006d40001c77983 */ /* 0x001ea20000300800 */
[----:B------:R-:W0:Y:S01]  /*3e600*/  @!P5 LDC.64 R8, c[0x0][0x5c0] ;  /* 0x00017000ff08db82 */ /* 0x000e220000000a00 */
        /* <DEDUP_REMOVED lines=20> */
[----:B------:R-:W-:Y:S02]  /*3e750*/  F2FP.SATFINITE.E4M3.F32.PACK_AB_MERGE_C R8, RZ, R8, RZ ;  /* 0x00000008ff08723e */ /* 0x000fe400048070ff */
        /* <DEDUP_REMOVED lines=18> */
[----:B------:R-:W3:Y:S03]  /*3e880*/  LDL.LU R186, [R1+0x6ec] ;  /* 0x0006ec0001ba7983 */ /* 0x000ee60000300800 */
[----:B------:R-:W-:Y:S02]  /*3e890*/  F2FP.SATFINITE.E4M3.F32.PACK_AB_MERGE_C R14, RZ, R14, RZ ;  /* 0x0000000eff0e723e */ /* 0x000fe400048070ff */
[----:B0-----:R-:W-:-:S05]  /*3e8a0*/  @!P5 IADD3 R8, P6, R183, R8, RZ ;  /* 0x00000008b708d210 */ /* 0x001fca0007fde0ff */
[----:B------:R-:W-:Y:S01]  /*3e8b0*/  @!P5 IMAD.X R9, R185, 0x1, R9, P6 ;  /* 0x00000001b909d824 */ /* 0x000fe200030e0609 */
[----:B------:R-:W-:-:S13]  /*3e8c0*/  ISETP.LT.OR P6, PT, R26, 0x32, !P1 ;  /* 0x000000321a00780c */ /* 0x000fda0004fc1670 */
        /* <DEDUP_REMOVED lines=17> */
[----:B------:R-:W-:Y:S02]  /*3e9e0*/  FMUL R14, R203, UR20 ;  /* 0x00000014cb0e7c20 */ /* 0x000fe40008400000 */
        /* <DEDUP_REMOVED lines=11> */
[----:B------:R3:W-:Y:S01]  /*3eaa0*/  @!P6 STG.E.U8 desc[UR14][R8.64+0x39], R14 ;  /* 0x0000390e0800e986 */ /* 0x0007e2000c10110e */
[----:B------:R-:W-:Y:S01]  /*3eab0*/  ISETP.LT.OR P6, PT, R26, 0x42, !P2 ;  /* 0x000000421a00780c */ /* 0x000fe200057c1670 */
[----:B---3--:R-:W-:Y:S02]  /*3eac0*/  FMUL R8, R186, UR20 ;  /* 0x00000014ba087c20 */ /* 0x008fe40008400000 */
[----:B------:R-:W3:Y:S03]  /*3ead0*/  LDL.LU R186, [R1+0x700] ;  /* 0x0007000001ba7983 */ /* 0x000ee60000300800 */
[----:B------:R-:W-:-:S05]  /*3eae0*/  F2FP.SATFINITE.E4M3.F32.PACK_AB_MERGE_C R8, RZ, R8, RZ ;  /* 0x00000008ff08723e */ /* 0x000fca00048070ff */
[----:B------:R4:W-:Y:S01]  /*3eaf0*/  @!P5 STG.E.U8 desc[UR14][R222.64+0x40], R8 ;  /* 0x00004008de00d986 */ /* 0x0009e2000c10110e */
[----:B------:R-:W-:Y:S01]  /*3eb00*/  ISETP.LT.OR P5, PT, R26, 0x41, !P1 ;  /* 0x000000411a00780c */ /* 0x000fe20004fa1670 */
[----:B----4-:R-:W-:-:S05]  /*3eb10*/  FMUL R8, R187, UR20 ;  /* 0x00000014bb087c20 */ /* 0x010fca0008400000 */
[----:B------:R-:W-:-:S05]  /*3eb20*/  F2FP.SATFINITE.E4M3.F32.PACK_AB_MERGE_C R8, RZ, R8, RZ ;  /* 0x00000008ff08723e */ /* 0x000fca00048070ff */
[----:B------:R0:W-:Y:S02]  /*3eb30*/  @!P6 STG.E.U8 desc[UR14][R220.64+0x41], R8 ;  /* 0x00004108dc00e986 */ /* 0x0001e4000c10110e */
[----:B0-----:R-:W0:Y:S01]  /*3eb40*/  @!P5 LDC.64 R8, c[0x0][0x5c0] ;  /* 0x00017000ff08db82 */ /* 0x001e220000000a00 */
[----:B------:R-:W-:Y:S01]  /*3eb50*/  FMUL R14, R202, UR20 ;  /* 0x00000014ca0e7c20 */ /* 0x000fe20008400000 */
[----:B0-----:R-:W-:-:S05]  /*3eb60*/  @!P5 IADD3 R8, P6, R201, R8, RZ ;  /* 0x00000008c908d210 */ /* 0x001fca0007fde0ff */
[----:B------:R-:W-:Y:S01]  /*3eb70*/  @!P5 IMAD.X R9, R215, 0x1, R9, P6 ;  /* 0x00000001d709d824 */ /* 0x000fe200030e0609 */
[C---:B------:R-:W-:Y:S01]  /*3eb80*/  ISETP.LT.OR P6, PT, R26.reuse, 0x41, !P1 ;  /* 0x000000411a00780c */ /* 0x040fe20004fc1670 */
[----:B------:R-:W4:Y:S01]  /*3eb90*/  LDL.LU R215, [R1+0x900] ;  /* 0x0009000001d77983 */ /* 0x000f220000300800 */
[----:B------:R-:W-:Y:S02]  /*3eba0*/  ISETP.LT.OR P5, PT, R26, 0x42, !P1 ;  /* 0x000000421a00780c */ /* 0x000fe40004fa1670 */
[----:B------:R-:W-:Y:S01]  /*3ebb0*/  F2FP.SATFINITE.E4M3.F32.PACK_AB_MERGE_C R14, RZ, R14, RZ ;  /* 0x0000000eff0e723e */ /* 0x000fe200048070ff */
[----:B------:R-:W3:Y:S04]  /*3ebc0*/  LDL.LU R187, [R1+0x704] ;  /* 0x0007040001bb7983 */ /* 0x000ee80000300800 */
[----:B------:R-:W3:Y:S04]  /*3ebd0*/  LDL.LU R202, [R1+0x708] ;  /* 0x0007080001ca7983 */ /* 0x000ee80000300800 */
[----:B------:R0:W-:Y:S02]  /*3ebe0*/  @!P6 STG.E.U8 desc[UR14][R8.64+0x40], R14 ;  /* 0x0000400e0800e986 */ /* 0x0001e4000c10110e */
[----:B0-----:R-:W0:Y:S02]  /*3ebf0*/  @!P5 LDC.64 R8, c[0x0][0x5c0] ;  /* 0x00017000ff08db82 */ /* 0x001e240000000a00 */
[----:B0-----:R-:W-:-:S05]  /*3ec00*/  @!P5 IADD3 R8, P6, R197, R8, RZ ;  /* 0x00000008c508d210 */ /* 0x001fca0007fde0ff */
[----:B------:R-:W-:Y:S02]  /*3ec10*/  @!P5 IMAD.X R9, R213, 0x1, R9, P6 ;  /* 0x00000001d509d824 */ /* 0x000fe400030e0609 */
[----:B------:R-:W3:Y:S01]  /*3ec20*/  LDL.LU R213, [R1+0x8fc] ;  /* 0x0008fc0001d57983 */ /* 0x000ee20000300800 */
[C---:B------:R-:W-:Y:S02]  /*3ec30*/  ISETP.LT.OR P6, PT, R26.reuse, 0x42, !P1 ;  /* 0x000000421a00780c */ /* 0x040fe40004fc1670 */
[----:B------:R-:W-:Y:S01]  /*3ec40*/  ISETP.LT.OR P5, PT, R26, 0x49, !P2 ;  /* 0x000000491a00780c */ /* 0x000fe200057a1670 */
[----:B------:R-:W-:Y:S02]  /*3ec50*/  FMUL R14, R203, UR20 ;  /* 0x00000014cb0e7c20 */ /* 0x000fe40008400000 */
[----:B------:R-:W3:Y:S03]  /*3ec60*/  LDL.LU R203, [R1+0x70c] ;  /* 0x00070c0001cb7983 */ /* 0x000ee60000300800 */
[----:B------:R-:W-:-:S05]  /*3ec70*/  F2FP.SATFINITE.E4M3.F32.PACK_AB_MERGE_C R14, RZ, R14, RZ ;  /* 0x0000000eff0e723e */ /* 0x000fca00048070ff */
[----:B------:R2:W-:Y:S01]  /*3ec80*/  @!P6 STG.E.U8 desc[UR14][R8.64+0x41], R14 ;  /* 0x0000410e0800e986 */ /* 0x0005e2000c10110e */
[----:B------:R-:W-:Y:S01]  /*3ec90*/  ISETP.LT.OR P6, PT, R26, 0x4a, !P2 ;  /* 0x0000004a1a00780c */ /* 0x000fe200057c1670 */
[----:B--2---:R-:W-:Y:S02]  /*3eca0*/  FMUL R8, R199, UR20 ;  /* 0x00000014c7087c20 */ /* 0x004fe40008400000 */
[----:B------:R-:W2:Y:S03]  /*3ecb0*/  LDL.LU R199, [R1+0x710] ;  /* 0x0007100001c77983 */ /* 0x000ea60000300800 */
[----:B------:R-:W-:-:S05]  /*3ecc0*/  F2FP.SATFINITE.E4M3.F32.PACK_AB_MERGE_C R8, RZ, R8, RZ ;  /* 0x00000008ff08723e */ /* 0x000fca00048070ff */
[----:B----4-:R3:W-:Y:S01]  /*3ecd0*/  @!P5 STG.E.U8 desc[UR14][R214.64+0x48], R8 ;  /* 0x00004808d600d986 */ /* 0x0107e2000c10110e */
[----:B------:R-:W-:Y:S01]  /*3ece0*/  ISETP.LT.OR P5, PT, R26, 0x49, !P1 ;  /* 0x000000491a00780c */ /* 0x000fe20004fa1670 */
[----:B---3--:R-:W-:-:S05]  /*3ecf0*/  FMUL R8, R186, UR20 ;  /* 0x00000014ba087c20 */ /* 0x008fca0008400000 */
[----:B------:R-:W-:Y:S01]  /*3ed00*/  F2FP.SATFINITE.E4M3.F32.PACK_AB_MERGE_C R8, RZ, R8, RZ ;  /* 0x00000008ff08723e */ /* 0x000fe200048070ff */
[----:B------:R-:W-:-:S04]  /*3ed10*/  FMUL R14, R187, UR20 ;  /* 0x00000014bb0e7c20 */ /* 0x000fc80008400000 */
[----:B------:R0:W-:Y:S02]  /*3ed20*/  @!P6 STG.E.U8 desc[UR14][R212.64+0x49], R8 ;  /* 0x00004908d400e986 */ /* 0x0001e4000c10110e */
[----:B0-----:R-:W0:Y:S01]  /*3ed30*/  @!P5 LDC.64 R8, c[0x0][0x5c0] ;  /* 0x00017000ff08db82 */ /* 0x001e220000000a00 */
[----:B------:R-:W-:Y:S02]  /*3ed40*/  F2FP.SATFINITE.E4M3.F32.PACK_AB_MERGE_C R14, RZ, R14, RZ ;  /* 0x0000000eff0e723e */ /* 0x000fe400048070ff */
[----:B0-----:R-:W-:Y:S02]  /*3ed50*/  @!P5 IADD3 R8, P6, R204, R8, RZ ;  /* 0x00000008cc08d210 */ /* 0x001fe40007fde0ff */
[----:B------:R-:W3:Y:S03]  /*3ed60*/  LDL.LU R204, [R1+0x8f8] ;  /* 0x0008f80001cc7983 */ /* 0x000ee60000300800 */
[----:B------:R-:W-:Y:S01]  /*3ed70*/  @!P5 IMAD.X R9, R206, 0x1, R9, P6 ;  /* 0x00000001ce09d824 */ /* 0x000fe200030e0609 */
[C---:B------:R-:W-:Y:S01]  /*3ed80*/  ISETP.LT.OR P6, PT, R26.reuse, 0x49, !P1 ;  /* 0x000000491a00780c */ /* 0x040fe20004fc1670 */
[----:B------:R-:W4:Y:S01]  /*3ed90*/  LDL.LU R206, [R1+0x8f4] ;  /* 0x0008f40001ce7983 */ /* 0x000f220000300800 */
[----:B------:R-:W-:-:S03]  /*3eda0*/  ISETP.LT.OR P5, PT, R26, 0x4a, !P1 ;  /* 0x0000004a1a00780c */ /* 0x000fc60004fa1670 */
[----:B------:R-:W3:Y:S08]  /*3edb0*/  LDL.LU R186, [R1+0x714] ;  /* 0x0007140001ba7983 */ /* 0x000ef00000300800 */
[----:B------:R0:W-:Y:S02]  /*3edc0*/  @!P6 STG.E.U8 desc[UR14][R8.64+0x48], R14 ;  /* 0x0000480e0800e986 */ /* 0x0001e4000c10110e */
[----:B0-----:R-:W0:Y:S02]  /*3edd0*/  @!P5 LDC.64 R8, c[0x0][0x5c0] ;  /* 0x00017000ff08db82 */ /* 0x001e240000000a00 */
[----:B0-----:R-:W-:-:S02]  /*3ede0*/  @!P5 IADD3 R8, P6, R207, R8, RZ ;  /* 0x00000008cf08d210 */ /* 0x001fc40007fde0ff */
[----:B------:R-:W4:Y:S03]  /*3edf0*/  LDL.LU R207, [R1+0x8f0] ;  /* 0x0008f00001cf7983 */ /* 0x000f260000300800 */
[----:B------:R-:W-:Y:S01]  /*3ee00*/  @!P5 IMAD.X R9, R205, 0x1, R9, P6 ;  /* 0x00000001cd09d824 */ /* 0x000fe200030e0609 */
[----:B------:R-:W3:Y:S04]  /*3ee10*/  LDL.LU R187, [R1+0x718] ;  /* 0x0007180001bb7983 */ /* 0x000ee80000300800 */
[----:B------:R-:W3:Y:S01]  /*3ee20*/  LDL.LU R205, [R1+0x8ec] ;  /* 0x0008ec0001cd7983 */ /* 0x000ee20000300800 */
[----:B------:R-:W-:Y:S01]  /*3ee30*/  ISETP.LT.OR P6, PT, R26, 0x4a, !P1 ;  /* 0x0000004a1a00780c */ /* 0x000fe20004fc1670 */
[----:B------:R-:W-:Y:S01]  /*3ee40*/  FMUL R14, R202, UR20 ;  /* 0x00000014ca0e7c20 */ /* 0x000fe20008400000 */
[----:B------:R-:W-:Y:S01]  /*3ee50*/  ISETP.LT.OR P5, PT, R26, 0x51, !P2 ;  /* 0x000000511a00780c */ /* 0x000fe200057a1670 */
[----:B------:R-:W3:Y:S03]  /*3ee60*/  LDL.LU R202, [R1+0x71c] ;  /* 0x00071c0001ca7983 */ /* 0x000ee60000300800 */
[----:B------:R-:W-:-:S07]  /*3ee70*/  F2FP.SATFINITE.E4M3.F32.PACK_AB_MERGE_C R14, RZ, R14, RZ ;  /* 0x0000000eff0e723e */ /* 0x000fce00048070ff */
[----:B------:R0:W-:Y:S01]  /*3ee80*/  @!P6 STG.E.U8 desc[UR14][R8.64+0x49], R14 ;  /* 0x0000490e0800e986 */ /* 0x0001e2000c10110e */
[----:B------:R-:W-:Y:S01]  /*3ee90*/  ISETP.LT.OR P6, PT, R26, 0x52, !P2 ;  /* 0x000000521a00780c */ /* 0x000fe200057c1670 */
[----:B0-----:R-:W-:Y:S02]  /*3eea0*/  FMUL R8, R203, UR20 ;  /* 0x00000014cb087c20 */ /* 0x001fe40008400000 */
[----:B------:R-:W3:Y:S03]  /*3eeb0*/  LDL.LU R203, [R1+0x720] ;  /* 0x0007200001cb7983 */ /* 0x000ee60000300800 */
[----:B------:R-:W-:-:S05]  /*3eec0*/  F2FP.SATFINITE.E4M3.F32.PACK_AB_MERGE_C R8, RZ, R8, RZ ;  /* 0x00000008ff08723e */ /* 0x000fca00048070ff */
[----:B----4-:R2:W-:Y:S01]  /*3eed0*/  @!P5 STG.E.U8 desc[UR14][R206.64+0x50], R8 ;  /* 0x00005008ce00d986 */ /* 0x0105e2000c10110e */
[----:B------:R-:W-:Y:S01]  /*3eee0*/  ISETP.LT.OR P5, PT, R26, 0x51, !P1 ;  /* 0x000000511a00780c */ /* 0x000fe20004fa1670 */
[----:B--2---:R-:W-:-:S05]  /*3eef0*/  FMUL R8, R199, UR20 ;  /* 0x00000014c7087c20 */ /* 0x004fca0008400000 */
[----:B------:R-:W-:-:S05]  /*3ef00*/  F2FP.SATFINITE.E4M3.F32.PACK_AB_MERGE_C R8, RZ, R8, RZ ;  /* 0x00000008ff08723e */ /* 0x000fca00048070ff */
[----:B---3--:R0:W-:Y:S02]  /*3ef10*/  @!P6 STG.E.U8 desc[UR14][R204.64+0x51], R8 ;  /* 0x00005108cc00e986 */ /* 0x0081e4000c10110e */
[----:B0-----:R-:W0:Y:S01]  /*3ef20*/  @!P5 LDC.64 R8, c[0x0][0x5c0] ;  /* 0x00017000ff08db82 */ /* 0x001e220000000a00 */
[----:B------:R-:W-:-:S05]  /*3ef30*/  FMUL R14, R186, UR20 ;  /* 0x00000014ba0e7c20 */ /* 0x000fca0008400000 */
[----:B------:R-:W-:Y:S02]  /*3ef40*/  F2FP.SATFINITE.E4M3.F32.PACK_AB_MERGE_C R14, RZ, R14, RZ ;  /* 0x0000000eff0e723e */ /* 0x000fe400048070ff */
[----:B0-----:R-:W-:Y:S02]  /*3ef50*/  @!P5 IADD3 R8, P6, R168, R8, RZ ;  /* 0x00000008a808d210 */ /* 0x001fe40007fde0ff */
[----:B------:R-:W2:Y:S03]  /*3ef60*/  LDL.LU R168, [R1+0x8e8] ;  /* 0x0008e80001a87983 */ /* 0x000ea60000300800 */
[----:B------:R-:W-:Y:S01]  /*3ef70*/  @!P5 IMAD.X R9, R170, 0x1, R9, P6 ;  /* 0x00000001aa09d824 */ /* 0x000fe200030e0609 */
[C---:B------:R-:W-:Y:S01]  /*3ef80*/  ISETP.LT.OR P6, PT, R26.reuse, 0x51, !P1 ;  /* 0x000000511a00780c */ /* 0x040fe20004fc1670 */
[----:B------:R-:W3:Y:S01]  /*3ef90*/  LDL.LU R170, [R1+0x8e4] ;  /* 0x0008e40001aa7983 */ /* 0x000ee20000300800 */
[----:B------:R-:W-:-:S03]  /*3efa0*/  ISETP.LT.OR P5, PT, R26, 0x52, !P1 ;  /* 0x000000521a00780c */ /* 0x000fc60004fa1670 */
[----:B------:R-:W4:Y:S08]  /*3efb0*/  LDL.LU R199, [R1+0x724] ;  /* 0x0007240001c77983 */ /* 0x000f300000300800 */
[----:B------:R0:W-:Y:S02]  /*3efc0*/  @!P6 STG.E.U8 desc[UR14][R8.64+0x50], R14 ;  /* 0x0000500e0800e986 */ /* 0x0001e4000c10110e */
[----:B0-----:R-:W0:Y:S02]  /*3efd0*/  @!P5 LDC.64 R8, c[0x0][0x5c0] ;  /* 0x00017000ff08db82 */ /* 0x001e240000000a00 */
[----:B0-----:R-:W-:-:S02]  /*3efe0*/  @!P5 IADD3 R8, P6, R171, R8, RZ ;  /* 0x00000008ab08d210 */ /* 0x001fc40007fde0ff */
[----:B------:R-:W3:Y:S03]  /*3eff0*/  LDL.LU R171, [R1+0x8e0] ;  /* 0x0008e00001ab7983 */ /* 0x000ee60000300800 */
[----:B------:R-:W-:Y:S01]  /*3f000*/  @!P5 IMAD.X R9, R169, 0x1, R9, P6 ;  /* 0x00000001a909d824 */ /* 0x000fe200030e0609 */
[----:B------:R-:W4:Y:S04]  /*3f010*/  LDL.LU R186, [R1+0x728] ;  /* 0x0007280001ba7983 */ /* 0x000f280000300800 */
[----:B------:R-:W2:Y:S01]  /*3f020*/  LDL.LU R169, [R1+0x8dc] ;  /* 0x0008dc0001a97983 */ /* 0x000ea20000300800 */
[C---:B------:R-:W-:Y:S01]  /*3f030*/  ISETP.LT.OR P6, PT, R26.reuse, 0x52, !P1 ;  /* 0x000000521a00780c */ /* 0x040fe20004fc1670 */
[----:B------:R-:W-:Y:S01]  /*3f040*/  FMUL R14, R187, UR20 ;  /* 0x00000014bb0e7c20 */ /* 0x000fe20008400000 */
[----:B------:R-:W-:Y:S01]  /*3f050*/  ISETP.LT.OR P5, PT, R26, 0x59, !P2 ;  /* 0x000000591a00780c */ /* 0x000fe200057a1670 */
[----:B------:R-:W4:Y:S03]  /*3f060*/  LDL.LU R187, [R1+0x72c] ;  /* 0x00072c0001bb7983 */ /* 0x000f260000300800 */
[----:B------:R-:W-:-:S07]  /*3f070*/  F2FP.SATFINITE.E4M3.F32.PACK_AB_MERGE_C R14, RZ, R14, RZ ;  /* 0x0000000eff0e723e */ /* 0x000fce00048070ff */
[----:B------:R0:W-:Y:S01]  /*3f080*/  @!P6 STG.E.U8 desc[UR14][R8.64+0x51], R14 ;  /* 0x0000510e0800e986 */ /* 0x0001e2000c10110e */
[----:B------:R-:W-:Y:S01]  /*3f090*/  ISETP.LT.OR P6, PT, R26, 0x5a, !P2 ;  /* 0x0000005a1a00780c */ /* 0x000fe200057c1670 */
[----:B0-----:R-:W-:Y:S02]  /*3f0a0*/  FMUL R8, R202, UR20 ;  /* 0x00000014ca087c20 */ /* 0x001fe40008400000 */
[----:B------:R-:W4:Y:S03]  /*3f0b0*/  LDL.LU R202, [R1+0x730] ;  /* 0x0007300001ca7983 */ /* 0x000f260000300800 */
[----:B------:R-:W-:-:S05]  /*3f0c0*/  F2FP.SATFINITE.E4M3.F32.PACK_AB_MERGE_C R8, RZ, R8, RZ ;  /* 0x00000008ff08723e */ /* 0x000fca00048070ff */
[----:B---3--:R0:W-:Y:S01]  /*3f0d0*/  @!P5 STG.E.U8 desc[UR14][R170.64+0x58], R8 ;  /* 0x00005808aa00d986 */ /* 0x0081e2000c10110e */
[----:B------:R-:W-:Y:S01]  /*3f0e0*/  ISETP.LT.OR P5, PT, R26, 0x59, !P1 ;  /* 0x000000591a00780c */ /* 0x000fe20004fa1670 */
[----:B0-----:R-:W-:-:S05]  /*3f0f0*/  FMUL R8, R203, UR20 ;  /* 0x00000014cb087c20 */ /* 0x001fca0008400000 */
[----:B------:R-:W-:-:S05]  /*3f100*/  F2FP.SATFINITE.E4M3.F32.PACK_AB_MERGE_C R8, RZ, R8, RZ ;  /* 0x00000008ff08723e */ /* 0x000fca00048070ff */
[----:B--2---:R0:W-:Y:S02]  /*3f110*/  @!P6 STG.E.U8 desc[UR14][R168.64+0x59], R8 ;  /* 0x00005908a800e986 */ /* 0x0041e4000c10110e */
[----:B0-----:R-:W0:Y:S01]  /*3f120*/  @!P5 LDC.64 R8, c[0x0][0x5c0] ;  /* 0x00017000ff08db82 */ /* 0x001e220000000a00 */
[----:B----4-:R-:W-:-:S05]  /*3f130*/  FMUL R14, R199, UR20 ;  /* 0x00000014c70e7c20 */ /* 0x010fca0008400000 */
        /* <DEDUP_REMOVED lines=15> */
[----:B------:R-:W-:Y:S01]  /*3f230*/  ISETP.LT.OR P6, PT, R26, 0x5a, !P1 ;  /* 0x0000005a1a00780c */ /* 0x000fe20004fc1670 */
        /* <DEDUP_REMOVED lines=31> */
[----:B------:R-:W-:Y:S01]  /*3f430*/  FMUL R80, R199, UR20 ;  /* 0x00000014c7507c20 */ /* 0x000fe20008400000 */
[----:B------:R-:W-:-:S02]  /*3f440*/  ISETP.LT.OR P6, PT, R26, 0x62, !P1 ;  /* 0x000000621a00780c */ /* 0x000fc40004fc1670 */
[----:B------:R-:W-:Y:S01]  /*3f450*/  ISETP.LT.OR P5, PT, R26, 0x69, !P2 ;  /* 0x000000691a00780c */ /* 0x000fe200057a1670 */
[----:B------:R-:W4:Y:S01]  /*3f460*/  LDL.LU R199, [R1+0x74c] ;  /* 0x00074c0001c77983 */ /* 0x000f220000300800 */
[----:B------:R-:W-:Y:S01]  /*3f470*/  F2FP.SATFINITE.E4M3.F32.PACK_AB_MERGE_C R81, RZ, R80, RZ ;  /* 0x00000050ff51723e */ /* 0x000fe200048070ff */
[----:B------:R-:W-:Y:S02]  /*3f480*/  FMUL R80, R186, UR20 ;  /* 0x00000014ba507c20 */ /* 0x000fe40008400000 */
[----:B------:R-:W4:Y:S03]  /*3f490*/  LDL.LU R186, [R1+0x750] ;  /* 0x0007500001ba7983 */ /* 0x000f260000300800 */
[----:B------:R-:W-:-:S03]  /*3f4a0*/  F2FP.SATFINITE.E4M3.F32.PACK_AB_MERGE_C R87, RZ, R80, RZ ;  /* 0x00000050ff57723e */ /* 0x000fc600048070ff */
[----:B------:R0:W-:Y:S01]  /*3f4b0*/  @!P6 STG.E.U8 desc[UR14][R8.64+0x61], R81 ;  /* 0x000061510800e986 */ /* 0x0001e2000c10110e */
[----:B------:R-:W-:Y:S01]  /*3f4c0*/  ISETP.LT.OR P6, PT, R26, 0x6a, !P2 ;  /* 0x0000006a1a00780c */ /* 0x000fe200057c1670 */
[----:B------:R-:W-:-:S05]  /*3f4d0*/  FMUL R80, R187, UR20 ;  /* 0x00000014bb507c20 */ /* 0x000fca0008400000 */
[----:B------:R-:W-:Y:S01]  /*3f4e0*/  F2FP.SATFINITE.E4M3.F32.PACK_AB_MERGE_C R93, RZ, R80, RZ ;  /* 0x00000050ff5d723e */ /* 0x000fe200048070ff */
[----:B---3--:R-:W-:Y:S01]  /*3f4f0*/  @!P5 STG.E.U8 desc[UR14][R150.64+0x68], R87 ;  /* 0x000068579600d986 */ /* 0x008fe2000c10110e */
[----:B------:R-:W-:-:S13]  /*3f500*/  ISETP.LT.OR P5, PT, R26, 0x69, !P1 ;  /* 0x000000691a00780c */ /* 0x000fda0004fa1670 */
[----:B0-----:R-:W0:Y:S01]  /*3f510*/  @!P5 LDC.64 R8, c[0x0][0x5c0] ;  /* 0x00017000ff08db82 */ /* 0x001e220000000a00 */
[----:B--2---:R-:W-:Y:S01]  /*3f520*/  @!P6 STG.E.U8 desc[UR14][R148.64+0x69], R93 ;  /* 0x0000695d9400e986 */ /* 0x004fe2000c10110e */
        /* <DEDUP_REMOVED lines=38> */
[----:B------:R-:W2:Y:S01]  /*3f790*/  LDL.LU R133, [R1+0x8a4] ;  /* 0x0008a40001857983 */ /* 0x000ea20000300800 */
[----:B------:R-:W-:-:S03]  /*3f7a0*/  ISETP.LT.OR P5, PT, R26, 0x72, !P1 ;  /* 0x000000721a00780c */ /* 0x000fc60004fa1670 */
[----:B------:R-:W3:Y:S04]  /*3f7b0*/  LDL.LU R186, [R1+0x764] ;  /* 0x0007640001ba7983 */ /* 0x000ee80000300800 */
[----:B------:R-:W4:Y:S04]  /*3f7c0*/  LDL.LU R187, [R1+0x768] ;  /* 0x0007680001bb7983 */ /* 0x000f280000300800 */
[----:B------:R0:W-:Y:S02]  /*3f7d0*/  @!P6 STG.E.U8 desc[UR14][R8.64+0x70], R87 ;  /* 0x000070570800e986 */ /* 0x0001e4000c10110e */
[----:B0-----:R-:W0:Y:S02]  /*3f7e0*/  @!P5 LDC.64 R8, c[0x0][0x5c0] ;  /* 0x00017000ff08db82 */ /* 0x001e240000000a00 */
[----:B0-----:R-:W-:-:S05]  /*3f7f0*/  @!P5 IADD3 R8, P6, R188, R8, RZ ;  /* 0x00000008bc08d210 */ /* 0x001fca0007fde0ff */
[----:B------:R-:W-:Y:S02]  /*3f800*/  @!P5 IMAD.X R9, R129, 0x1, R9, P6 ;  /* 0x000000018109d824 */ /* 0x000fe400030e0609 */
[----:B------:R-:W4:Y:S01]  /*3f810*/  LDL.LU R129, [R1+0x8a0] ;  /* 0x0008a00001817983 */ /* 0x000f220000300800 */
[----:B------:R-:W-:Y:S01]  /*3f820*/  FMUL R14, R202, UR20 ;  /* 0x00000014ca0e7c20 */ /* 0x000fe20008400000 */
[C---:B------:R-:W-:Y:S02]  /*3f830*/  ISETP.LT.OR P6, PT, R26.reuse, 0x72, !P1 ;  /* 0x000000721a00780c */ /* 0x040fe40004fc1670 */
        /* <DEDUP_REMOVED lines=10> */
[----:B--2---:R-:W-:Y:S01]  /*3f8e0*/  @!P5 STG.E.U8 desc[UR14][R132.64+0x78], R93 ;  /* 0x0000785d8400d986 */ /* 0x004fe2000c10110e */
[----:B------:R-:W-:-:S13]  /*3f8f0*/  ISETP.LT.OR P5, PT, R26, 0x79, !P1 ;  /* 0x000000791a00780c */ /* 0x000fda0004fa1670 */
[----:B0-----:R-:W0:Y:S01]  /*3f900*/  @!P5 LDC.64 R8, c[0x0][0x5c0] ;  /* 0x00017000ff08db82 */ /* 0x001e220000000a00 */
[----:B---3--:R-:W-:-:S05]  /*3f910*/  FMUL R14, R186, UR20 ;  /* 0x00000014ba0e7c20 */ /* 0x008fca0008400000 */
[----:B------:R-:W-:Y:S01]  /*3f920*/  F2FP.SATFINITE.E4M3.F32.PACK_AB_MERGE_C R81, RZ, R14, RZ ;  /* 0x0000000eff51723e */ /* 0x000fe200048070ff */
[----:B----4-:R-:W-:Y:S01]  /*3f930*/  @!P6 STG.E.U8 desc[UR14][R128.64+0x79], R87 ;  /* 0x000079578000e986 */ /* 0x010fe2000c10110e */
[----:B0-----:R-:W-:-:S03]  /*3f940*/  @!P5 IADD3 R8, P6, R124, R8, RZ ;  /* 0x000000087c08d210 */ /* 0x001fc60007fde0ff */
[----:B------:R-:W2:Y:S02]  /*3f950*/  LDL.LU R124, [R1+0x89c] ;  /* 0x00089c00017c7983 */ /* 0x000ea40000300800 */
        /* <DEDUP_REMOVED lines=28> */
[----:B0-----:R-:W-:-:S03]  /*3fb20*/  @!P5 IADD3 R8, P6, R120, R8, RZ ;  /* 0x000000087808d210 */ /* 0x001fc60007fde0ff */
[----:B------:R-:W2:Y:S02]  /*3fb30*/  LDL.LU R120, [R1+0x88c] ;  /* 0x00088c0001787983 */ /* 0x000ea40000300800 */
[----:B------:R-:W-:Y:S02]  /*3fb40*/  @!P5 IMAD.X R9, R122, 0x1, R9, P6 ;  /* 0x000000017a09d824 */ /* 0x000fe400030e0609 */
[----:B------:R-:W3:Y:S04]  /*3fb50*/  LDL.LU R122, [R1+0x888] ;  /* 0x00088800017a7983 */ /* 0x000ee80000300800 */
[----:B------:R-:W2:Y:S01]  /*3fb60*/  LDL.LU R203, [R1+0x784] ;  /* 0x0007840001cb7983 */ /* 0x000ea20000300800 */
[C---:B------:R-:W-:Y:S02]  /*3fb70*/  ISETP.LT.OR P6, PT, R26.reuse, 0x81, !P1 ;  /* 0x000000811a00780c */ /* 0x040fe40004fc1670 */
[----:B------:R-:W-:Y:S01]  /*3fb80*/  ISETP.LT.OR P5, PT, R26, 0x82, !P1 ;  /* 0x000000821a00780c */ /* 0x000fe20004fa1670 */
[----:B----4-:R-:W-:-:S05]  /*3fb90*/  FMUL R14, R199, UR20 ;  /* 0x00000014c70e7c20 */ /* 0x010fca0008400000 */
[----:B------:R-:W-:-:S05]  /*3fba0*/  F2FP.SATFINITE.E4M3.F32.PACK_AB_MERGE_C R87, RZ, R14, RZ ;  /* 0x0000000eff57723e */ /* 0x000fca00048070ff */
[----:B------:R0:W-:Y:S02]  /*3fbb0*/  @!P6 STG.E.U8 desc[UR14][R8.64+0x80], R87 ;  /* 0x000080570800e986 */ /* 0x0001e4000c10110e */
[----:B0-----:R-:W0:Y:S02]  /*3fbc0*/  @!P5 LDC.64 R8, c[0x0][0x5c0] ;  /* 0x00017000ff08db82 */ /* 0x001e240000000a00 */
[----:B0-----:R-:W-:Y:S02]  /*3fbd0*/  @!P5 IADD3 R8, P6, R123, R8, RZ ;  /* 0x000000087b08d210 */ /* 0x001fe40007fde0ff */
[----:B------:R-:W3:Y:S03]  /*3fbe0*/  LDL.LU R123, [R1+0x884] ;  /* 0x00088400017b7983 */ /* 0x000ee60000300800 */
[----:B------:R-:W-:Y:S01]  /*3fbf0*/  @!P5 IMAD.X R9, R121, 0x1, R9, P6 ;  /* 0x000000017909d824 */ /* 0x000fe200030e0609 */
[----:B------:R-:W4:Y:S04]  /*3fc00*/  LDL.LU R199, [R1+0x788] ;  /* 0x0007880001c77983 */ /* 0x000f280000300800 */
[----:B------:R-:W4:Y:S01]  /*3fc10*/  LDL.LU R121, [R1+0x880] ;  /* 0x0008800001797983 */ /* 0x000f220000300800 */
[----:B------:R-:W-:-:S03]  /*3fc20*/  FMUL R14, R186, UR20 ;  /* 0x00000014ba0e7c20 */ /* 0x000fc60008400000 */
[----:B------:R-:W4:Y:S02]  /*3fc30*/  LDL.LU R186, [R1+0x78c] ;  /* 0x00078c0001ba7983 */ /* 0x000f240000300800 */
[----:B------:R-:W-:Y:S01]  /*3fc40*/  F2FP.SATFINITE.E4M3.F32.PACK_AB_MERGE_C R81, RZ, R14, RZ ;  /* 0x0000000eff51723e */ /* 0x000fe200048070ff */
[----:B------:R-:W-:Y:S02]  /*3fc50*/  FMUL R14, R187, UR20 ;  /* 0x00000014bb0e7c20 */ /* 0x000fe40008400000 */
[----:B------:R-:W4:Y:S03]  /*3fc60*/  LDL.LU R187, [R1+0x790] ;  /* 0x0007900001bb7983 */ /* 0x000f260000300800 */
[----:B------:R-:W-:Y:S01]  /*3fc70*/  F2FP.SATFINITE.E4M3.F32.PACK_AB_MERGE_C R93, RZ, R14, RZ ;  /* 0x0000000eff5d723e */ /* 0x000fe200048070ff */
[----:B------:R-:W-:Y:S02]  /*3fc80*/  FMUL R14, R202, UR20 ;  /* 0x00000014ca0e7c20 */ /* 0x000fe40008400000 */
[----:B------:R-:W4:Y:S03]  /*3fc90*/  LDL.LU R202, [R1+0x794] ;  /* 0x0007940001ca7983 */ /* 0x000f260000300800 */
[----:B------:R-:W-:-:S02]  /*3fca0*/  F2FP.SATFINITE.E4M3.F32.PACK_AB_MERGE_C R87, RZ, R14, RZ ;  /* 0x0000000eff57723e */ /* 0x000fc400048070ff */
[C---:B------:R-:W-:Y:S02]  /*3fcb0*/  ISETP.LT.OR P6, PT, R26.reuse, 0x82, !P1 ;  /* 0x000000821a00780c */ /* 0x040fe40004fc1670 */
[----:B------:R-:W-:-:S11]  /*3fcc0*/  ISETP.LT.OR P5, PT, R26, 0x89, !P2 ;  /* 0x000000891a00780c */ /* 0x000fd600057a1670 */
[----:B------:R0:W-:Y:S01]  /*3fcd0*/  @!P6 STG.E.U8 desc[UR14][R8.64+0x81], R81 ;  /* 0x000081510800e986 */ /* 0x0001e2000c10110e */
[----:B--2---:R-:W-:-:S03]  /*3fce0*/  FMUL R14, R203, UR20 ;  /* 0x00000014cb0e7c20 */ /* 0x004fc60008400000 */
[----:B------:R-:W2:Y:S01]  /*3fcf0*/  LDL.LU R203, [R1+0x798] ;  /* 0x0007980001cb7983 */ /* 0x000ea20000300800 */
[C---:B------:R-:W-:Y:S02]  /*3fd00*/  ISETP.LT.OR P6, PT, R26.reuse, 0x8a, !P2 ;  /* 0x0000008a1a00780c */ /* 0x040fe400057c1670 */
[----:B0-----:R-:W-:Y:S01]  /*3fd10*/  F2FP.SATFINITE.E4M3.F32.PACK_AB_MERGE_C R81, RZ, R14, RZ ;  /* 0x0000000eff51723e */ /* 0x001fe200048070ff */
[----:B---3--:R-:W-:Y:S01]  /*3fd20*/  @!P5 STG.E.U8 desc[UR14][R122.64+0x88], R93 ;  /* 0x0000885d7a00d986 */ /* 0x008fe2000c10110e */
[----:B------:R-:W-:-:S13]  /*3fd30*/  ISETP.LT.OR P5, PT, R26, 0x89, !P1 ;  /* 0x000000891a00780c */ /* 0x000fda0004fa1670 */
[----:B------:R-:W0:Y:S01]  /*3fd40*/  @!P5 LDC.64 R8, c[0x0][0x5c0] ;  /* 0x00017000ff08db82 */ /* 0x000e220000000a00 */
[----:B----4-:R1:W-:Y:S01]  /*3fd50*/  @!P6 STG.E.U8 desc[UR14][R120.64+0x89], R87 ;  /* 0x000089577800e986 */ /* 0x0103e2000c10110e */
[----:B------:R-:W-:-:S03]  /*3fd60*/  FMUL R14, R199, UR20 ;  /* 0x00000014c70e7c20 */ /* 0x000fc60008400000 */
[----:B------:R-:W3:Y:S01]  /*3fd70*/  LDL.LU R199, [R1+0x79c] ;  /* 0x00079c0001c77983 */ /* 0x000ee20000300800 */
[----:B0-----:R-:W-:-:S05]  /*3fd80*/  @!P5 IADD3 R8, P6, R179, R8, RZ ;  /* 0x00000008b308d210 */ /* 0x001fca0007fde0ff */
[----:B------:R-:W-:Y:S01]  /*3fd90*/  @!P5 IMAD.X R9, R194, 0x1, R9, P6 ;  /* 0x00000001c209d824 */ /* 0x000fe200030e0609 */
[C---:B------:R-:W-:Y:S02]  /*3fda0*/  ISETP.LT.OR P6, PT, R26.reuse, 0x89, !P1 ;  /* 0x000000891a00780c */ /* 0x040fe40004fc1670 */
[----:B------:R-:W-:Y:S02]  /*3fdb0*/  ISETP.LT.OR P5, PT, R26, 0x8a, !P1 ;  /* 0x0000008a1a00780c */ /* 0x000fe40004fa1670 */
[----:B-1----:R-:W-:Y:S01]  /*3fdc0*/  F2FP.SATFINITE.E4M3.F32.PACK_AB_MERGE_C R87, RZ, R14, RZ ;  /* 0x0000000eff57723e */ /* 0x002fe200048070ff */
[----:B------:R-:W-:Y:S02]  /*3fdd0*/  FMUL R14, R186, UR20 ;  /* 0x00000014ba0e7c20 */ /* 0x000fe40008400000 */
[----:B------:R-:W4:Y:S06]  /*3fde0*/  LDL.LU R186, [R1+0x7a0] ;  /* 0x0007a00001ba7983 */ /* 0x000f2c0000300800 */
[----:B------:R0:W-:Y:S02]  /*3fdf0*/  @!P6 STG.E.U8 desc[UR14][R8.64+0x88], R81 ;  /* 0x000088510800e986 */ /* 0x0001e4000c10110e */
[----:B0-----:R-:W0:Y:S01]  /*3fe00*/  @!P5 LDC.64 R8, c[0x0][0x5c0] ;  /* 0x00017000ff08db82 */ /* 0x001e220000000a00 */
[----:B------:R-:W-:Y:S01]  /*3fe10*/  F2FP.SATFINITE.E4M3.F32.PACK_AB_MERGE_C R93, RZ, R14, RZ ;  /* 0x0000000eff5d723e */ /* 0x000fe200048070ff */
[----:B------:R-:W-:-:S02]  /*3fe20*/  FMUL R14, R187, UR20 ;  /* 0x00000014bb0e7c20 */ /* 0x000fc40008400000 */
[----:B------:R-:W4:Y:S03]  /*3fe30*/  LDL.LU R187, [R1+0x7a4] ;  /* 0x0007a40001bb7983 */ /* 0x000f260000300800 */
[----:B------:R-:W-:Y:S01]  /*3fe40*/  F2FP.SATFINITE.E4M3.F32.PACK_AB_MERGE_C R81, RZ, R14, RZ ;  /* 0x0000000eff51723e */ /* 0x000fe200048070ff */
[----:B------:R-:W-:Y:S02]  /*3fe50*/  FMUL R14, R202, UR20 ;  /* 0x00000014ca0e7c20 */ /* 0x000fe40008400000 */
[----:B------:R-:W4:Y:S01]  /*3fe60*/  LDL.LU R202, [R1+0x7a8] ;  /* 0x0007a80001ca7983 */ /* 0x000f220000300800 */
[----:B0-----:R-:W-:-:S05]  /*3fe70*/  @!P5 IADD3 R8, P6, R174, R8, RZ ;  /* 0x00000008ae08d210 */ /* 0x001fca0007fde0ff */
[----:B------:R-:W-:Y:S01]  /*3fe80*/  @!P5 IMAD.X R9, R177, 0x1, R9, P6 ;  /* 0x00000001b109d824 */ /* 0x000fe200030e0609 */
[----:B------:R-:W-:-:S13]  /*3fe90*/  ISETP.LT.OR P6, PT, R26, 0x8a, !P1 ;  /* 0x0000008a1a00780c */ /* 0x000fda0004fc1670 */
[----:B------:R0:W-:Y:S02]  /*3fea0*/  @!P6 STG.E.U8 desc[UR14][R8.64+0x89], R87 ;  /* 0x000089570800e986 */ /* 0x0001e4000c10110e */
[----:B0-----:R-:W-:Y:S01]  /*3feb0*/  F2FP.SATFINITE.E4M3.F32.PACK_AB_MERGE_C R87, RZ, R14, RZ ;  /* 0x0000000eff57723e */ /* 0x001fe200048070ff */
[----:B--2---:R-:W-:Y:S02]  /*3fec0*/  FMUL R14, R203, UR20 ;  /* 0x00000014cb0e7c20 */ /* 0x004fe40008400000 */
[----:B------:R-:W2:Y:S01]  /*3fed0*/  LDL.LU R203, [R1+0x7ac] ;  /* 0x0007ac0001cb7983 */ /* 0x000ea20000300800 */
[----:B------:R-:W-:-:S13]  /*3fee0*/  ISETP.LT.OR P5, PT, R26, 0x91, !P2 ;  /* 0x000000911a00780c */ /* 0x000fda00057a1670 */
[----:B------:R-:W-:Y:S01]  /*3fef0*/  @!P5 STG.E.U8 desc[UR14][R118.64+0x90], R93 ;  /* 0x0000905d7600d986 */ /* 0x000fe2000c10110e */
[C---:B------:R-:W-:Y:S02]  /*3ff00*/  ISETP.LT.OR P5, PT, R26.reuse, 0x91, !P1 ;  /* 0x000000911a00780c */ /* 0x040fe40004fa1670 */
[----:B------:R-:W-:-:S11]  /*3ff10*/  ISETP.LT.OR P6, PT, R26, 0x92, !P2 ;  /* 0x000000921a00780c */ /* 0x000fd600057c1670 */
[----:B------:R-:W0:Y:S02]  /*3ff20*/  @!P5 LDC.64 R8, c[0x0][0x5c0] ;  /* 0x00017000ff08db82 */ /* 0x000e240000000a00 */
[----:B------:R1:W-:Y:S01]  /*3ff30*/  @!P6 STG.E.U8 desc[UR14][R114.64+0x91], R81 ;  /* 0x000091517200e986 */ /* 0x0003e2000c10110e */
[----:B0-----:R-:W-:-:S05]  /*3ff40*/  @!P5 IADD3 R8, P6, R181, R8, RZ ;  /* 0x00000008b508d210 */ /* 0x001fca0007fde0ff */
[----:B------:R-:W-:Y:S01]  /*3ff50*/  @!P5 IMAD.X R9, R195, 0x1, R9, P6 ;  /* 0x00000001c309d824 */ /* 0x000fe200030e0609 */
[C---:B------:R-:W-:Y:S02]  /*3ff60*/  ISETP.LT.OR P6, PT, R26.reuse, 0x91, !P1 ;  /* 0x000000911a00780c */ /* 0x040fe40004fc1670 */
[----:B------:R-:W-:Y:S02]  /*3ff70*/  ISETP.LT.OR P5, PT, R26, 0x92, !P1 ;  /* 0x000000921a00780c */ /* 0x000fe40004fa1670 */
[----:B-1----:R-:W-:Y:S01]  /*3ff80*/  F2FP.SATFINITE.E4M3.F32.PACK_AB_MERGE_C R81, RZ, R14, RZ ;  /* 0x0000000eff51723e */ /* 0x002fe200048070ff */
[----:B---3--:R-:W-:Y:S02]  /*3ff90*/  FMUL R14, R199, UR20 ;  /* 0x00000014c70e7c20 */ /* 0x008fe40008400000 */
[----:B------:R-:W3:Y:S06]  /*3ffa0*/  LDL.LU R199, [R1+0x7b0] ;  /* 0x0007b00001c77983 */ /* 0x000eec0000300800 */
[----:B------:R0:W-:Y:S01]  /*3ffb0*/  @!P6 STG.E.U8 desc[UR14][R8.64+0x90], R87 ;  /* 0x000090570800e986 */ /* 0x0001e2000c10110e */
[----:B------:R-:W-:Y:S01]  /*3ffc0*/  F2FP.SATFINITE.E4M3.F32.PACK_AB_MERGE_C R93, RZ, R14, RZ ;  /* 0x0000000eff5d723e */ /* 0x000fe200048070ff */
[----:B0-----:R-:W0:Y:S01]  /*3ffd0*/  @!P5 LDC.64 R8, c[0x0][0x5c0] ;  /* 0x00017000ff08db82 */ /* 0x001e220000000a00 */
[----:B----4-:R-:W-:-:S02]  /*3ffe0*/  FMUL R14, R186, UR20 ;  /* 0x00000014ba0e7c20 */ /* 0x010fc40008400000 */
[----:B------:R-:W4:Y:S01]  /*3fff0*/  LDL.LU R186, [R1+0x7b4] ;  /* 0x0007b40001ba7983 */ /* 0x000f220000300800 */
[----:B0-----:R-:W-:-:S05]  /*40000*/  @!P5 IADD3 R8, P6, R178, R8, RZ ;  /* 0x00000008b208d210 */ /* 0x001fca0007fde0ff */
[----:B------:R-:W-:Y:S01]  /*40010*/  @!P5 IMAD.X R9, R189, 0x1, R9, P6 ;  /* 0x00000001bd09d824 */ /* 0x000fe200030e0609 */
[C---:B------:R-:W-:Y:S02]  /*40020*/  ISETP.LT.OR P6, PT, R26.reuse, 0x92, !P1 ;  /* 0x000000921a00780c */ /* 0x040fe40004fc1670 */
[C---:B------:R-:W-:Y:S02]  /*40030*/  ISETP.LT.OR P5, PT, R26.reuse, 0x99, !P2 ;  /* 0x000000991a00780c */ /* 0x040fe400057a1670 */
[----:B------:R-:W-:Y:S01]  /*40040*/  F2FP.SATFINITE.E4M3.F32.PACK_AB_MERGE_C R87, RZ, R14, RZ ;  /* 0x0000000eff57723e */ /* 0x000fe200048070ff */
[----:B------:R-:W-:Y:S02]  /*40050*/  FMUL R14, R187, UR20 ;  /* 0x00000014bb0e7c20 */ /* 0x000fe40008400000 */
[----:B------:R-:W4:Y:S06]  /*40060*/  LDL.LU R187, [R1+0x7b8] ;  /* 0x0007b80001bb7983 */ /* 0x000f2c0000300800 */
[----:B------:R0:W-:Y:S01]  /*40070*/  @!P6 STG.E.U8 desc[UR14][R8.64+0x91], R81 ;  /* 0x000091510800e986 */ /* 0x0001e2000c10110e */
[----:B------:R-:W-:-:S03]  /*40080*/  ISETP.LT.OR P6, PT, R26, 0x9a, !P2 ;  /* 0x0000009a1a00780c */ /* 0x000fc600057c1670 */
[----:B------:R-:W-:Y:S01]  /*40090*/  @!P5 STG.E.U8 desc[UR14][R110.64+0x98], R93 ;  /* 0x0000985d6e00d986 */ /* 0x000fe2000c10110e */
[----:B0-----:R-:W-:Y:S01]  /*400a0*/  F2FP.SATFINITE.E4M3.F32.PACK_AB_MERGE_C R81, RZ, R14, RZ ;  /* 0x0000000eff51723e */ /* 0x001fe200048070ff */
[----:B------:R-:W-:Y:S02]  /*400b0*/  FMUL R14, R202, UR20 ;  /* 0x00000014ca0e7c20 */ /* 0x000fe40008400000 */
[----:B------:R-:W4:Y:S06]  /*400c0*/  LDL.LU R202, [R1+0x7bc] ;  /* 0x0007bc0001ca7983 */ /* 0x000f2c0000300800 */
[----:B------:R0:W-:Y:S02]  /*400d0*/  @!P6 STG.E.U8 desc[UR14][R106.64+0x99], R87 ;  /* 0x000099576a00e986 */ /* 0x0001e4000c10110e */
[----:B0-----:R-:W-:Y:S01]  /*400e0*/  F2FP.SATFINITE.E4M3.F32.PACK_AB_MERGE_C R87, RZ, R14, RZ ;  /* 0x0000000eff57723e */ /* 0x001fe200048070ff */
[----:B--2---:R-:W-:-:S02]  /*400f0*/  FMUL R14, R203, UR20 ;  /* 0x00000014cb0e7c20 */ /* 0x004fc40008400000 */
[----:B------:R-:W2:Y:S01]  /*40100*/  LDL.LU R203, [R1+0x7c0] ;  /* 0x0007c00001cb7983 */ /* 0x000ea20000300800 */
[----:B------:R-:W-:-:S13]  /*40110*/  ISETP.LT.OR P5, PT, R26, 0x99, !P1 ;  /* 0x000000991a00780c */ /* 0x000fda0004fa1670 */
[----:B------:R-:W0:Y:S01]  /*40120*/  @!P5 LDC.64 R8, c[0x0][0x5c0] ;  /* 0x00017000ff08db82 */ /* 0x000e220000000a00 */
[----:B------:R-:W-:Y:S02]  /*40130*/  F2FP.SATFINITE.E4M3.F32.PACK_AB_MERGE_C R93, RZ, R14, RZ ;  /* 0x0000000eff5d723e */ /* 0x000fe400048070ff */
[----:B0-----:R-:W-:-:S05]  /*40140*/  @!P5 IADD3 R8, P6, R176, R8, RZ ;  /* 0x00000008b008d210 */ /* 0x001fca0007fde0ff */
[----:B------:R-:W-:Y:S01]  /*40150*/  @!P5 IMAD.X R9, R180, 0x1, R9, P6 ;  /* 0x00000001b409d824 */ /* 0x000fe200030e0609 */
[C---:B------:R-:W-:Y:S02]  /*40160*/  ISETP.LT.OR P6, PT, R26.reuse, 0x99, !P1 ;  /* 0x000000991a00780c */ /* 0x040fe40004fc1670 */
[----:B------:R-:W-:-:S11]  /*40170*/  ISETP.LT.OR P5, PT, R26, 0x9a, !P1 ;  /* 0x0000009a1a00780c */ /* 0x000fd60004fa1670 */
[----:B------:R0:W-:Y:S01]  /*40180*/  @!P6 STG.E.U8 desc[UR14][R8.64+0x98], R81 ;  /* 0x000098510800e986 */ /* 0x0001e2000c10110e */
[----:B---3--:R-:W-:Y:S01]  /*40190*/  FMUL R14, R199, UR20 ;  /* 0x00000014c70e7c20 */ /* 0x008fe20008400000 */
[----:B0-----:R-:W0:Y:S02]  /*401a0*/  @!P5 LDC.64 R8, c[0x0][0x5c0] ;  /* 0x00017000ff08db82 */ /* 0x001e240000000a00 */
[----:B------:R-:W3:Y:S02]  /*401b0*/  LDL.LU R199, [R1+0x7c4] ;  /* 0x0007c40001c77983 */ /* 0x000ee40000300800 */
[----:B------:R-:W-:Y:S01]  /*401c0*/  F2FP.SATFINITE.E4M3.F32.PACK_AB_MERGE_C R81, RZ, R14, RZ ;  /* 0x0000000eff51723e */ /* 0x000fe200048070ff */
[----:B----4-:R-:W-:Y:S02]  /*401d0*/  FMUL R14, R186, UR20 ;  /* 0x00000014ba0e7c20 */ /* 0x010fe40008400000 */
[----:B------:R-:W4:Y:S01]  /*401e0*/  LDL.LU R186, [R1+0x7c8] ;  /* 0x0007c80001ba7983 */ /* 0x000f220000300800 */
[----:B0-----:R-:W-:-:S05]  /*401f0*/  @!P5 IADD3 R8, P6, R173, R8, RZ ;  /* 0x00000008ad08d210 */ /* 0x001fca0007fde0ff */
[----:B------:R-:W-:Y:S01]  /*40200*/  @!P5 IMAD.X R9, R175, 0x1, R9, P6 ;  /* 0x00000001af09d824 */ /* 0x000fe200030e0609 */
[C---:B------:R-:W-:Y:S02]  /*40210*/  ISETP.LT.OR P6, PT, R26.reuse, 0x9a, !P1 ;  /* 0x0000009a1a00780c */ /* 0x040fe40004fc1670 */
[----:B------:R-:W-:-:S11]  /*40220*/  ISETP.LT.OR P5, PT, R26, 0xa1, !P2 ;  /* 0x000000a11a00780c */ /* 0x000fd600057a1670 */
[----:B------:R0:W-:Y:S04]  /*40230*/  @!P6 STG.E.U8 desc[UR14][R8.64+0x99], R87 ;  /* 0x000099570800e986 */ /* 0x0001e8000c10110e */
[----:B------:R1:W-:Y:S01]  /*40240*/  @!P5 STG.E.U8 desc[UR14][R104.64+0xa0], R93 ;  /* 0x0000a05d6800d986 */ /* 0x0003e2000c10110e */
[----:B0-----:R-:W-:Y:S01]  /*40250*/  F2FP.SATFINITE.E4M3.F32.PACK_AB_MERGE_C R87, RZ, R14, RZ ;  /* 0x0000000eff57723e */ /* 0x001fe200048070ff */
[----:B------:R-:W-:Y:S02]  /*40260*/  FMUL R14, R187, UR20 ;  /* 0x00000014bb0e7c20 */ /* 0x000fe40008400000 */
[----:B------:R-:W4:Y:S03]  /*40270*/  LDL.LU R187, [R1+0x7cc] ;  /* 0x0007cc0001bb7983 */ /* 0x000f260000300800 */
[----:B-1----:R-:W-:Y:S01]  /*40280*/  F2FP.SATFINITE.E4M3.F32.PACK_AB_MERGE_C R93, RZ, R14, RZ ;  /* 0x0000000eff5d723e */ /* 0x002fe200048070ff */
[----:B------:R-:W-:-:S02]  /*40290*/  FMUL R14, R202, UR20 ;  /* 0x00000014ca0e7c20 */ /* 0x000fc40008400000 */
[----:B------:R-:W4:Y:S03]  /*402a0*/  LDL.LU R202, [R1+0x7d0] ;  /* 0x0007d00001ca7983 */ /* 0x000f260000300800 */
[----:B------:R-:W-:Y:S02]  /*402b0*/  F2FP.SATFINITE.E4M3.F32.PACK_AB_MERGE_C R99, RZ, R14, RZ ;  /* 0x0000000eff63723e */ /* 0x000fe400048070ff */
[C---:B------:R-:W-:Y:S02]  /*402c0*/  ISETP.LT.OR P5, PT, R26.reuse, 0xa1, !P1 ;  /* 0x000000a11a00780c */ /* 0x040fe40004fa1670 */
[----:B------:R-:W-:-:S11]  /*402d0*/  ISETP.LT.OR P6, PT, R26, 0xa2, !P2 ;  /* 0x000000a21a00780c */ /* 0x000fd600057c1670 */
[----:B------:R-:W0:Y:S01]  /*402e0*/  @!P5 LDC.64 R8, c[0x0][0x5c0] ;  /* 0x00017000ff08db82 */ /* 0x000e220000000a00 */
[----:B--2---:R-:W-:Y:S02]  /*402f0*/  FMUL R14, R203, UR20 ;  /* 0x00000014cb0e7c20 */ /* 0x004fe40008400000 */
[----:B------:R-:W2:Y:S04]  /*40300*/  LDL.LU R203, [R1+0x7d4] ;  /* 0x0007d40001cb7983 */ /* 0x000ea80000300800 */
[----:B------:R-:W-:Y:S01]  /*40310*/  @!P6 STG.E.U8 desc[UR14][R100.64+0xa1], R81 ;  /* 0x0000a1516400e986 */ /* 0x000fe2000c10110e */
[----:B0-----:R-:W-:-:S05]  /*40320*/  @!P5 IADD3 R8, P6, R167, R8, RZ ;  /* 0x00000008a708d210 */ /* 0x001fca0007fde0ff */
[----:B------:R-:W-:Y:S01]  /*40330*/  @!P5 IMAD.X R9, R172, 0x1, R9, P6 ;  /* 0x00000001ac09d824 */ /* 0x000fe200030e0609 */
[C---:B------:R-:W-:Y:S02]  /*40340*/  ISETP.LT.OR P6, PT, R26.reuse, 0xa1, !P1 ;  /* 0x000000a11a00780c */ /* 0x040fe40004fc1670 */
[----:B------:R-:W-:-:S11]  /*40350*/  ISETP.LT.OR P5, PT, R26, 0xa2, !P1 ;  /* 0x000000a21a00780c */ /* 0x000fd60004fa1670 */
[----:B------:R0:W-:Y:S02]  /*40360*/  @!P6 STG.E.U8 desc[UR14][R8.64+0xa0], R87 ;  /* 0x0000a0570800e986 */ /* 0x0001e4000c10110e */
[----:B0-----:R-:W0:Y:S02]  /*40370*/  @!P5 LDC.64 R8, c[0x0][0x5c0] ;  /* 0x00017000ff08db82 */ /* 0x001e240000000a00 */
[----:B0-----:R-:W-:-:S05]  /*40380*/  @!P5 IADD3 R8, P6, R157, R8, RZ ;  /* 0x000000089d08d210 */ /* 0x001fca0007fde0ff */
[----:B------:R-:W-:Y:S01]  /*40390*/  @!P5 IMAD.X R9, R86, 0x1, R9, P6 ;  /* 0x000000015609d824 */ /* 0x000fe200030e0609 */
[C---:B------:R-:W-:Y:S02]  /*403a0*/  ISETP.LT.OR P6, PT, R26.reuse, 0xa2, !P1 ;  /* 0x000000a21a00780c */ /* 0x040fe40004fc1670 */
[----:B------:R-:W-:-:S11]  /*403b0*/  ISETP.LT.OR P5, PT, R26, 0xa9, !P2 ;  /* 0x000000a91a00780c */ /* 0x000fd600057a1670 */
[----:B------:R0:W-:Y:S04]  /*403c0*/  @!P6 STG.E.U8 desc[UR14][R8.64+0xa1], R93 ;  /* 0x0000a15d0800e986 */ /* 0x0001e8000c10110e */
[----:B------:R-:W-:Y:S01]  /*403d0*/  @!P5 STG.E.U8 desc[UR14][R96.64+0xa8], R99 ;  /* 0x0000a8636000d986 */ /* 0x000fe2000c10110e */
[C---:B------:R-:W-:Y:S02]  /*403e0*/  ISETP.LT.OR P5, PT, R26.reuse, 0xa9, !P1 ;  /* 0x000000a91a00780c */ /* 0x040fe40004fa1670 */
[----:B------:R-:W-:-:S11]  /*403f0*/  ISETP.LT.OR P6, PT, R26, 0xaa, !P2 ;  /* 0x000000aa1a00780c */ /* 0x000fd600057c1670 */
[----:B------:R-:W1:Y:S01]  /*40400*/  @!P5 LDC.64 R80, c[0x0][0x5c0] ;  /* 0x00017000ff50db82 */ /* 0x000e620000000a00 */
[----:B------:R-:W-:Y:S01]  /*40410*/  F2FP.SATFINITE.E4M3.F32.PACK_AB_MERGE_C R87, RZ, R14, RZ ;  /* 0x0000000eff57723e */ /* 0x000fe200048070ff */
[----:B---3--:R-:W-:Y:S02]  /*40420*/  FMUL R14, R199, UR20 ;  /* 0x00000014c70e7c20 */ /* 0x008fe40008400000 */
[----:B------:R-:W3:Y:S04]  /*40430*/  LDL.LU R199, [R1+0x7d8] ;  /* 0x0007d80001c77983 */ /* 0x000ee80000300800 */
[----:B------:R0:W-:Y:S01]  /*40440*/  @!P6 STG.E.U8 desc[UR14][R94.64+0xa9], R87 ;  /* 0x0000a9575e00e986 */ /* 0x0001e2000c10110e */
[----:B-1----:R-:W-:Y:S02]  /*40450*/  @!P5 IADD3 R80, P6, R85, R80, RZ ;  /* 0x000000505550d210 */ /* 0x002fe40007fde0ff */
[----:B------:R-:W-:-:S03]  /*40460*/  F2FP.SATFINITE.E4M3.F32.PACK_AB_MERGE_C R85, RZ, R14, RZ ;  /* 0x0000000eff55723e */ /* 0x000fc600048070ff */
[----:B------:R-:W-:Y:S01]  /*40470*/  @!P5 IMAD.X R81, R84, 0x1, R81, P6 ;  /* 0x000000015451d824 */ /* 0x000fe200030e0651 */
[----:B------:R-:W-:Y:S01]  /*40480*/  ISETP.LT.OR P5, PT, R26, 0xaa, !P1 ;  /* 0x000000aa1a00780c */ /* 0x000fe20004fa1670 */
[----:B----4-:R-:W-:Y:S02]  /*40490*/  FMUL R14, R186, UR20 ;  /* 0x00000014ba0e7c20 */ /* 0x010fe40008400000 */
[----:B------:R-:W4:Y:S10]  /*404a0*/  LDL.LU R186, [R1+0x7dc] ;  /* 0x0007dc0001ba7983 */ /* 0x000f340000300800 */
[----:B0-----:R-:W0:Y:S01]  /*404b0*/  @!P5 LDC.64 R8, c[0x0][0x5c0] ;  /* 0x00017000ff08db82 */ /* 0x001e220000000a00 */
[----:B------:R-:W-:-:S13]  /*404c0*/  ISETP.LT.OR P6, PT, R26, 0xa9, !P1 ;  /* 0x000000a91a00780c */ /* 0x000fda0004fc1670 */
[----:B------:R1:W-:Y:S01]  /*404d0*/  @!P6 STG.E.U8 desc[UR14][R80.64+0xa8], R85 ;  /* 0x0000a8555000e986 */ /* 0x0003e2000c10110e */
[----:B0-----:R-:W-:Y:S02]  /*404e0*/  @!P5 IADD3 R8, P6, R83, R8, RZ ;  /* 0x000000085308d210 */ /* 0x001fe40007fde0ff */
[----:B------:R-:W-:Y:S01]  /*404f0*/  F2FP.SATFINITE.E4M3.F32.PACK_AB_MERGE_C R83, RZ, R14, RZ ;  /* 0x0000000eff53723e */ /* 0x000fe200048070ff */
[----:B------:R-:W-:Y:S02]  /*40500*/  FMUL R14, R187, UR20 ;  /* 0x00000014bb0e7c20 */ /* 0x000fe40008400000 */
[----:B------:R-:W4:Y:S03]  /*40510*/  LDL.LU R187, [R1+0x7e0] ;  /* 0x0007e00001bb7983 */ /* 0x000f260000300800 */
[----:B------:R-:W-:Y:S01]  /*40520*/  F2FP.SATFINITE.E4M3.F32.PACK_AB_MERGE_C R87, RZ, R14, RZ ;  /* 0x0000000eff57723e */ /* 0x000fe200048070ff */
[----:B------:R-:W-:-:S02]  /*40530*/  FMUL R14, R202, UR20 ;  /* 0x00000014ca0e7c20 */ /* 0x000fc40008400000 */
[----:B------:R-:W4:Y:S03]  /*40540*/  LDL.LU R202, [R1+0x7e4] ;  /* 0x0007e40001ca7983 */ /* 0x000f260000300800 */
[----:B-1----:R-:W-:Y:S01]  /*40550*/  F2FP.SATFINITE.E4M3.F32.PACK_AB_MERGE_C R85, RZ, R14, RZ ;  /* 0x0000000eff55723e */ /* 0x002fe200048070ff */
[----:B--2---:R-:W-:Y:S02]  /*40560*/  FMUL R14, R203, UR20 ;  /* 0x00000014cb0e7c20 */ /* 0x004fe40008400000 */
[----:B------:R-:W2:Y:S01]  /*40570*/  LDL.LU R203, [R1+0x7e8] ;  /* 0x0007e80001cb7983 */ /* 0x000ea20000300800 */
[----:B------:R-:W-:Y:S01]  /*40580*/  @!P5 IMAD.X R9, R82, 0x1, R9, P6 ;  /* 0x000000015209d824 */ /* 0x000fe200030e0609 */
[C---:B------:R-:W-:Y:S02]  /*40590*/  ISETP.LT.OR P6, PT, R26.reuse, 0xaa, !P1 ;  /* 0x000000aa1a00780c */ /* 0x040fe40004fc1670 */
[----:B------:R-:W-:-:S11]  /*405a0*/  ISETP.LT.OR P5, PT, R26, 0xb1, !P2 ;  /* 0x000000b11a00780c */ /* 0x000fd600057a1670 */
[----:B------:R0:W-:Y:S04]  /*405b0*/  @!P6 STG.E.U8 desc[UR14][R8.64+0xa9], R83 ;  /* 0x0000a9530800e986 */ /* 0x0001e8000c10110e */
[----:B------:R-:W-:Y:S01]  /*405c0*/  @!P5 STG.E.U8 desc[UR14][R90.64+0xb0], R87 ;  /* 0x0000b0575a00d986 */ /* 0x000fe2000c10110e */
[C---:B------:R-:W-:Y:S02]  /*405d0*/  ISETP.LT.OR P5, PT, R26.reuse, 0xb1, !P1 ;  /* 0x000000b11a00780c */ /* 0x040fe40004fa1670 */
[----:B------:R-:W-:-:S11]  /*405e0*/  ISETP.LT.OR P6, PT, R26, 0xb2, !P2 ;  /* 0x000000b21a00780c */ /* 0x000fd600057c1670 */
[----:B------:R-:W1:Y:S02]  /*405f0*/  @!P5 LDC.64 R80, c[0x0][0x5c0] ;  /* 0x00017000ff50db82 */ /* 0x000e640000000a00 */
[----:B------:R4:W-:Y:S01]  /*40600*/  @!P6 STG.E.U8 desc[UR14][R88.64+0xb1], R85 ;  /* 0x0000b1555800e986 */ /* 0x0009e2000c10110e */
[----:B-1----:R-:W-:-:S05]  /*40610*/  @!P5 IADD3 R80, P6, R77, R80, RZ ;  /* 0x000000504d50d210 */ /* 0x002fca0007fde0ff */
[----:B------:R-:W-:Y:S01]  /*40620*/  @!P5 IMAD.X R81, R76, 0x1, R81, P6 ;  /* 0x000000014c51d824 */ /* 0x000fe200030e0651 */
[C---:B------:R-:W-:Y:S02]  /*40630*/  ISETP.LT.OR P5, PT, R26.reuse, 0xb2, !P1 ;  /* 0x000000b21a00780c */ /* 0x040fe40004fa1670 */
[----:B------:R-:W-:-:S11]  /*40640*/  ISETP.LT.OR P6, PT, R26, 0xb1, !P1 ;  /* 0x000000b11a00780c */ /* 0x000fd60004fc1670 */
[----:B0-----:R-:W0:Y:S01]  /*40650*/  @!P5 LDC.64 R8, c[0x0][0x5c0] ;  /* 0x00017000ff08db82 */ /* 0x001e220000000a00 */
[----:B------:R-:W-:-:S05]  /*40660*/  F2FP.SATFINITE.E4M3.F32.PACK_AB_MERGE_C R77, RZ, R14, RZ ;  /* 0x0000000eff4d723e */ /* 0x000fca00048070ff */
[----:B------:R1:W-:Y:S01]  /*40670*/  @!P6 STG.E.U8 desc[UR14][R80.64+0xb0], R77 ;  /* 0x0000b04d5000e986 */ /* 0x0003e2000c10110e */
[----:B0-----:R-:W-:Y:S01]  /*40680*/  @!P5 IADD3 R8, P6, R75, R8, RZ ;  /* 0x000000084b08d210 */ /* 0x001fe20007fde0ff */
[----:B---3--:R-:W-:Y:S02]  /*40690*/  FMUL R14, R199, UR20 ;  /* 0x00000014c70e7c20 */ /* 0x008fe40008400000 */
[----:B------:R-:W3:Y:S02]  /*406a0*/  LDL.LU R199, [R1+0x7ec] ;  /* 0x0007ec0001c77983 */ /* 0x000ee40000300800 */
[----:B------:R-:W-:Y:S01]  /*406b0*/  @!P5 IMAD.X R9, R74, 0x1, R9, P6 ;  /* 0x000000014a09d824 */ /* 0x000fe200030e0609 */
[C---:B------:R-:W-:Y:S02]  /*406c0*/  ISETP.LT.OR P6, PT, R26.reuse, 0xb2, !P1 ;  /* 0x000000b21a00780c */ /* 0x040fe40004fc1670 */
[----:B------:R-:W-:Y:S02]  /*406d0*/  ISETP.LT.OR P5, PT, R26, 0xb9, !P2 ;  /* 0x000000b91a00780c */ /* 0x000fe400057a1670 */
[----:B------:R-:W-:-:S09]  /*406e0*/  F2FP.SATFINITE.E4M3.F32.PACK_AB_MERGE_C R83, RZ, R14, RZ ;  /* 0x0000000eff53723e */ /* 0x000fd200048070ff */
[----:B------:R0:W-:Y:S01]  /*406f0*/  @!P6 STG.E.U8 desc[UR14][R8.64+0xb1], R83 ;  /* 0x0000b1530800e986 */ /* 0x0001e2000c10110e */
[----:B----4-:R-:W-:-:S03]  /*40700*/  FMUL R14, R186, UR20 ;  /* 0x00000014ba0e7c20 */ /* 0x010fc60008400000 */
[----:B------:R-:W4:Y:S02]  /*40710*/  LDL.LU R186, [R1+0x7f0] ;  /* 0x0007f00001ba7983 */ /* 0x000f240000300800 */
[----:B------:R-:W-:-:S05]  /*40720*/  F2FP.SATFINITE.E4M3.F32.PACK_AB_MERGE_C R85, RZ, R14, RZ ;  /* 0x0000000eff55723e */ /* 0x000fca00048070ff */
[----:B------:R-:W-:Y:S01]  /*40730*/  @!P5 STG.E.U8 desc[UR14][R78.64+0xb8], R85 ;  /* 0x0000b8554e00d986 */ /* 0x000fe2000c10110e */
[C---:B------:R-:W-:Y:S02]  /*40740*/  ISETP.LT.OR P5, PT, R26.reuse, 0xb9, !P1 ;  /* 0x000000b91a00780c */ /* 0x040fe40004fa1670 */
[----:B------:R-:W-:-:S11]  /*40750*/  ISETP.LT.OR P6, PT, R26, 0xba, !P2 ;  /* 0x000000ba1a00780c */ /* 0x000fd600057c1670 */
[----:B------:R-:W0:Y:S01]  /*40760*/  @!P5 LDC.64 R74, c[0x0][0x5c0] ;  /* 0x00017000ff4adb82 */ /* 0x000e220000000a00 */
[----:B------:R-:W-:Y:S02]  /*40770*/  FMUL R14, R187, UR20 ;  /* 0x00000014bb0e7c20 */ /* 0x000fe40008400000 */
[----:B------:R-:W4:Y:S03]  /*40780*/  LDL.LU R187, [R1+0x7f4] ;  /* 0x0007f40001bb7983 */ /* 0x000f260000300800 */
[----:B-1----:R-:W-:Y:S01]  /*40790*/  F2FP.SATFINITE.E4M3.F32.PACK_AB_MERGE_C R77, RZ, R14, RZ ;  /* 0x0000000eff4d723e */ /* 0x002fe200048070ff */
[----:B------:R-:W-:Y:S02]  /*407a0*/  FMUL R14, R202, UR20 ;  /* 0x00000014ca0e7c20 */ /* 0x000fe40008400000 */
[----:B------:R-:W4:Y:S04]  /*407b0*/  LDL.LU R202, [R1+0x7f8] ;  /* 0x0007f80001ca7983 */ /* 0x000f280000300800 */
[----:B------:R1:W-:Y:S01]  /*407c0*/  @!P6 STG.E.U8 desc[UR14][R72.64+0xb9], R77 ;  /* 0x0000b94d4800e986 */ /* 0x0003e2000c10110e */
[----:B0-----:R-:W-:-:S02]  /*407d0*/  @!P5 IADD3 R74, P6, R71, R74, RZ ;  /* 0x0000004a474ad210 */ /* 0x001fc40007fde0ff */
[----:B------:R-:W-:Y:S01]  /*407e0*/  F2FP.SATFINITE.E4M3.F32.PACK_AB_MERGE_C R71, RZ, R14, RZ ;  /* 0x0000000eff47723e */ /* 0x000fe200048070ff */
[----:B--2---:R-:W-:Y:S02]  /*407f0*/  FMUL R14, R203, UR20 ;  /* 0x00000014cb0e7c20 */ /* 0x004fe40008400000 */
[----:B------:R-:W2:Y:S01]  /*40800*/  LDL.LU R203, [R1+0x7fc] ;  /* 0x0007fc0001cb7983 */ /* 0x000ea20000300800 */
[----:B------:R-:W-:Y:S01]  /*40810*/  @!P5 IMAD.X R75, R70, 0x1, R75, P6 ;  /* 0x00000001464bd824 */ /* 0x000fe200030e064b */
[C---:B------:R-:W-:Y:S02]  /*40820*/  ISETP.LT.OR P5, PT, R26.reuse, 0xba, !P1 ;  /* 0x000000ba1a00780c */ /* 0x040fe40004fa1670 */
[----:B------:R-:W-:-:S11]  /*40830*/  ISETP.LT.OR P6, PT, R26, 0xb9, !P1 ;  /* 0x000000b91a00780c */ /* 0x000fd60004fc1670 */
[----:B------:R-:W0:Y:S02]  /*40840*/  @!P5 LDC.64 R8, c[0x0][0x5c0] ;  /* 0x00017000ff08db82 */ /* 0x000e240000000a00 */
[----:B------:R4:W-:Y:S01]  /*40850*/  @!P6 STG.E.U8 desc[UR14][R74.64+0xb8], R71 ;  /* 0x0000b8474a00e986 */ /* 0x0009e2000c10110e */
[----:B-1----:R-:W-:Y:S02]  /*40860*/  F2FP.SATFINITE.E4M3.F32.PACK_AB_MERGE_C R73, RZ, R14, RZ ;  /* 0x0000000eff49723e */ /* 0x002fe400048070ff */
[----:B0-----:R-:W-:-:S05]  /*40870*/  @!P5 IADD3 R8, P6, R69, R8, RZ ;  /* 0x000000084508d210 */ /* 0x001fca0007fde0ff */
[----:B------:R-:W-:Y:S01]  /*40880*/  @!P5 IMAD.X R9, R68, 0x1, R9, P6 ;  /* 0x000000014409d824 */ /* 0x000fe200030e0609 */
[C---:B------:R-:W-:Y:S02]  /*40890*/  ISETP.LT.OR P6, PT, R26.reuse, 0xba, !P1 ;  /* 0x000000ba1a00780c */ /* 0x040fe40004fc1670 */
[----:B------:R-:W-:-:S11]  /*408a0*/  ISETP.LT.OR P5, PT, R26, 0xc1, !P2 ;  /* 0x000000c11a00780c */ /* 0x000fd600057a1670 */
[----:B------:R-:W-:Y:S01]  /*408b0*/  @!P6 STG.E.U8 desc[UR14][R8.64+0xb9], R73 ;  /* 0x0000b9490800e986 */ /* 0x000fe2000c10110e */
[----:B------:R-:W-:Y:S01]  /*408c0*/  ISETP.LT.OR P6, PT, R26, 0xc2, !P2 ;  /* 0x000000c21a00780c */ /* 0x000fe200057c1670 */
[----:B---3--:R-:W-:Y:S02]  /*408d0*/  FMUL R14, R199, UR20 ;  /* 0x00000014c70e7c20 */ /* 0x008fe40008400000 */
[----:B------:R-:W3:Y:S03]  /*408e0*/  LDL.LU R199, [R1+0x800] ;  /* 0x0008000001c77983 */ /* 0x000ee60000300800 */
[----:B------:R-:W-:-:S05]  /*408f0*/  F2FP.SATFINITE.E4M3.F32.PACK_AB_MERGE_C R77, RZ, R14, RZ ;  /* 0x0000000eff4d723e */ /* 0x000fca00048070ff */
[----:B------:R0:W-:Y:S01]  /*40900*/  @!P5 STG.E.U8 desc[UR14][R56.64+0xc0], R77 ;  /* 0x0000c04d3800d986 */ /* 0x0001e2000c10110e */
[----:B------:R-:W-:-:S13]  /*40910*/  ISETP.LT.OR P5, PT, R26, 0xc1, !P1 ;  /* 0x000000c11a00780c */ /* 0x000fda0004fa1670 */
[----:B------:R-:W1:Y:S01]  /*40920*/  @!P5 LDC.64 R68, c[0x0][0x5c0] ;  /* 0x00017000ff44db82 */ /* 0x000e620000000a00 */
[----:B----4-:R-:W-:Y:S02]  /*40930*/  FMUL R14, R186, UR20 ;  /* 0x00000014ba0e7c20 */ /* 0x010fe40008400000 */
[----:B------:R-:W4:Y:S03]  /*40940*/  LDL.LU R186, [R1+0x804] ;  /* 0x0008040001ba7983 */ /* 0x000f260000300800 */
[----:B------:R-:W-:-:S05]  /*40950*/  F2FP.SATFINITE.E4M3.F32.PACK_AB_MERGE_C R71, RZ, R14, RZ ;  /* 0x0000000eff47723e */ /* 0x000fca00048070ff */
[----:B------:R2:W-:Y:S01]  /*40960*/  @!P6 STG.E.U8 desc[UR14][R48.64+0xc1], R71 ;  /* 0x0000c1473000e986 */ /* 0x0005e2000c10110e */
[----:B-1----:R-:W-:Y:S01]  /*40970*/  @!P5 IADD3 R68, P6, R67, R68, RZ ;  /* 0x000000444344d210 */ /* 0x002fe20007fde0ff */
[----:B------:R-:W-:Y:S02]  /*40980*/  FMUL R14, R187, UR20 ;  /* 0x00000014bb0e7c20 */ /* 0x000fe40008400000 */
[----:B------:R-:W4:Y:S03]  /*40990*/  LDL.LU R187, [R1+0x808] ;  /* 0x0008080001bb7983 */ /* 0x000f260000300800 */
[----:B------:R-:W-:Y:S01]  /*409a0*/  F2FP.SATFINITE.E4M3.F32.PACK_AB_MERGE_C R67, RZ, R14, RZ ;  /* 0x0000000eff43723e */ /* 0x000fe200048070ff */
[----:B------:R-:W-:Y:S02]  /*409b0*/  FMUL R14, R202, UR20 ;  /* 0x00000014ca0e7c20 */ /* 0x000fe40008400000 */
[----:B------:R-:W4:Y:S03]  /*409c0*/  LDL.LU R202, [R1+0x80c] ;  /* 0x00080c0001ca7983 */ /* 0x000f260000300800 */
[----:B0-----:R-:W-:Y:S01]  /*409d0*/  F2FP.SATFINITE.E4M3.F32.PACK_AB_MERGE_C R57, RZ, R14, RZ ;  /* 0x0000000eff39723e */ /* 0x001fe200048070ff */
[----:B--2---:R-:W-:-:S02]  /*409e0*/  FMUL R14, R203, UR20 ;  /* 0x00000014cb0e7c20 */ /* 0x004fc40008400000 */
[----:B------:R-:W2:Y:S01]  /*409f0*/  LDL.LU R203, [R1+0x810] ;  /* 0x0008100001cb7983 */ /* 0x000ea20000300800 */
[----:B------:R-:W-:Y:S01]  /*40a00*/  @!P5 IMAD.X R69, R66, 0x1, R69, P6 ;  /* 0x000000014245d824 */ /* 0x000fe200030e0645 */
        /* <DEDUP_REMOVED lines=8> */
[----:B------:R-:W-:-:S09]  /*40a90*/  F2FP.SATFINITE.E4M3.F32.PACK_AB_MERGE_C R65, RZ, R14, RZ ;  /* 0x0000000eff41723e */ /* 0x000fd200048070ff */
[----:B------:R0:W-:Y:S04]  /*40aa0*/  @!P6 STG.E.U8 desc[UR14][R8.64+0xc1], R57 ;  /* 0x0000c1390800e986 */ /* 0x0001e8000c10110e */
[----:B------:R0:W-:Y:S01]  /*40ab0*/  @!P5 STG.E.U8 desc[UR14][R44.64+0xc8], R65 ;  /* 0x0000c8412c00d986 */ /* 0x0001e2000c10110e */
[C---:B------:R-:W-:Y:S02]  /*40ac0*/  ISETP.LT.OR P5, PT, R26.reuse, 0xc9, !P1 ;  /* 0x000000c91a00780c */ /* 0x040fe40004fa1670 */
[----:B------:R-:W-:-:S11]  /*40ad0*/  ISETP.LT.OR P6, PT, R26, 0xca, !P2 ;  /* 0x000000ca1a00780c */ /* 0x000fd600057c1670 */
[----:B------:R-:W0:Y:S01]  /*40ae0*/  @!P5 LDC.64 R48, c[0x0][0x5c0] ;  /* 0x00017000ff30db82 */ /* 0x000e220000000a00 */
[----:B---3--:R-:W-:Y:S02]  /*40af0*/  FMUL R14, R199, UR20 ;  /* 0x00000014c70e7c20 */ /* 0x008fe40008400000 */
[----:B------:R-:W3:Y:S03]  /*40b00*/  LDL.LU R199, [R1+0x814] ;  /* 0x0008140001c77983 */ /* 0x000ee60000300800 */
[----:B-1----:R-:W-:-:S05]  /*40b10*/  F2FP.SATFINITE.E4M3.F32.PACK_AB_MERGE_C R67, RZ, R14, RZ ;  /* 0x0000000eff43723e */ /* 0x002fca00048070ff */
[----:B------:R-:W-:Y:S01]  /*40b20*/  @!P6 STG.E.U8 desc[UR14][R42.64+0xc9], R67 ;  /* 0x0000c9432a00e986 */ /* 0x000fe2000c10110e */
[----:B0-----:R-:W-:-:S05]  /*40b30*/  @!P5 IADD3 R48, P6, R63, R48, RZ ;  /* 0x000000303f30d210 */ /* 0x001fca0007fde0ff */
[----:B------:R-:W-:Y:S01]  /*40b40*/  @!P5 IMAD.X R49, R62, 0x1, R49, P6 ;  /* 0x000000013e31d824 */ /* 0x000fe200030e0631 */
[----:B------:R-:W-:Y:S01]  /*40b50*/  ISETP.LT.OR P5, PT, R26, 0xca, !P1 ;  /* 0x000000ca1a00780c */ /* 0x000fe20004fa1670 */
[----:B----4-:R-:W-:Y:S02]  /*40b60*/  FMUL R14, R186, UR20 ;  /* 0x00000014ba0e7c20 */ /* 0x010fe40008400000 */
[----:B------:R-:W4:Y:S10]  /*40b70*/  LDL.LU R186, [R1+0x818] ;  /* 0x0008180001ba7983 */ /* 0x000f340000300800 */
[----:B------:R-:W0:Y:S01]  /*40b80*/  @!P5 LDC.64 R8, c[0x0][0x5c0] ;  /* 0x00017000ff08db82 */ /* 0x000e220000000a00 */
[----:B------:R-:W-:-:S02]  /*40b90*/  ISETP.LT.OR P6, PT, R26, 0xc9, !P1 ;  /* 0x000000c91a00780c */ /* 0x000fc40004fc1670 */
[----:B------:R-:W-:-:S11]  /*40ba0*/  F2FP.SATFINITE.E4M3.F32.PACK_AB_MERGE_C R57, RZ, R14, RZ ;  /* 0x0000000eff39723e */ /* 0x000fd600048070ff */
[----:B------:R1:W-:Y:S01]  /*40bb0*/  @!P6 STG.E.U8 desc[UR14][R48.64+0xc8], R57 ;  /* 0x0000c8393000e986 */ /* 0x0003e2000c10110e */
[----:B0-----:R-:W-:Y:S01]  /*40bc0*/  @!P5 IADD3 R8, P6, R61, R8, RZ ;  /* 0x000000083d08d210 */ /* 0x001fe20007fde0ff */
[----:B------:R-:W-:Y:S02]  /*40bd0*/  FMUL R14, R187, UR20 ;  /* 0x00000014bb0e7c20 */ /* 0x000fe40008400000 */
[----:B------:R-:W4:Y:S03]  /*40be0*/  LDL.LU R187, [R1+0x81c] ;  /* 0x00081c0001bb7983 */ /* 0x000f260000300800 */
[----:B------:R-:W-:Y:S01]  /*40bf0*/  F2FP.SATFINITE.E4M3.F32.PACK_AB_MERGE_C R45, RZ, R14, RZ ;  /* 0x0000000eff2d723e */ /* 0x000fe200048070ff */
[----:B------:R-:W-:Y:S02]  /*40c00*/  FMUL R14, R202, UR20 ;  /* 0x00000014ca0e7c20 */ /* 0x000fe40008400000 */
[----:B------:R-:W4:Y:S03]  /*40c10*/  LDL.LU R202, [R1+0x820] ;  /* 0x0008200001ca7983 */ /* 0x000f260000300800 */
[----:B------:R-:W-:Y:S01]  /*40c20*/  F2FP.SATFINITE.E4M3.F32.PACK_AB_MERGE_C R61, RZ, R14, RZ ;  /* 0x0000000eff3d723e */ /* 0x000fe200048070ff */
[----:B--2---:R-:W-:-:S02]  /*40c30*/  FMUL R14, R203, UR20 ;  /* 0x00000014cb0e7c20 */ /* 0x004fc40008400000 */
[----:B------:R-:W2:Y:S01]  /*40c40*/  LDL.LU R203, [R1+0x824] ;  /* 0x0008240001cb7983 */ /* 0x000ea20000300800 */
[----:B------:R-:W-:Y:S01]  /*40c50*/  @!P5 IMAD.X R9, R60, 0x1, R9, P6 ;  /* 0x000000013c09d824 */ /* 0x000fe200030e0609 */
[C---:B------:R-:W-:Y:S02]  /*40c60*/  ISETP.LT.OR P6, PT, R26.reuse, 0xca, !P1 ;  /* 0x000000ca1a00780c */ /* 0x040fe40004fc1670 */
[----:B------:R-:W-:-:S11]  /*40c70*/  ISETP.LT.OR P5, PT, R26, 0xd1, !P2 ;  /* 0x000000d11a00780c */ /* 0x000fd600057a1670 */
[----:B------:R0:W-:Y:S04]  /*40c80*/  @!P6 STG.E.U8 desc[UR14][R8.64+0xc9], R45 ;  /* 0x0000c92d0800e986 */ /* 0x0001e8000c10110e */
[----:B------:R4:W-:Y:S01]  /*40c90*/  @!P5 STG.E.U8 desc[UR14][R40.64+0xd0], R61 ;  /* 0x0000d03d2800d986 */ /* 0x0009e2000c10110e */
[----:B------:R-:W-:Y:S02]  /*40ca0*/  ISETP.LT.OR P5, PT, R26, 0xd1, !P1 ;  /* 0x000000d11a00780c */ /* 0x000fe40004fa1670 */
[----:B-1----:R-:W-:-:S11]  /*40cb0*/  F2FP.SATFINITE.E4M3.F32.PACK_AB_MERGE_C R49, RZ, R14, RZ ;  /* 0x0000000eff31723e */ /* 0x002fd600048070ff */
[----:B------:R-:W1:Y:S01]  /*40cc0*/  @!P5 LDC.64 R42, c[0x0][0x5c0] ;  /* 0x00017000ff2adb82 */ /* 0x000e620000000a00 */
[----:B------:R-:W-:-:S13]  /*40cd0*/  ISETP.LT.OR P6, PT, R26, 0xd2, !P2 ;  /* 0x000000d21a00780c */ /* 0x000fda00057c1670 */
[----:B------:R4:W-:Y:S01]  /*40ce0*/  @!P6 STG.E.U8 desc[UR14][R38.64+0xd1], R49 ;  /* 0x0000d1312600e986 */ /* 0x0009e2000c10110e */
[----:B-1----:R-:W-:-:S05]  /*40cf0*/  @!P5 IADD3 R42, P6, R59, R42, RZ ;  /* 0x0000002a3b2ad210 */ /* 0x002fca0007fde0ff */
[----:B------:R-:W-:Y:S01]  /*40d00*/  @!P5 IMAD.X R43, R58, 0x1, R43, P6 ;  /* 0x000000013a2bd824 */ /* 0x000fe200030e062b */
[----:B------:R-:W-:Y:S01]  /*40d10*/  ISETP.LT.OR P6, PT, R26, 0xd1, !P1 ;  /* 0x000000d11a00780c */ /* 0x000fe20004fc1670 */
[----:B---3--:R-:W-:Y:S02]  /*40d20*/  FMUL R14, R199, UR20 ;  /* 0x00000014c70e7c20 */ /* 0x008fe40008400000 */
[----:B------:R-:W3:Y:S03]  /*40d30*/  LDL.LU R199, [R1+0x828] ;  /* 0x0008280001c77983 */ /* 0x000ee60000300800 */
[----:B0-----:R-:W-:Y:S01]  /*40d40*/  F2FP.SATFINITE.E4M3.F32.PACK_AB_MERGE_C R45, RZ, R14, RZ ;  /* 0x0000000eff2d723e */ /* 0x001fe200048070ff */
[----:B----4-:R-:W-:Y:S02]  /*40d50*/  FMUL R14, R186, UR20 ;  /* 0x00000014ba0e7c20 */ /* 0x010fe40008400000 */
[----:B------:R-:W4:Y:S03]  /*40d60*/  LDL.LU R186, [R1+0x82c] ;  /* 0x00082c0001ba7983 */ /* 0x000f260000300800 */
[----:B------:R-:W-:Y:S01]  /*40d70*/  F2FP.SATFINITE.E4M3.F32.PACK_AB_MERGE_C R41, RZ, R14, RZ ;  /* 0x0000000eff29723e */ /* 0x000fe200048070ff */
[----:B------:R0:W-:Y:S01]  /*40d80*/  @!P6 STG.E.U8 desc[UR14][R42.64+0xd0], R45 ;  /* 0x0000d02d2a00e986 */ /* 0x0001e2000c10110e */
[----:B------:R-:W-:-:S03]  /*40d90*/  FMUL R14, R187, UR20 ;  /* 0x00000014bb0e7c20 */ /* 0x000fc60008400000 */
[----:B------:R-:W4:Y:S02]  /*40da0*/  LDL.LU R187, [R1+0x830] ;  /* 0x0008300001bb7983 */ /* 0x000f240000300800 */
[----:B------:R-:W-:Y:S01]  /*40db0*/  F2FP.SATFINITE.E4M3.F32.PACK_AB_MERGE_C R49, RZ, R14, RZ ;  /* 0x0000000eff31723e */ /* 0x000fe200048070ff */
[----:B------:R-:W-:Y:S02]  /*40dc0*/  FMUL R14, R202, UR20 ;  /* 0x00000014ca0e7c20 */ /* 0x000fe40008400000 */
[----:B------:R-:W4:Y:S03]  /*40dd0*/  LDL.LU R202, [R1+0x834] ;  /* 0x0008340001ca7983 */ /* 0x000f260000300800 */
[----:B0-----:R-:W-:Y:S01]  /*40de0*/  F2FP.SATFINITE.E4M3.F32.PACK_AB_MERGE_C R43, RZ, R14, RZ ;  /* 0x0000000eff2b723e */ /* 0x001fe200048070ff */
[----:B--2---:R-:W-:Y:S02]  /*40df0*/  FMUL R14, R203, UR20 ;  /* 0x00000014cb0e7c20 */ /* 0x004fe40008400000 */
[----:B------:R-:W2:Y:S01]  /*40e00*/  LDL.LU R203, [R1+0x838] ;  /* 0x0008380001cb7983 */ /* 0x000ea20000300800 */
[----:B------:R-:W-:-:S03]  /*40e10*/  ISETP.LT.OR P5, PT, R26, 0xd2, !P1 ;  /* 0x000000d21a00780c */ /* 0x000fc60004fa1670 */
[----:B------:R-:W2:Y:S10]  /*40e20*/  LDL.LU R198, [R1+0x83c] ;  /* 0x00083c0001c67983 */ /* 0x000eb40000300800 */
[----:B------:R-:W0:Y:S02]  /*40e30*/  @!P5 LDC.64 R8, c[0x0][0x5c0] ;  /* 0x00017000ff08db82 */ /* 0x000e240000000a00 */
[----:B0-----:R-:W-:-:S05]  /*40e40*/  @!P5 IADD3 R8, P6, R55, R8, RZ ;  /* 0x000000083708d210 */ /* 0x001fca0007fde0ff */
[----:B------:R-:W-:Y:S01]  /*40e50*/  @!P5 IMAD.X R9, R54, 0x1, R9, P6 ;  /* 0x000000013609d824 */ /* 0x000fe200030e0609 */
[C---:B------:R-:W-:Y:S02]  /*40e60*/  ISETP.LT.OR P6, PT, R26.reuse, 0xd2, !P1 ;  /* 0x000000d21a00780c */ /* 0x040fe40004fc1670 */
[----:B------:R-:W-:-:S11]  /*40e70*/  ISETP.LT.OR P5, PT, R26, 0xd9, !P2 ;  /* 0x000000d91a00780c */ /* 0x000fd600057a1670 */
[----:B------:R0:W-:Y:S04]  /*40e80*/  @!P6 STG.E.U8 desc[UR14][R8.64+0xd1], R41 ;  /* 0x0000d1290800e986 */ /* 0x0001e8000c10110e */
[----:B------:R1:W-:Y:S01]  /*40e90*/  @!P5 STG.E.U8 desc[UR14][R36.64+0xd8], R49 ;  /* 0x0000d8312400d986 */ /* 0x0003e2000c10110e */
[C---:B------:R-:W-:Y:S02]  /*40ea0*/  ISETP.LT.OR P5, PT, R26.reuse, 0xd9, !P1 ;  /* 0x000000d91a00780c */ /* 0x040fe40004fa1670 */
[----:B------:R-:W-:-:S11]  /*40eb0*/  ISETP.LT.OR P6, PT, R26, 0xda, !P2 ;  /* 0x000000da1a00780c */ /* 0x000fd600057c1670 */
[----:B------:R-:W0:Y:S02]  /*40ec0*/  @!P5 LDC.64 R38, c[0x0][0x5c0] ;  /* 0x00017000ff26db82 */ /* 0x000e240000000a00 */
[----:B------:R4:W-:Y:S01]  /*40ed0*/  @!P6 STG.E.U8 desc[UR14][R34.64+0xd9], R43 ;  /* 0x0000d92b2200e986 */ /* 0x0009e2000c10110e */
[----:B0-----:R-:W-:-:S05]  /*40ee0*/  @!P5 IADD3 R38, P6, R53, R38, RZ ;  /* 0x000000263526d210 */ /* 0x001fca0007fde0ff */
[----:B------:R-:W-:Y:S01]  /*40ef0*/  @!P5 IMAD.X R39, R52, 0x1, R39, P6 ;  /* 0x000000013427d824 */ /* 0x000fe200030e0627 */
[C---:B------:R-:W-:Y:S02]  /*40f00*/  ISETP.LT.OR P5, PT, R26.reuse, 0xda, !P1 ;  /* 0x000000da1a00780c */ /* 0x040fe40004fa1670 */
[----:B------:R-:W-:Y:S01]  /*40f10*/  F2FP.SATFINITE.E4M3.F32.PACK_AB_MERGE_C R41, RZ, R14, RZ ;  /* 0x0000000eff29723e */ /* 0x000fe200048070ff */
[----:B---3--:R-:W-:Y:S02]  /*40f20*/  FMUL R14, R199, UR20 ;  /* 0x00000014c70e7c20 */ /* 0x008fe40008400000 */
[----:B------:R-:W3:Y:S08]  /*40f30*/  LDL.LU R199, [R1+0x840] ;  /* 0x0008400001c77983 */ /* 0x000ef00000300800 */
[----:B------:R-:W0:Y:S01]  /*40f40*/  @!P5 LDC.64 R8, c[0x0][0x5c0] ;  /* 0x00017000ff08db82 */ /* 0x000e220000000a00 */
[----:B------:R-:W-:-:S02]  /*40f50*/  ISETP.LT.OR P6, PT, R26, 0xd9, !P1 ;  /* 0x000000d91a00780c */ /* 0x000fc40004fc1670 */
[----:B-1----:R-:W-:Y:S01]  /*40f60*/  F2FP.SATFINITE.E4M3.F32.PACK_AB_MERGE_C R37, RZ, R14, RZ ;  /* 0x0000000eff25723e */ /* 0x002fe200048070ff */
[----:B----4-:R-:W-:Y:S02]  /*40f70*/  FMUL R14, R186, UR20 ;  /* 0x00000014ba0e7c20 */ /* 0x010fe40008400000 */
[----:B------:R-:W4:Y:S08]  /*40f80*/  LDL.LU R186, [R1+0x844] ;  /* 0x0008440001ba7983 */ /* 0x000f300000300800 */
[----:B------:R1:W-:Y:S01]  /*40f90*/  @!P6 STG.E.U8 desc[UR14][R38.64+0xd8], R41 ;  /* 0x0000d8292600e986 */ /* 0x0003e2000c10110e */
[----:B0-----:R-:W-:-:S02]  /*40fa0*/  @!P5 IADD3 R8, P6, R51, R8, RZ ;  /* 0x000000083308d210 */ /* 0x001fc40007fde0ff */
[----:B------:R-:W-:-:S03]  /*40fb0*/  F2FP.SATFINITE.E4M3.F32.PACK_AB_MERGE_C R43, RZ, R14, RZ ;  /* 0x0000000eff2b723e */ /* 0x000fc600048070ff */
[----:B------:R-:W-:Y:S01]  /*40fc0*/  @!P5 IMAD.X R9, R50, 0x1, R9, P6 ;  /* 0x000000013209d824 */ /* 0x000fe200030e0609 */
[----:B------:R-:W-:Y:S01]  /*40fd0*/  ISETP.LT.OR P6, PT, R26, 0xda, !P1 ;  /* 0x000000da1a00780c */ /* 0x000fe20004fc1670 */
[----:B------:R-:W-:Y:S02]  /*40fe0*/  FMUL R14, R187, UR20 ;  /* 0x00000014bb0e7c20 */ /* 0x000fe40008400000 */
[----:B------:R-:W4:Y:S03]  /*40ff0*/  LDL.LU R187, [R1+0x848] ;  /* 0x0008480001bb7983 */ /* 0x000f260000300800 */
[----:B-1----:R-:W-:Y:S01]  /*41000*/  F2FP.SATFINITE.E4M3.F32.PACK_AB_MERGE_C R39, RZ, R14, RZ ;  /* 0x0000000eff27723e */ /* 0x002fe200048070ff */
[----:B------:R-:W-:Y:S02]  /*41010*/  FMUL R14, R202, UR20 ;  /* 0x00000014ca0e7c20 */ /* 0x000fe40008400000 */
[----:B------:R-:W4:Y:S04]  /*41020*/  LDL.LU R202, [R1+0x84c] ;  /* 0x00084c0001ca7983 */ /* 0x000f280000300800 */
[----:B------:R0:W-:Y:S02]  /*41030*/  @!P6 STG.E.U8 desc[UR14][R8.64+0xd9], R37 ;  /* 0x0000d9250800e986 */ /* 0x0001e4000c10110e */
[----:B0-----:R-:W-:Y:S01]  /*41040*/  F2FP.SATFINITE.E4M3.F32.PACK_AB_MERGE_C R37, RZ, R14, RZ ;  /* 0x0000000eff25723e */ /* 0x001fe200048070ff */
[----:B--2---:R-:W-:-:S02]  /*41050*/  FMUL R14, R203, UR20 ;  /* 0x00000014cb0e7c20 */ /* 0x004fc40008400000 */
[----:B------:R-:W2:Y:S01]  /*41060*/  LDL.LU R203, [R1+0x850] ;  /* 0x0008500001cb7983 */ /* 0x000ea20000300800 */
[----:B------:R-:W-:-:S13]  /*41070*/  ISETP.LT.OR P5, PT, R26, 0xe1, !P2 ;  /* 0x000000e11a00780c */ /* 0x000fda00057a1670 */
[----:B------:R0:W-:Y:S01]  /*41080*/  @!P5 STG.E.U8 desc[UR14][R32.64+0xe0], R43 ;  /* 0x0000e02b2000d986 */ /* 0x0001e2000c10110e */
[C---:B------:R-:W-:Y:S02]  /*41090*/  ISETP.LT.OR P5, PT, R26.reuse, 0xe1, !P1 ;  /* 0x000000e11a00780c */ /* 0x040fe40004fa1670 */
[----:B------:R-:W-:-:S11]  /*410a0*/  ISETP.LT.OR P6, PT, R26, 0xe2, !P2 ;  /* 0x000000e21a00780c */ /* 0x000fd600057c1670 */
[----:B------:R-:W1:Y:S02]  /*410b0*/  @!P5 LDC.64 R34, c[0x0][0x5c0] ;  /* 0x00017000ff22db82 */ /* 0x000e640000000a00 */
[----:B------:R-:W-:Y:S01]  /*410c0*/  @!P6 STG.E.U8 desc[UR14][R30.64+0xe1], R39 ;  /* 0x0000e1271e00e986 */ /* 0x000fe2000c10110e */
[----:B-1----:R-:W-:-:S05]  /*410d0*/  @!P5 IADD3 R34, P6, R47, R34, RZ ;  /* 0x000000222f22d210 */ /* 0x002fca0007fde0ff */
[----:B------:R-:W-:Y:S01]  /*410e0*/  @!P5 IMAD.X R35, R46, 0x1, R35, P6 ;  /* 0x000000012e23d824 */ /* 0x000fe200030e0623 */
[C---:B------:R-:W-:Y:S02]  /*410f0*/  ISETP.LT.OR P5, PT, R26.reuse, 0xe2, !P1 ;  /* 0x000000e21a00780c */ /* 0x040fe40004fa1670 */
[----:B------:R-:W-:-:S11]  /*41100*/  ISETP.LT.OR P6, PT, R26, 0xe1, !P1 ;  /* 0x000000e11a00780c */ /* 0x000fd60004fc1670 */
[----:B------:R-:W1:Y:S02]  /*41110*/  @!P5 LDC.64 R8, c[0x0][0x5c0] ;  /* 0x00017000ff08db82 */ /* 0x000e640000000a00 */
[----:B------:R-:W-:Y:S01]  /*41120*/  @!P6 STG.E.U8 desc[UR14][R34.64+0xe0], R37 ;  /* 0x0000e0252200e986 */ /* 0x000fe2000c10110e */
[----:B-1----:R-:W-:-:S05]  /*41130*/  @!P5 IADD3 R8, P6, R28, R8, RZ ;  /* 0x000000081c08d210 */ /* 0x002fca0007fde0ff */
[----:B------:R-:W-:Y:S01]  /*41140*/  @!P5 IMAD.X R9, R27, 0x1, R9, P6 ;  /* 0x000000011b09d824 */ /* 0x000fe200030e0609 */
[----:B------:R-:W-:Y:S01]  /*41150*/  F2FP.SATFINITE.E4M3.F32.PACK_AB_MERGE_C R27, RZ, R14, RZ ;  /* 0x0000000eff1b723e */ /* 0x000fe200048070ff */
[----:B------:R-:W-:Y:S01]  /*41160*/  FMUL R14, R198, UR20 ;  /* 0x00000014c60e7c20 */ /* 0x000fe20008400000 */
[----:B------:R-:W-:Y:S01]  /*41170*/  LOP3.LUT P4, RZ, R5, 0x80000, RZ, 0xc0, !PT ;  /* 0x0008000005ff7812 */ /* 0x000fe2000788c0ff */
[----:B------:R-:W2:Y:S04]  /*41180*/  LDL.LU R198, [R1+0x854] ;  /* 0x0008540001c67983 */ /* 0x000ea80000300800 */
[----:B------:R1:W-:Y:S01]  /*41190*/  @!P5 STG.E.U8 desc[UR14][R8.64+0xe1], R27 ;  /* 0x0000e11b0800d986 */ /* 0x0003e2000c10110e */
[----:B------:R-:W-:Y:S02]  /*411a0*/  ISETP.LT.OR P5, PT, R26, 0xe9, !P2 ;  /* 0x000000e91a00780c */ /* 0x000fe400057a1670 */
[----:B0-----:R-:W-:-:S02]  /*411b0*/  F2FP.SATFINITE.E4M3.F32.PACK_AB_MERGE_C R33, RZ, R14, RZ ;  /* 0x0000000eff21723e */ /* 0x001fc400048070ff */
[----:B------:R-:W-:-:S03]  /*411c0*/  ISETP.LT.OR P6, PT, R26, 0xea, !P2 ;  /* 0x000000ea1a00780c */ /* 0x000fc600057c1670 */
[----:B-1----:R-:W0:Y:S06]  /*411d0*/  @!P4 LDC.64 R8, c[0x0][0x5c0] ;  /* 0x00017000ff08cb82 */ /* 0x002e2c0000000a00 */
[----:B------:R1:W-:Y:S01]  /*411e0*/  @!P5 STG.E.U8 desc[UR14][R24.64+0xe8], R33 ;  /* 0x0000e8211800d986 */ /* 0x0003e2000c10110e */
[----:B------:R-:W-:Y:S01]  /*411f0*/  LOP3.LUT P5, RZ, R5, 0x40000, RZ, 0xc0, !PT ;  /* 0x0004000005ff7812 */ /* 0x000fe200078ac0ff */
[----:B---3--:R-:W-:Y:S02]  /*41200*/  FMUL R14, R199, UR20 ;  /* 0x00000014c70e7c20 */ /* 0x008fe40008400000 */
[----:B------:R-:W3:Y:S01]  /*41210*/  LDL.LU R199, [R1+0x858] ;  /* 0x0008580001c77983 */ /* 0x000ee20000300800 */
[----:B-1----:R-:W1:Y:S09]  /*41220*/  @!P0 LDC.64 R24, c[0x0][0x5c0] ;  /* 0x00017000ff188b82 */ /* 0x002e720000000a00 */
[----:B------:R-:W0:Y:S01]  /*41230*/  @!P5 LDC.64 R30, c[0x0][0x5c0] ;  /* 0x00017000ff1edb82 */ /* 0x000e220000000a00 */
[----:B------:R-:W-:Y:S01]  /*41240*/  F2FP.SATFINITE.E4M3.F32.PACK_AB_MERGE_C R35, RZ, R14, RZ ;  /* 0x0000000eff23723e */ /* 0x000fe200048070ff */
[----:B----4-:R-:W-:-:S02]  /*41250*/  FMUL R14, R186, UR20 ;  /* 0x00000014ba0e7c20 */ /* 0x010fc40008400000 */
[----:B------:R-:W4:Y:S04]  /*41260*/  LDL.LU R186, [R1+0x85c] ;  /* 0x00085c0001ba7983 */ /* 0x000f280000300800 */
[----:B------:R-:W-:Y:S01]  /*41270*/  @!P6 STG.E.U8 desc[UR14][R22.64+0xe9], R35 ;  /* 0x0000e9231600e986 */ /* 0x000fe2000c10110e */
[----:B0-----:R-:W-:Y:S02]  /*41280*/  @!P5 IADD3 R30, P6, R17, R30, RZ ;  /* 0x0000001e111ed210 */ /* 0x001fe40007fde0ff */
[----:B------:R-:W-:-:S03]  /*41290*/  F2FP.SATFINITE.E4M3.F32.PACK_AB_MERGE_C R17, RZ, R14, RZ ;  /* 0x0000000eff11723e */ /* 0x000fc600048070ff */
[----:B------:R-:W-:-:S05]  /*412a0*/  @!P5 IMAD.X R31, R16, 0x1, R31, P6 ;  /* 0x00000001101fd824 */ /* 0x000fca00030e061f */
[----:B------:R0:W-:Y:S01]  /*412b0*/  @!P5 STG.E.U8 desc[UR14][R30.64+0xe8], R17 ;  /* 0x0000e8111e00d986 */ /* 0x0001e2000c10110e */
[----:B------:R-:W-:-:S05]  /*412c0*/  @!P4 IADD3 R8, P5, R15, R8, RZ ;  /* 0x000000080f08c210 */ /* 0x000fca0007fbe0ff */
[----:B------:R-:W-:Y:S02]  /*412d0*/  @!P4 IMAD.X R9, R13, 0x1, R9, P5 ;  /* 0x000000010d09c824 */ /* 0x000fe400028e0609 */
[----:B------:R-:W-:Y:S02]  /*412e0*/  FMUL R13, R187, UR20 ;  /* 0x00000014bb0d7c20 */ /* 0x000fe40008400000 */
[----:B------:R-:W4:Y:S03]  /*412f0*/  LDL.LU R187, [R1+0x860] ;  /* 0x0008600001bb7983 */ /* 0x000f260000300800 */
[----:B------:R-:W-:Y:S01]  /*41300*/  F2FP.SATFINITE.E4M3.F32.PACK_AB_MERGE_C R15, RZ, R13, RZ ;  /* 0x0000000dff0f723e */ /* 0x000fe200048070ff */
[----:B------:R-:W-:Y:S01]  /*41310*/  FMUL R13, R202, UR20 ;  /* 0x00000014ca0d7c20 */ /* 0x000fe20008400000 */
[----:B------:R-:W-:Y:S01]  /*41320*/  ISETP.LT.OR P6, PT, R26, 0xf1, !P2 ;  /* 0x000000f11a00780c */ /* 0x000fe200057c1670 */
[----:B------:R-:W4:Y:S01]  /*41330*/  LDL.LU R202, [R1+0x864] ;  /* 0x0008640001ca7983 */ /* 0x000f220000300800 */
[----:B0-----:R-:W0:Y:S02]  /*41340*/  @!P3 LDC.64 R30, c[0x0][0x5c0] ;  /* 0x00017000ff1ebb82 */ /* 0x001e240000000a00 */
[----:B------:R-:W-:Y:S01]  /*41350*/  F2FP.SATFINITE.E4M3.F32.PACK_AB_MERGE_C R23, RZ, R13, RZ ;  /* 0x0000000dff17723e */ /* 0x000fe200048070ff */
[----:B--2---:R-:W-:-:S02]  /*41360*/  FMUL R13, R203, UR20 ;  /* 0x00000014cb0d7c20 */ /* 0x004fc40008400000 */
[----:B------:R-:W2:Y:S04]  /*41370*/  LDL.LU R203, [R1+0x868] ;  /* 0x0008680001cb7983 */ /* 0x000ea80000300800 */
[----:B------:R0:W-:Y:S01]  /*41380*/  @!P4 STG.E.U8 desc[UR14][R8.64+0xe9], R15 ;  /* 0x0000e90f0800c986 */ /* 0x0001e2000c10110e */
[----:B------:R-:W-:-:S03]  /*41390*/  ISETP.LT.OR P4, PT, R26, 0xf9, !P2 ;  /* 0x000000f91a00780c */ /* 0x000fc60005781670 */
[----:B------:R0:W-:Y:S01]  /*413a0*/  @!P6 STG.E.U8 desc[UR14][R20.64+0xf0], R23 ;  /* 0x0000f0171400e986 */ /* 0x0001e2000c10110e */
[C---:B------:R-:W-:Y:S02]  /*413b0*/  ISETP.LT.OR P6, PT, R26.reuse, 0xf2, !P2 ;  /* 0x000000f21a00780c */ /* 0x040fe400057c1670 */
[----:B------:R-:W-:Y:S02]  /*413c0*/  ISETP.LT.OR P2, PT, R26, 0xfa, !P2 ;  /* 0x000000fa1a00780c */ /* 0x000fe40005741670 */
[----:B-1----:R-:W-:-:S05]  /*413d0*/  @!P0 IADD3 R12, P5, R12, R24, RZ ;  /* 0x000000180c0c8210 */ /* 0x002fca0007fbe0ff */
[----:B0-----:R-:W0:Y:S01]  /*413e0*/  @!P4 LDC.64 R14, c[0x0][0x5c0] ;  /* 0x00017000ff0ecb82 */ /* 0x001e220000000a00 */
[----:B------:R-:W-:Y:S01]  /*413f0*/  F2FP.SATFINITE.E4M3.F32.PACK_AB_MERGE_C R17, RZ, R13, RZ ;  /* 0x0000000dff11723e */ /* 0x000fe200048070ff */
[----:B------:R-:W-:Y:S01]  /*41400*/  @!P0 IMAD.X R13, R11, 0x1, R25, P5 ;  /* 0x000000010b0d8824 */ /* 0x000fe200028e0619 */
[C---:B------:R-:W-:Y:S02]  /*41410*/  ISETP.LT.OR P5, PT, R26.reuse, 0xf9, !P1 ;  /* 0x000000f91a00780c */ /* 0x040fe40004fa1670 */
[----:B------:R-:W-:-:S03]  /*41420*/  ISETP.LT.OR P1, PT, R26, 0xfa, !P1 ;  /* 0x000000fa1a00780c */ /* 0x000fc60004f21670 */
[----:B------:R-:W1:Y:S01]  /*41430*/  @!P2 LDC.64 R22, c[0x0][0x5c0] ;  /* 0x00017000ff16ab82 */ /* 0x000e620000000a00 */
[----:B------:R3:W-:Y:S07]  /*41440*/  @!P6 STG.E.U8 desc[UR14][R18.64+0xf1], R17 ;  /* 0x0000f1111200e986 */ /* 0x0007ee000c10110e */
[----:B------:R-:W4:Y:S08]  /*41450*/  @!P5 LDC.64 R24, c[0x0][0x5c0] ;  /* 0x00017000ff18db82 */ /* 0x000f300000000a00 */
[----:B------:R-:W4:Y:S01]  /*41460*/  @!P1 LDC.64 R26, c[0x0][0x5c0] ;  /* 0x00017000ff1a9b82 */ /* 0x000f220000000a00 */
[----:B------:R-:W-:-:S05]  /*41470*/  FMUL R8, R198, UR20 ;  /* 0x00000014c6087c20 */ /* 0x000fca0008400000 */
[----:B------:R-:W-:-:S05]  /*41480*/  F2FP.SATFINITE.E4M3.F32.PACK_AB_MERGE_C R21, RZ, R8, RZ ;  /* 0x00000008ff15723e */ /* 0x000fca00048070ff */
[----:B------:R4:W-:Y:S01]  /*41490*/  @!P0 STG.E.U8 desc[UR14][R12.64+0xf0], R21 ;  /* 0x0000f0150c008986 */ /* 0x0009e2000c10110e */
[----:B------:R-:W-:-:S05]  /*414a0*/  @!P3 IADD3 R10, P0, R10, R30, RZ ;  /* 0x0000001e0a0ab210 */ /* 0x000fca0007f1e0ff */
[----:B------:R-:W-:Y:S02]  /*414b0*/  @!P3 IMAD.X R11, R7, 0x1, R31, P0 ;  /* 0x00000001070bb824 */ /* 0x000fe400000e061f */
[----:B---3--:R-:W-:-:S05]  /*414c0*/  FMUL R8, R199, UR20 ;  /* 0x00000014c7087c20 */ /* 0x008fca0008400000 */
[----:B------:R-:W-:-:S05]  /*414d0*/  F2FP.SATFINITE.E4M3.F32.PACK_AB_MERGE_C R17, RZ, R8, RZ ;  /* 0x00000008ff11723e */ /* 0x000fca00048070ff */
[----:B------:R3:W-:Y:S01]  /*414e0*/  @!P3 STG.E.U8 desc[UR14][R10.64+0xf1], R17 ;  /* 0x0000f1110a00b986 */ /* 0x0007e2000c10110e */
[----:B0-----:R-:W-:-:S04]  /*414f0*/  @!P4 IADD3 R8, P0, P3, R6, UR8, R14 ;  /* 0x000000080608cc10 */ /* 0x001fc8000fb1e00e */
[----:B------:R-:W-:Y:S02]  /*41500*/  @!P4 IADD3.X R9, R29, UR7, R15, P0, P3 ;  /* 0x000000071d09cc10 */ /* 0x000fe400087e640f */
[----:B-1----:R-:W-:Y:S01]  /*41510*/  @!P2 IADD3 R14, P0, P3, R6, UR8, R22 ;  /* 0x00000008060eac10 */ /* 0x002fe2000fb1e016 */
[----:B----4-:R-:W-:-:S03]  /*41520*/  FMUL R7, R186, UR20 ;  /* 0x00000014ba077c20 */ /* 0x010fc60008400000 */
[C---:B------:R-:W-:Y:S02]  /*41530*/  @!P2 IADD3.X R15, R29.reuse, UR7, R23, P0, P3 ;  /* 0x000000071d0fac10 */ /* 0x040fe400087e6417 */
[C-C-:B------:R-:W-:Y:S02]  /*41540*/  @!P5 IADD3 R13, P0, P3, R6.reuse, UR8, R3.reuse ;  /* 0x00000008060ddc10 */ /* 0x140fe4000fb1e003 */
[----:B------:R-:W-:Y:S02]  /*41550*/  F2FP.SATFINITE.E4M3.F32.PACK_AB_MERGE_C R19, RZ, R7, RZ ;  /* 0x00000007ff13723e */ /* 0x000fe400048070ff */
[----:B------:R-:W-:Y:S02]  /*41560*/  @!P5 IADD3.X R16, R29, UR7, R0, P0, P3 ;  /* 0x000000071d10dc10 */ /* 0x000fe400087e6400 */
[----:B------:R-:W-:Y:S01]  /*41570*/  @!P1 IADD3 R7, P0, P3, R6, UR8, R3 ;  /* 0x0000000806079c10 */ /* 0x000fe2000fb1e003 */
[----:B------:R0:W-:Y:S01]  /*41580*/  @!P4 STG.E.U8 desc[UR14][R8.64+0xf8], R19 ;  /* 0x0000f8130800c986 */ /* 0x0001e2000c10110e */
[----:B------:R-:W-:-:S02]  /*41590*/  @!P5 IADD3 R6, P4, R13, R24, RZ ;  /* 0x000000180d06d210 */ /* 0x000fc40007f9e0ff */
[----:B------:R-:W-:Y:S02]  /*415a0*/  @!P1 IADD3.X R18, R29, UR7, R0, P0, P3 ;  /* 0x000000071d129c10 */ /* 0x000fe400087e6400 */
[----:B---3--:R-:W-:Y:S01]  /*415b0*/  @!P1 IADD3 R10, P0, R7, R26, RZ ;  /* 0x0000001a070a9210 */ /* 0x008fe20007f1e0ff */
[----:B------:R-:W-:Y:S02]  /*415c0*/  @!P5 IMAD.X R7, R16, 0x1, R25, P4 ;  /* 0x000000011007d824 */ /* 0x000fe400020e0619 */
[----:B------:R-:W-:Y:S01]  /*415d0*/  FMUL R11, R187, UR20 ;  /* 0x00000014bb0b7c20 */ /* 0x000fe20008400000 */
[----:B------:R-:W-:-:S04]  /*415e0*/  FMUL R12, R202, UR20 ;  /* 0x00000014ca0c7c20 */ /* 0x000fc80008400000 */
[----:B------:R-:W-:Y:S01]  /*415f0*/  F2FP.SATFINITE.E4M3.F32.PACK_AB_MERGE_C R17, RZ, R11, RZ ;  /* 0x0000000bff11723e */ /* 0x000fe200048070ff */
[----:B------:R-:W-:Y:S01]  /*41600*/  @!P1 IMAD.X R11, R18, 0x1, R27, P0 ;  /* 0x00000001120b9824 */ /* 0x000fe200000e061b */
[----:B------:R-:W-:-:S03]  /*41610*/  F2FP.SATFINITE.E4M3.F32.PACK_AB_MERGE_C R21, RZ, R12, RZ ;  /* 0x0000000cff15723e */ /* 0x000fc600048070ff */
[----:B------:R0:W-:Y:S04]  /*41620*/  @!P2 STG.E.U8 desc[UR14][R14.64+0xf9], R17 ;  /* 0x0000f9110e00a986 */ /* 0x0001e8000c10110e */
[----:B------:R0:W-:Y:S01]  /*41630*/  @!P5 STG.E.U8 desc[UR14][R6.64+0xf8], R21 ;  /* 0x0000f8150600d986 */ /* 0x0001e2000c10110e */
[----:B--2---:R-:W-:-:S05]  /*41640*/  FMUL R13, R203, UR20 ;  /* 0x00000014cb0d7c20 */ /* 0x004fca0008400000 */
[----:B------:R-:W-:-:S05]  /*41650*/  F2FP.SATFINITE.E4M3.F32.PACK_AB_MERGE_C R13, RZ, R13, RZ ;  /* 0x0000000dff0d723e */ /* 0x000fca00048070ff */
[----:B------:R0:W-:Y:S02]  /*41660*/  @!P1 STG.E.U8 desc[UR14][R10.64+0xf9], R13 ;  /* 0x0000f90d0a009986 */ /* 0x0001e4000c10110e */
.L_x_35:
[----:B------:R-:W-:Y:S05]  /*41670*/  BSYNC B0 ;  /* 0x0000000000007941 */ /* 0x000fea0003800000 */
.L_x_31:
[----:B0-2---:R-:W2:Y:S04]  /*41680*/  LDL.LU R7, [R1+0x874] ;  /* 0x0008740001077983 */ /* 0x005ea80000300800 */
[----:B------:R-:W2:Y:S01]  /*41690*/  LDL.LU R6, [R1+0x878] ;  /* 0x0008780001067983 */ /* 0x000ea20000300800 */
[----:B------:R-:W-:Y:S01]  /*416a0*/  ULDC UR6, c[0x0][0xc] ;  /* 0x0000030000067ab9 */ /* 0x000fe20000000800 */
[----:B------:R-:W-:Y:S01]  /*416b0*/  ULDC UR7, c[0x0][0x10] ;  /* 0x0000040000077ab9 */ /* 0x000fe20000000800 */
[----:B------:R-:W2:Y:S01]  /*416c0*/  LDC R9, c[0x0][0x14] ;  /* 0x00000500ff097b82 */ /* 0x000ea20000000800 */
[----:B------:R-:W-:Y:S01]  /*416d0*/  UIMAD.WIDE.U32 UR6, UR6, UR7, URZ ;  /* 0x00000007060672a5 */ /* 0x000fe2000f8e003f */
[----:B------:R0:W5:Y:S01]  /*416e0*/  LDL R28, [R1+0xdc] ;  /* 0x0000dc00011c7983 */ /* 0x0001620000100800 */
[----:B------:R-:W-:-:S04]  /*416f0*/  UMOV UR9, 0xffffffff ;  /* 0xffffffff00097882 */ /* 0x000fc80000000000 */
[----:B--2---:R-:W-:-:S04]  /*41700*/  IMAD.WIDE.U32 R6, R9, UR6, R6 ;  /* 0x0000000609067c25 */ /* 0x004fc8000f8e0006 */
[----:B------:R-:W-:Y:S01]  /*41710*/  IMAD R9, R9, UR7, RZ ;  /* 0x0000000709097c24 */ /* 0x000fe2000f8e02ff */
[----:B------:R-:W-:Y:S01]  /*41720*/  ULDC.64 UR6, c[0x0][0x650] ;  /* 0x0001940000067ab9 */ /* 0x000fe20000000a00 */
[----:B------:R-:W-:Y:S01]  /*41730*/  IMAD.MOV.U32 R18, RZ, RZ, R6 ;  /* 0x000000ffff127224 */ /* 0x000fe200078e0006 */
[----:B------:R-:W-:Y:S01]  /*41740*/  ISETP.GE.U32.AND P0, PT, R6, UR6, PT ;  /* 0x0000000606007c0c */ /* 0x000fe2000bf06070 */
[----:B------:R-:W-:Y:S01]  /*41750*/  IMAD.IADD R19, R7, 0x1, R9 ;  /* 0x0000000107137824 */ /* 0x000fe200078e0209 */
[----:B------:R-:W-:Y:S01]  /*41760*/  PRMT R7, RZ, 0x7610, R7 ;  /* 0x00007610ff077816 */ /* 0x000fe20000000007 */
[----:B------:R-:W-:-:S03]  /*41770*/  IMAD.MOV.U32 R6, RZ, RZ, -0x1 ;  /* 0xffffffffff067424 */ /* 0x000fc600078e00ff */
[----:B------:R0:W-:Y:S01]  /*41780*/  STL [R1+0x874], R19 ;  /* 0x0008741301007387 */ /* 0x0001e20000100800 */
[----:B------:R-:W-:-:S03]  /*41790*/  ISETP.GE.U32.AND.EX P0, PT, R19, UR7, PT, P0 ;  /* 0x0000000713007c0c */ /* 0x000fc6000bf06100 */
[----:B------:R0:W-:Y:S04]  /*417a0*/  STL [R1+0x878], R18 ;  /* 0x0008781201007387 */ /* 0x0001e80000100800 */
[----:B------:R0:W-:Y:S06]  /*417b0*/  STL [R1+0x86c], R6 ;  /* 0x00086c0601007387 */ /* 0x0001ec0000100800 */
[----:B------:R-:W-:Y:S05]  /*417c0*/  @P0 BRA `(.L_x_36) ;  /* 0x0000000400800947 */ /* 0x000fea0003800000 */
[----:B------:R-:W0:Y:S01]  /*417d0*/  S2R R13, SR_CTAID.X ;  /* 0x00000000000d7919 */ /* 0x000e220000002500 */
[----:B------:R-:W-:Y:S01]  /*417e0*/  ULDC.64 UR18, c[0x0][0x628] ;  /* 0x00018a0000127ab9 */ /* 0x000fe20000000a00 */
[----:B------:R-:W2:Y:S01]  /*417f0*/  LDC R14, c[0x0][0x144] ;  /* 0x00005100ff0e7b82 */ /* 0x000ea20000000800 */
[----:B------:R-:W-:Y:S01]  /*41800*/  ULDC UR6, c[0x0][0x150] ;  /* 0x0000540000067ab9 */ /* 0x000fe20000000800 */
[----:B------:R-:W3:Y:S01]  /*41810*/  S2R R17, SR_CTAID.Y ;  /* 0x0000000000117919 */ /* 0x000ee20000002600 */
[----:B------:R-:W-:Y:S01]  /*41820*/  ISETP.NE.U32.AND P0, PT, RZ, UR18, PT ;  /* 0x00000012ff007c0c */ /* 0x000fe2000bf05070 */
[----:B------:R-:W-:Y:S01]  /*41830*/  ULDC UR23, c[0x0][0x630] ;  /* 0x00018c0000177ab9 */ /* 0x000fe20000000800 */
[----:B------:R-:W-:Y:S02]  /*41840*/  R2UR UR16, R18 ;  /* 0x00000000121072ca */ /* 0x000fe400000e0000 */
[----:B------:R-:W-:Y:S01]  /*41850*/  ISETP.NE.AND.EX P0, PT, RZ, UR19, PT, P0 ;  /* 0x00000013ff007c0c */ /* 0x000fe2000bf05300 */
[----:B-1----:R-:W1:Y:S01]  /*41860*/  LDC.64 R10, c[0x0][0x620] ;  /* 0x00018800ff0a7b82 */ /* 0x002e620000000a00 */
[----:B------:R-:W-:-:S02]  /*41870*/  R2UR UR17, R19 ;  /* 0x00000000131172ca */ /* 0x000fc400000e0000 */
[----:B0-----:R-:W-:-:S05]  /*41880*/  I2FP.F32.U32 R6, R13 ;  /* 0x0000000d00067245 */ /* 0x001fca0000201000 */
[----:B------:R-:W-:-:S06]  /*41890*/  FMUL R6, R6, UR6 ;  /* 0x0000000606067c20 */ /* 0x000fcc0008400000 */
[----:B------:R-:W0:Y:S01]  /*418a0*/  F2I.U32.TRUNC.NTZ R6, R6 ;  /* 0x0000000600067305 */ /* 0x000e22000020f000 */
[----:B---3--:R-:W-:Y:S05]  /*418b0*/  @!P0 BRA `(.L_x_37) ;  /* 0x0000000000308947 */ /* 0x008fea0003800000 */
        /* <DEDUP_REMOVED lines=12> */
.L_x_37:
[----:B------:R-:W-:Y:S01]  /*41980*/  USHF.R.U64 UR9, UR16, UR23, UR17 ;  /* 0x0000001710097299 */ /* 0x000fe20008001211 */
[----:B------:R-:W3:Y:S01]  /*41990*/  LDC.64 R24, c[0x0][0x640] ;  /* 0x00019000ff187b82 */ /* 0x000ee20000000a00 */
[----:B------:R-:W-:Y:S01]  /*419a0*/  USHF.R.U32.HI UR6, URZ, UR23, UR17 ;  /* 0x000000173f067299 */ /* 0x000fe20008011611 */
[----:B0-----:R-:W-:Y:S02]  /*419b0*/  IMAD.MOV R15, RZ, RZ, -R6 ;  /* 0x000000ffff0f7224 */ /* 0x001fe400078e0a06 */
[----:B------:R-:W-:Y:S01]  /*419c0*/  IMAD.MOV.U32 R6, RZ, RZ, R18 ;  /* 0x000000ffff067224 */ /* 0x000fe200078e0012 */
[----:B------:R-:W-:Y:S01]  /*419d0*/  IADD3 R9, P0, RZ, -UR9, RZ ;  /* 0x80000009ff097c10 */ /* 0x000fe2000ff1e0ff */
[----:B--2---:R-:W-:Y:S02]  /*419e0*/  IMAD R21, R14, R15, R13 ;  /* 0x0000000f0e157224 */ /* 0x004fe400078e020d */
[----:B-----5:R-:W0:Y:S02]  /*419f0*/  LDC R12, c[0x0][0x618] ;  /* 0x00018600ff0c7b82 */ /* 0x020e240000000800 */
[----:B------:R-:W-:Y:S01]  /*41a00*/  IMAD.X R7, RZ, RZ, ~UR6, P0 ;  /* 0x80000006ff077e24 */ /* 0x000fe200080e06ff */
[----:B------:R-:W-:-:S03]  /*41a10*/  ULDC UR6, c[0x0][0x154] ;  /* 0x0000550000067ab9 */ /* 0x000fc60000000800 */
[-C--:B-1----:R-:W-:Y:S02]  /*41a20*/  IMAD R8, R7, R10.reuse, RZ ;  /* 0x0000000a07087224 */ /* 0x082fe400078e02ff */
[----:B------:R-:W1:Y:S01]  /*41a30*/  LDC R16, c[0x0][0x608] ;  /* 0x00018200ff107b82 */ /* 0x000e620000000800 */
[----:B------:R-:W-:Y:S02]  /*41a40*/  IMAD.MOV.U32 R7, RZ, RZ, R19 ;  /* 0x000000ffff077224 */ /* 0x000fe400078e0013 */
[----:B------:R-:W-:-:S05]  /*41a50*/  IMAD.WIDE.U32 R6, R9, R10, R6 ;  /* 0x0000000a09067225 */ /* 0x000fca00078e0006 */
[----:B------:R-:W2:Y:S01]  /*41a60*/  LDC R20, c[0x0][0x658] ;  /* 0x00019600ff147b82 */ /* 0x000ea20000000800 */
[----:B------:R-:W-:Y:S01]  /*41a70*/  IMAD R9, R9, R11, R8 ;  /* 0x0000000b09097224 */ /* 0x000fe200078e0208 */
[----:B------:R-:W-:Y:S01]  /*41a80*/  I2FP.F32.U32 R8, R17 ;  /* 0x0000001100087245 */ /* 0x000fe20000201000 */
[----:B------:R-:W-:Y:S01]  /*41a90*/  IMAD.MOV.U32 R11, RZ, RZ, 0x1 ;  /* 0x00000001ff0b7424 */ /* 0x000fe200078e00ff */
[----:B---3--:R-:W-:Y:S01]  /*41aa0*/  ISETP.NE.U32.AND P0, PT, R24, RZ, PT ;  /* 0x000000ff1800720c */ /* 0x008fe20003f05070 */
[----:B------:R-:W-:Y:S02]  /*41ab0*/  IMAD.IADD R7, R7, 0x1, R9 ;  /* 0x0000000107077824 */ /* 0x000fe400078e0209 */
[----:B------:R-:W-:Y:S01]  /*41ac0*/  FMUL R8, R8, UR6 ;  /* 0x0000000608087c20 */ /* 0x000fe20008400000 */
[----:B------:R-:W3:Y:S01]  /*41ad0*/  LDC R18, c[0x0][0x148] ;  /* 0x00005200ff127b82 */ /* 0x000ee20000000800 */
[----:B------:R-:W-:Y:S01]  /*41ae0*/  ISETP.NE.AND.EX P0, PT, R25, RZ, PT, P0 ;  /* 0x000000ff1900720c */ /* 0x000fe20003f05300 */
[----:B------:R-:W-:Y:S01]  /*41af0*/  IMAD.MOV.U32 R9, RZ, RZ, -0x1 ;  /* 0xffffffffff097424 */ /* 0x000fe200078e00ff */
[-CC-:B0-----:R-:W-:Y:S01]  /*41b00*/  SHF.R.U64 R14, R6, R12.reuse, R7.reuse ;  /* 0x0000000c060e7219 */ /* 0x181fe20000001207 */
[----:B------:R0:W4:Y:S01]  /*41b10*/  F2I.U32.TRUNC.NTZ R15, R8 ;  /* 0x00000008000f7305 */ /* 0x000122000020f000 */
[----:B------:R-:W-:-:S03]  /*41b20*/  SHF.R.U32.HI R7, RZ, R12, R7 ;  /* 0x0000000cff077219 */ /* 0x000fc60000011607 */
[----:B------:R-:W0:Y:S01]  /*41b30*/  LDC R19, c[0x0][0x600] ;  /* 0x00018000ff137b82 */ /* 0x000e220000000800 */
[-CC-:B-1----:R-:W-:Y:S02]  /*41b40*/  SHF.R.U64 R12, R14, R16.reuse, R7.reuse ;  /* 0x000000100e0c7219 */ /* 0x182fe40000001207 */
[----:B------:R-:W-:-:S05]  /*41b50*/  SHF.R.U32.HI R7, RZ, R16, R7 ;  /* 0x00000010ff077219 */ /* 0x000fca0000011607 */
[----:B------:R-:W1:Y:S01]  /*41b60*/  LDC R22, c[0x0][0x648] ;  /* 0x00019200ff167b82 */ /* 0x000e620000000800 */
[-CC-:B--2---:R-:W-:Y:S02]  /*41b70*/  SHF.R.U64 R16, R12, R20.reuse, R7.reuse ;  /* 0x000000140c107219 */ /* 0x184fe40000001207 */
[-C--:B------:R-:W-:Y:S02]  /*41b80*/  SHF.L.U32 R9, R9, R20.reuse, RZ ;  /* 0x0000001409097219 */ /* 0x080fe400000006ff */
[-C--:B------:R-:W-:Y:S01]  /*41b90*/  SHF.R.U32.HI R7, RZ, R20.reuse, R7 ;  /* 0x00000014ff077219 */ /* 0x080fe20000011607 */
[----:B------:R-:W-:Y:S01]  /*41ba0*/  IMAD.MOV.U32 R6, RZ, RZ, R16 ;  /* 0x000000ffff067224 */ /* 0x000fe200078e0010 */
[----:B------:R-:W-:Y:S01]  /*41bb0*/  SHF.L.U32 R20, R11, R20, RZ ;  /* 0x000000140b147219 */ /* 0x000fe200000006ff */
[----:B------:R-:W2:Y:S01]  /*41bc0*/  LDC R26, c[0x0][0x638] ;  /* 0x00018e00ff1a7b82 */ /* 0x000ea20000000800 */
[----:B------:R-:W-:-:S07]  /*41bd0*/  LOP3.LUT R23, RZ, R9, RZ, 0x33, !PT ;  /* 0x00000009ff177212 */ /* 0x000fce00078e33ff */
[----:B------:R-:W0:Y:S01]  /*41be0*/  LDC R27, c[0x0][0x610] ;  /* 0x00018400ff1b7b82 */ /* 0x000e220000000800 */
[----:B----4-:R-:W-:Y:S05]  /*41bf0*/  @!P0 BRA `(.L_x_38) ;  /* 0x0000000000288947 */ /* 0x010fea0003800000 */
[----:B------:R-:W4:Y:S02]  /*41c00*/  LDC R11, c[0x0][0x64c] ;  /* 0x00019300ff0b7b82 */ /* 0x000f240000000800 */
[----:B----4-:R-:W-:-:S05]  /*41c10*/  IADD3 R11, P0, R16, R11, RZ ;  /* 0x0000000b100b7210 */ /* 0x010fca0007f1e0ff */
[----:B------:R-:W-:-:S04]  /*41c20*/  IMAD.X R13, RZ, RZ, R7, P0 ;  /* 0x000000ffff0d7224 */ /* 0x000fc800000e0607 */
[----:B------:R-:W-:-:S04]  /*41c30*/  IMAD.WIDE.U32 R6, R13, R24, RZ ;  /* 0x000000180d067225 */ /* 0x000fc800078e00ff */
[----:B0-----:R-:W-:-:S04]  /*41c40*/  IMAD.WIDE.U32 R8, P0, R11, R25, R6 ;  /* 0x000000190b087225 */ /* 0x001fc80007800006 */
[----:B------:R-:W-:-:S04]  /*41c50*/  IMAD.WIDE.U32 R6, R11, R24, RZ ;  /* 0x000000180b067225 */ /* 0x000fc800078e00ff */
[----:B------:R-:W-:Y:S01]  /*41c60*/  IMAD.X R11, RZ, RZ, RZ, P0 ;  /* 0x000000ffff0b7224 */ /* 0x000fe200000e06ff */
[----:B------:R-:W-:Y:S01]  /*41c70*/  IADD3 RZ, P0, R7, R8, RZ ;  /* 0x0000000807ff7210 */ /* 0x000fe20007f1e0ff */
[----:B------:R-:W-:-:S04]  /*41c80*/  IMAD.MOV.U32 R10, RZ, RZ, R9 ;  /* 0x000000ffff0a7224 */ /* 0x000fc800078e0009 */
[----:B------:R-:W-:-:S08]  /*41c90*/  IMAD.WIDE.U32.X R6, R13, R25, R10, P0 ;  /* 0x000000190d067225 */ /* 0x000fd000000e040a */
.L_x_38:
[----:B0-----:R-:W0:Y:S01]  /*41ca0*/  LDC R8, c[0x0][0x65c] ;  /* 0x00019700ff087b82 */ /* 0x001e220000000800 */
[----:B-1----:R-:W-:Y:S01]  /*41cb0*/  SHF.R.U64 R6, R6, R22, R7 ;  /* 0x0000001606067219 */ /* 0x002fe20000001207 */
[----:B------:R-:W-:Y:S01]  /*41cc0*/  VIADD R11, R19, 0xffffffff ;  /* 0xffffffff130b7836 */ /* 0x000fe20000000000 */
[----:B------:R-:W-:Y:S01]  /*41cd0*/  LOP3.LUT R9, R12, R23, RZ, 0xc0, !PT ;  /* 0x000000170c097212 */ /* 0x000fe200078ec0ff */
[----:B------:R-:W-:Y:S02]  /*41ce0*/  IMAD.MOV R15, RZ, RZ, -R15 ;  /* 0x000000ffff0f7224 */ /* 0x000fe400078e0a0f */
[----:B------:R-:W-:Y:S01]  /*41cf0*/  IMAD.MOV R7, RZ, RZ, -R6 ;  /* 0x000000ffff077224 */ /* 0x000fe200078e0a06 */
[----:B------:R-:W-:Y:S01]  /*41d00*/  LOP3.LUT R14, R14, R11, RZ, 0xc0, !PT ;  /* 0x0000000b0e0e7212 */ /* 0x000fe200078ec0ff */
[----:B------:R-:W-:Y:S02]  /*41d10*/  IMAD R6, R20, R6, R9 ;  /* 0x0000000614067224 */ /* 0x000fe400078e0209 */
[----:B--2---:R-:W-:-:S04]  /*41d20*/  IMAD R7, R7, R26, R16 ;  /* 0x0000001a07077224 */ /* 0x004fc800078e0210 */
[----:B------:R-:W-:Y:S01]  /*41d30*/  IMAD R9, R7, R19, R14 ;  /* 0x0000001307097224 */ /* 0x000fe200078e020e */
[----:B0-----:R-:W-:Y:S01]  /*41d40*/  ISETP.NE.AND P0, PT, R8, 0x1, PT ;  /* 0x000000010800780c */ /* 0x001fe20003f05270 */
[----:B------:R-:W-:-:S05]  /*41d50*/  IMAD.MOV.U32 R8, RZ, RZ, 0x1 ;  /* 0x00000001ff087424 */ /* 0x000fca00078e00ff */
[----:B------:R-:W-:-:S07]  /*41d60*/  PRMT R7, R8, 0x7610, R7 ;  /* 0x0000761008077816 */ /* 0x000fce0000000007 */
[----:B---3--:R-:W-:-:S04]  /*41d70*/  @P0 IMAD R21, R18, R15, R17 ;  /* 0x0000000f12150224 */ /* 0x008fc800078e0211 */
[----:B------:R-:W-:-:S05]  /*41d80*/  IMAD R6, R6, R27, R21 ;  /* 0x0000001b06067224 */ /* 0x000fca00078e0215 */
[----:B------:R-:W-:Y:S02]  /*41d90*/  SEL R8, R9, R6, !P0 ;  /* 0x0000000609087207 */ /* 0x000fe40004000000 */
[----:B------:R-:W-:-:S03]  /*41da0*/  SEL R28, R6, R9, !P0 ;  /* 0x00000009061c7207 */ /* 0x000fc60004000000 */
[----:B------:R2:W-:Y:S04]  /*41db0*/  STL [R1+0x86c], R8 ;  /* 0x00086c0801007387 */ /* 0x0005e80000100800 */
[----:B------:R2:W-:Y:S02]  /*41dc0*/  STL [R1+0xdc], R28 ;  /* 0x0000dc1c01007387 */ /* 0x0005e40000100800 */
.L_x_36:
[----:B0----5:R-:W-:Y:S01]  /*41dd0*/  IMAD.MOV.U32 R6, RZ, RZ, R28 ;  /* 0x000000ffff067224 */ /* 0x021fe200078e001c */
[----:B------:R-:W-:Y:S01]  /*41de0*/  LOP3.LUT P0, RZ, R7, 0xff, RZ, 0xc0, !PT ;  /* 0x000000ff07ff7812 */ /* 0x000fe2000780c0ff */
[----:B------:R-:W-:-:S03]  /*41df0*/  UIMAD.WIDE.U32 UR6, UR5, -0x33333333, URZ ;  /* 0xcccccccd050678a5 */ /* 0x000fc6000f8e003f */
[----:B------:R0:W-:Y:S01]  /*41e00*/  STL [R1+0x870], R6 ;  /* 0x0008700601007387 */ /* 0x0001e20000100800 */
[----:B------:R-:W-:-:S04]  /*41e10*/  USHF.R.U32.HI UR6, URZ, 0x2, UR7 ;  /* 0x000000023f067899 */ /* 0x000fc80008011607 */
[----:B------:R-:W-:-:S04]  /*41e20*/  UIMAD UR5, UR6, -0x5, UR5 ;  /* 0xfffffffb060578a4 */ /* 0x000fc8000f8e0205 */
[----:B------:R-:W-:Y:S08]  /*41e30*/  @P0 BRA `(.L_x_39) ;  /* 0xfffffbf000a00947 */ /* 0x000ff0000383ffff */
[----:B------:R-:W-:Y:S05]  /*41e40*/  EXIT ;  /* 0x000000000000794d */ /* 0x000fea0003800000 */
.L_x_3:
[----:B------:R-:W2:Y:S01]  /*41e50*/  LDL R17, [R1+0x878] ;  /* 0x0008780001117983 */ /* 0x000ea20000100800 */
[----:B------:R-:W-:-:S03]  /*41e60*/  ULDC.64 UR4, c[0x0][0x650] ;  /* 0x0001940000047ab9 */ /* 0x000fc60000000a00 */
[----:B------:R-:W3:Y:S01]  /*41e70*/  LDL R18, [R1+0x874] ;  /* 0x0008740001127983 */ /* 0x000ee20000100800 */
[----:B------:R-:W-:Y:S01]  /*41e80*/  PRMT R6, RZ, 0x7610, R6 ;  /* 0x00007610ff067816 */ /* 0x000fe20000000006 */
[----:B------:R-:W-:Y:S02]  /*41e90*/  IMAD.MOV.U32 R5, RZ, RZ, -0x1 ;  /* 0xffffffffff057424 */ /* 0x000fe400078e00ff */
[----:B------:R-:W-:Y:S02]  /*41ea0*/  IMAD.MOV.U32 R4, RZ, RZ, -0x1 ;  /* 0xffffffffff047424 */ /* 0x000fe400078e00ff */
[----:B------:R-:W-:Y:S01]  /*41eb0*/  IMAD.MOV.U32 R10, RZ, RZ, -0x1 ;  /* 0xffffffffff0a7424 */ /* 0x000fe200078e00ff */
[----:B--2---:R-:W-:-:S04]  /*41ec0*/  ISETP.GE.U32.AND P0, PT, R17, UR4, PT ;  /* 0x0000000411007c0c */ /* 0x004fc8000bf06070 */
[----:B---3--:R-:W-:-:S13]  /*41ed0*/  ISETP.GE.U32.AND.EX P0, PT, R18, UR5, PT, P0 ;  /* 0x0000000512007c0c */ /* 0x008fda000bf06100 */
[----:B------:R-:W-:Y:S05]  /*41ee0*/  @P0 BRA `(.L_x_40) ;  /* 0x0000000400640947 */ /* 0x000fea0003800000 */
[----:B------:R-:W0:Y:S01]  /*41ef0*/  LDC.64 R10, c[0x0][0x628] ;  /* 0x00018a00ff0a7b82 */ /* 0x000e220000000a00 */
[----:B------:R-:W-:Y:S02]  /*41f00*/  IMAD.MOV.U32 R8, RZ, RZ, R17 ;  /* 0x000000ffff087224 */ /* 0x000fe400078e0011 */
[----:B------:R-:W-:-:S05]  /*41f10*/  IMAD.MOV.U32 R9, RZ, RZ, R18 ;  /* 0x000000ffff097224 */ /* 0x000fca00078e0012 */
[----:B------:R-:W1:Y:S08]  /*41f20*/  LDC R12, c[0x0][0x630] ;  /* 0x00018c00ff0c7b82 */ /* 0x000e700000000800 */
[----:B------:R-:W2:Y:S01]  /*41f30*/  LDC.64 R14, c[0x0][0x620] ;  /* 0x00018800ff0e7b82 */ /* 0x000ea20000000a00 */
[----:B0-----:R-:W-:-:S04]  /*41f40*/  ISETP.NE.U32.AND P0, PT, R10, RZ, PT ;  /* 0x000000ff0a00720c */ /* 0x001fc80003f05070 */
[----:B------:R-:W-:-:S13]  /*41f50*/  ISETP.NE.AND.EX P0, PT, R11, RZ, PT, P0 ;  /* 0x000000ff0b00720c */ /* 0x000fda0003f05300 */
[----:B-12---:R-:W-:Y:S05]  /*41f60*/  @!P0 BRA `(.L_x_41) ;  /* 0x0000000000288947 */ /* 0x006fea0003800000 */
[----:B------:R-:W0:Y:S02]  /*41f70*/  LDC R4, c[0x0][0x634] ;  /* 0x00018d00ff047b82 */ /* 0x000e240000000800 */
[----:B0-----:R-:W-:-:S05]  /*41f80*/  IADD3 R9, P0, R17, R4, RZ ;  /* 0x0000000411097210 */ /* 0x001fca0007f1e0ff */
        /* <DEDUP_REMOVED lines=8> */
.L_x_41:
[--C-:B------:R-:W-:Y:S01]  /*42010*/  SHF.R.U64 R10, R8, R12, R9.reuse ;  /* 0x0000000c080a7219 */ /* 0x100fe20000001209 */
[----:B------:R-:W-:Y:S01]  /*42020*/  IMAD.MOV.U32 R5, RZ, RZ, R18 ;  /* 0x000000ffff057224 */ /* 0x000fe200078e0012 */
[----:B------:R-:W-:Y:S01]  /*42030*/  I2FP.F32.U32 R6, R2 ;  /* 0x0000000200067245 */ /* 0x000fe20000201000 */
[----:B------:R-:W0:Y:S01]  /*42040*/  LDC R16, c[0x0][0x618] ;  /* 0x00018600ff107b82 */ /* 0x000e220000000800 */
[----:B------:R-:W-:Y:S01]  /*42050*/  SHF.R.U32.HI R3, RZ, R12, R9 ;  /* 0x0000000cff037219 */ /* 0x000fe20000011609 */
[----:B------:R-:W-:Y:S01]  /*42060*/  ULDC UR4, c[0x0][0x150] ;  /* 0x0000540000047ab9 */ /* 0x000fe20000000800 */
[----:B------:R-:W-:Y:S01]  /*42070*/  IADD3 R7, P0, RZ, -R10, RZ ;  /* 0x8000000aff077210 */ /* 0x000fe20007f1e0ff */
[----:B------:R-:W-:Y:S01]  /*42080*/  FMUL R9, R6, UR4 ;  /* 0x0000000406097c20 */ /* 0x000fe20008400000 */
[----:B------:R-:W-:Y:S01]  /*42090*/  IMAD.MOV.U32 R4, RZ, RZ, R17 ;  /* 0x000000ffff047224 */ /* 0x000fe200078e0011 */
[----:B------:R-:W-:Y:S02]  /*420a0*/  ULDC UR4, c[0x0][0x154] ;  /* 0x0000550000047ab9 */ /* 0x000fe40000000800 */
[----:B------:R-:W1:Y:S01]  /*420b0*/  LDC.64 R18, c[0x0][0x640] ;  /* 0x00019000ff127b82 */ /* 0x000e620000000a00 */
[----:B------:R-:W-:Y:S01]  /*420c0*/  IMAD.X R3, RZ, RZ, ~R3, P0 ;  /* 0x000000ffff037224 */ /* 0x000fe200000e0e03 */
[----:B------:R-:W2:Y:S01]  /*420d0*/  F2I.U32.TRUNC.NTZ R9, R9 ;  /* 0x0000000900097305 */ /* 0x000ea2000020f000 */
[----:B------:R-:W-:-:S04]  /*420e0*/  IMAD.WIDE.U32 R4, R7, R14, R4 ;  /* 0x0000000e07047225 */ /* 0x000fc800078e0004 */
[----:B------:R-:W-:Y:S01]  /*420f0*/  IMAD R6, R3, R14, RZ ;  /* 0x0000000e03067224 */ /* 0x000fe200078e02ff */
[----:B------:R-:W3:Y:S03]  /*42100*/  LDC R11, c[0x0][0x144] ;  /* 0x00005100ff0b7b82 */ /* 0x000ee60000000800 */
[----:B------:R-:W-:Y:S02]  /*42110*/  IMAD R3, R7, R15, R6 ;  /* 0x0000000f07037224 */ /* 0x000fe400078e0206 */
[----:B------:R-:W-:Y:S02]  /*42120*/  IMAD.MOV.U32 R6, RZ, RZ, -0x1 ;  /* 0xffffffffff067424 */ /* 0x000fe400078e00ff */
[----:B------:R-:W-:Y:S01]  /*42130*/  IMAD.IADD R3, R5, 0x1, R3 ;  /* 0x0000000105037824 */ /* 0x000fe200078e0203 */
[----:B------:R-:W4:Y:S01]  /*42140*/  LDC R12, c[0x0][0x608] ;  /* 0x00018200ff0c7b82 */ /* 0x000f220000000800 */
[----:B------:R-:W-:-:S03]  /*42150*/  I2FP.F32.U32 R5, R0 ;  /* 0x0000000000057245 */ /* 0x000fc60000201000 */
[-C--:B0-----:R-:W-:Y:S01]  /*42160*/  SHF.R.U64 R8, R4, R16.reuse, R3 ;  /* 0x0000001004087219 */ /* 0x081fe20000001203 */
[----:B--2---:R-:W-:Y:S01]  /*42170*/  IMAD.MOV R4, RZ, RZ, -R9 ;  /* 0x000000ffff047224 */ /* 0x004fe200078e0a09 */
[----:B------:R-:W-:Y:S01]  /*42180*/  SHF.R.U32.HI R3, RZ, R16, R3 ;  /* 0x00000010ff037219 */ /* 0x000fe20000011603 */
[----:B------:R-:W-:Y:S01]  /*42190*/  FMUL R5, R5, UR4 ;  /* 0x0000000405057c20 */ /* 0x000fe20008400000 */
[----:B------:R-:W0:Y:S01]  /*421a0*/  LDC R7, c[0x0][0x658] ;  /* 0x00019600ff077b82 */ /* 0x000e220000000800 */
[----:B-1----:R-:W-:-:S04]  /*421b0*/  ISETP.NE.U32.AND P0, PT, R18, RZ, PT ;  /* 0x000000ff1200720c */ /* 0x002fc80003f05070 */
[----:B------:R-:W-:-:S03]  /*421c0*/  ISETP.NE.AND.EX P0, PT, R19, RZ, PT, P0 ;  /* 0x000000ff1300720c */ /* 0x000fc60003f05300 */
[----:B------:R-:W1:Y:S01]  /*421d0*/  LDC R15, c[0x0][0x148] ;  /* 0x00005200ff0f7b82 */ /* 0x000e620000000800 */
[----:B---3--:R-:W-:Y:S02]  /*421e0*/  IMAD R17, R11, R4, R2 ;  /* 0x000000040b117224 */ /* 0x008fe400078e0202 */
[----:B------:R-:W-:-:S05]  /*421f0*/  IMAD.MOV.U32 R4, RZ, RZ, 0x1 ;  /* 0x00000001ff047424 */ /* 0x000fca00078e00ff */
[----:B------:R-:W2:Y:S01]  /*42200*/  LDC R14, c[0x0][0x600] ;  /* 0x00018000ff0e7b82 */ /* 0x000ea20000000800 */
[-CC-:B----4-:R-:W-:Y:S02]  /*42210*/  SHF.R.U64 R11, R8, R12.reuse, R3.reuse ;  /* 0x0000000c080b7219 */ /* 0x190fe40000001203 */
[----:B------:R-:W-:Y:S02]  /*42220*/  SHF.R.U32.HI R2, RZ, R12, R3 ;  /* 0x0000000cff027219 */ /* 0x000fe40000011603 */
[----:B------:R3:W4:Y:S03]  /*42230*/  F2I.U32.TRUNC.NTZ R12, R5 ;  /* 0x00000005000c7305 */ /* 0x000726000020f000 */
[----:B------:R-:W1:Y:S01]  /*42240*/  LDC R20, c[0x0][0x648] ;  /* 0x00019200ff147b82 */ /* 0x000e620000000800 */
[-C--:B0-----:R-:W-:Y:S02]  /*42250*/  SHF.R.U64 R13, R11, R7.reuse, R2 ;  /* 0x000000070b0d7219 */ /* 0x081fe40000001202 */
[----:B------:R-:W-:-:S02]  /*42260*/  SHF.L.U32 R6, R6, R7, RZ ;  /* 0x0000000706067219 */ /* 0x000fc400000006ff */
[-C--:B------:R-:W-:Y:S01]  /*42270*/  SHF.R.U32.HI R3, RZ, R7.reuse, R2 ;  /* 0x00000007ff037219 */ /* 0x080fe20000011602 */
[----:B------:R-:W-:Y:S01]  /*42280*/  IMAD.MOV.U32 R2, RZ, RZ, R13 ;  /* 0x000000ffff027224 */ /* 0x000fe200078e000d */
[----:B------:R-:W-:Y:S01]  /*42290*/  SHF.L.U32 R16, R4, R7, RZ ;  /* 0x0000000704107219 */ /* 0x000fe200000006ff */
[----:B------:R-:W0:Y:S01]  /*422a0*/  LDC R21, c[0x0][0x638] ;  /* 0x00018e00ff157b82 */ /* 0x000e220000000800 */
[----:B------:R-:W-:-:S07]  /*422b0*/  LOP3.LUT R22, RZ, R6, RZ, 0x33, !PT ;  /* 0x00000006ff167212 */ /* 0x000fce00078e33ff */
[----:B------:R-:W0:Y:S01]  /*422c0*/  LDC R23, c[0x0][0x610] ;  /* 0x00018400ff177b82 */ /* 0x000e220000000800 */
[----:B---34-:R-:W-:Y:S05]  /*422d0*/  @!P0 BRA `(.L_x_42) ;  /* 0x0000000000288947 */ /* 0x018fea0003800000 */
[----:B------:R-:W3:Y:S02]  /*422e0*/  LDC R2, c[0x0][0x64c] ;  /* 0x00019300ff027b82 */ /* 0x000ee40000000800 */
[----:B---3--:R-:W-:-:S05]  /*422f0*/  IADD3 R7, P0, R13, R2, RZ ;  /* 0x000000020d077210 */ /* 0x008fca0007f1e0ff */
        /* <DEDUP_REMOVED lines=8> */
.L_x_42:
[----:B------:R-:W3:Y:S01]  /*42380*/  LDC R4, c[0x0][0x65c] ;  /* 0x00019700ff047b82 */ /* 0x000ee20000000800 */
[----:B-1----:R-:W-:Y:S01]  /*42390*/  SHF.R.U64 R3, R2, R20, R3 ;  /* 0x0000001402037219 */ /* 0x002fe20000001203 */
[----:B--2---:R-:W-:Y:S01]  /*423a0*/  VIADD R5, R14, 0xffffffff ;  /* 0xffffffff0e057836 */ /* 0x004fe20000000000 */
[----:B------:R-:W-:Y:S01]  /*423b0*/  LOP3.LUT R2, R11, R22, RZ, 0xc0, !PT ;  /* 0x000000160b027212 */ /* 0x000fe200078ec0ff */
[----:B------:R-:W-:Y:S02]  /*423c0*/  IMAD.MOV R12, RZ, RZ, -R12 ;  /* 0x000000ffff0c7224 */ /* 0x000fe400078e0a0c */
[----:B------:R-:W-:Y:S02]  /*423d0*/  IMAD.MOV.U32 R6, RZ, RZ, 0x1 ;  /* 0x00000001ff067424 */ /* 0x000fe400078e00ff */
[----:B------:R-:W-:Y:S01]  /*423e0*/  IMAD R2, R16, R3, R2 ;  /* 0x0000000310027224 */ /* 0x000fe200078e0202 */
[----:B---3--:R-:W-:Y:S01]  /*423f0*/  ISETP.NE.AND P0, PT, R4, 0x1, PT ;  /* 0x000000010400780c */ /* 0x008fe20003f05270 */
[----:B------:R-:W-:Y:S01]  /*42400*/  IMAD.MOV R4, RZ, RZ, -R3 ;  /* 0x000000ffff047224 */ /* 0x000fe200078e0a03 */
[----:B------:R-:W-:-:S11]  /*42410*/  LOP3.LUT R3, R8, R5, RZ, 0xc0, !PT ;  /* 0x0000000508037212 */ /* 0x000fd600078ec0ff */
[----:B------:R-:W-:Y:S02]  /*42420*/  @P0 IMAD R17, R15, R12, R0 ;  /* 0x0000000c0f110224 */ /* 0x000fe400078e0200 */
[----:B0-----:R-:W-:Y:S02]  /*42430*/  IMAD R0, R4, R21, R13 ;  /* 0x0000001504007224 */ /* 0x001fe400078e020d */
[----:B------:R-:W-:Y:S02]  /*42440*/  IMAD R5, R2, R23, R17 ;  /* 0x0000001702057224 */ /* 0x000fe400078e0211 */
[----:B------:R-:W-:-:S05]  /*42450*/  IMAD R0, R0, R14, R3 ;  /* 0x0000000e00007224 */ /* 0x000fca00078e0203 */
[----:B------:R-:W-:Y:S02]  /*42460*/  SEL R4, R0, R5, !P0 ;  /* 0x0000000500047207 */ /* 0x000fe40004000000 */
[----:B------:R-:W-:-:S07]  /*42470*/  SEL R5, R5, R0, !P0 ;  /* 0x0000000005057207 */ /* 0x000fce0004000000 */
.L_x_40:
[----:B------:R-:W-:-:S08]  /*42480*/  NOP ;  /* 0x0000000000007918 */ /* 0x000fd00000000000 */
[----:B------:R-:W0:-:S00]  /*42490*/  USETMAXREG.DEALLOC.CTAPOOL 0x18 ;  /* 0x00000018000079c8 */ /* 0x000e0000080e0500 */
[----:B------:R-:W-:-:S13]  /*424a0*/  ISETP.NE.AND P0, PT, RZ, UR8, PT ;  /* 0x00000008ff007c0c */ /* 0x000fda000bf05270 */
[----:B------:R-:W-:Y:S05]  /*424b0*/  @P0 EXIT ;  /* 0x000000000000094d */ /* 0x000fea0003800000 */
[----:B0-----:R-:W-:Y:S01]  /*424c0*/  LOP3.LUT P0, RZ, R6, 0xff, RZ, 0xc0, !PT ;  /* 0x000000ff06ff7812 */ /* 0x001fe2000780c0ff */
[----:B------:R-:W-:Y:S02]  /*424d0*/  IMAD.MOV.U32 R6, RZ, RZ, 0x1 ;  /* 0x00000001ff067424 */ /* 0x000fe400078e00ff */
[----:B------:R-:W-:-:S10]  /*424e0*/  IMAD.MOV.U32 R7, RZ, RZ, RZ ;  /* 0x000000ffff077224 */ /* 0x000fd400078e00ff */
[----:B------:R-:W-:Y:S05]  /*424f0*/  @!P0 BRA `(.L_x_43) ;  /* 0x0000000c00548947 */ /* 0x000fea0003800000 */
[----:B------:R-:W0:Y:S01]  /*42500*/  LDC R0, c[0x0][0x28c] ;  /* 0x0000a300ff007b82 */ /* 0x000e220000000800 */
[----:B------:R-:W1:Y:S01]  /*42510*/  S2R R2, SR_TID.X ;  /* 0x0000000000027919 */ /* 0x000e620000002100 */
[----:B------:R-:W-:Y:S01]  /*42520*/  ULDC UR5, c[0x0][0x658] ;  /* 0x0001960000057ab9 */ /* 0x000fe20000000800 */
[----:B------:R-:W-:Y:S01]  /*42530*/  UMOV UR7, 0xffffffff ;  /* 0xffffffff00077882 */ /* 0x000fe20000000000 */
[----:B------:R-:W-:Y:S01]  /*42540*/  ULDC UR6, c[0x0][0xc] ;  /* 0x0000030000067ab9 */ /* 0x000fe20000000800 */
[----:B------:R-:W-:Y:S01]  /*42550*/  USHF.L.U32 UR8, UR7, UR5, URZ ;  /* 0x0000000507087299 */ /* 0x000fe2000800063f */
[----:B------:R-:W-:Y:S01]  /*42560*/  BSSY B0, `(.L_x_43) ;  /* 0x00000ce000007945 */ /* 0x000fe20003800000 */
[----:B------:R-:W-:Y:S01]  /*42570*/  UMOV UR9, 0x1 ;  /* 0x0000000100097882 */ /* 0x000fe20000000000 */
[----:B------:R-:W-:Y:S01]  /*42580*/  ULDC UR7, c[0x0][0x10] ;  /* 0x0000040000077ab9 */ /* 0x000fe20000000800 */
[----:B------:R-:W-:Y:S01]  /*42590*/  USHF.L.U32 UR19, UR9, UR5, URZ ;  /* 0x0000000509137299 */ /* 0x000fe2000800063f */
[----:B------:R-:W-:Y:S01]  /*425a0*/  IMAD.MOV.U32 R9, RZ, RZ, 0x1 ;  /* 0x00000001ff097424 */ /* 0x000fe200078e00ff */
[----:B------:R-:W-:Y:S01]  /*425b0*/  UIMAD.WIDE.U32 UR6, UR6, UR7, URZ ;  /* 0x00000007060672a5 */ /* 0x000fe2000f8e003f */
[----:B------:R-:W-:Y:S01]  /*425c0*/  IMAD.MOV.U32 R6, RZ, RZ, 0x1 ;  /* 0x00000001ff067424 */ /* 0x000fe200078e00ff */
[----:B------:R-:W-:Y:S01]  /*425d0*/  ULDC UR5, c[0x0][0x14] ;  /* 0x0000050000057ab9 */ /* 0x000fe20000000800 */
[----:B------:R-:W-:Y:S01]  /*425e0*/  IMAD.MOV.U32 R7, RZ, RZ, RZ ;  /* 0x000000ffff077224 */ /* 0x000fe200078e00ff */
[----:B------:R-:W-:-:S02]  /*425f0*/  UIMAD.WIDE.U32 UR22, UR6, UR5, URZ ;  /* 0x00000005061672a5 */ /* 0x000fc4000f8e003f */
[----:B------:R-:W-:Y:S01]  /*42600*/  UIMAD UR16, UR7, UR5, URZ ;  /* 0x00000005071072a4 */ /* 0x000fe2000f8e023f */
[----:B------:R-:W-:Y:S01]  /*42610*/  ULDC UR4, c[0x0][0x600] ;  /* 0x0001800000047ab9 */ /* 0x000fe20000000800 */
[----:B------:R-:W-:Y:S02]  /*42620*/  ULOP3.LUT UR21, UR13, 0x2, URZ, 0xfc, !UPT ;  /* 0x000000020d157892 */ /* 0x000fe4000f8efc3f */
[----:B------:R-:W-:Y:S01]  /*42630*/  UIADD3 UR4, UR4, -0x1, URZ ;  /* 0xffffffff04047890 */ /* 0x000fe2000fffe03f */
[----:B0-----:R-:W-:Y:S01]  /*42640*/  VIADD R0, R0, 0x3f ;  /* 0x0000003f00007836 */ /* 0x001fe20000000000 */
[----:B------:R-:W-:Y:S02]  /*42650*/  ULOP3.LUT UR18, URZ, UR8, URZ, 0x33, !UPT ;  /* 0x000000083f127292 */ /* 0x000fe4000f8e333f */
[----:B------:R-:W-:Y:S02]  /*42660*/  UIADD3 UR16, UR23, UR16, URZ ;  /* 0x0000001017107290 */ /* 0x000fe4000fffe03f */
[----:B------:R-:W-:Y:S01]  /*42670*/  SHF.R.S32.HI R3, RZ, 0x1f, R0 ;  /* 0x0000001fff037819 */ /* 0x000fe20000011400 */
[----:B------:R-:W-:-:S03]  /*42680*/  ULDC.64 UR24, c[0x0][0x198] ;  /* 0x0000660000187ab9 */ /* 0x000fc60000000a00 */
[----:B------:R-:W-:Y:S02]  /*42690*/  LEA.HI R0, R3, R0, RZ, 0x6 ;  /* 0x0000000003007211 */ /* 0x000fe400078f30ff */
[C---:B-1----:R-:W-:Y:S02]  /*426a0*/  LOP3.LUT P2, RZ, R2.reuse, 0x7f, RZ, 0xc0, !PT ;  /* 0x0000007f02ff7812 */ /* 0x042fe4000784c0ff */
[----:B------:R-:W-:Y:S02]  /*426b0*/  SHF.R.S32.HI R0, RZ, 0x6, R0 ;  /* 0x00000006ff007819 */ /* 0x000fe40000011400 */
[----:B------:R-:W-:-:S03]  /*426c0*/  LOP3.LUT P0, RZ, R2, 0x1f, RZ, 0xc0, !PT ;  /* 0x0000001f02ff7812 */ /* 0x000fc6000780c0ff */
[----:B------:R-:W-:Y:S01]  /*426d0*/  VIADD R14, R0, 0x1 ;  /* 0x00000001000e7836 */ /* 0x000fe20000000000 */
[----:B------:R-:W-:-:S13]  /*426e0*/  PLOP3.LUT P0, PT, P0, P2, PT, 0x8a, 0x0 ;  /* 0x000000000000781c */ /* 0x000fda0000705172 */
.L_x_55:
[----:B------:R-:W-:-:S03]  /*426f0*/  UMOV UR5, 0xffffffff ;  /* 0xffffffff00057882 */ /* 0x000fc60000000000 */
[----:B------:R-:W-:Y:S05]  /*42700*/  BRA.DIV UR5, `(.L_x_44) ;  /* 0x0000000e05f07947 */ /* 0x000fea000b800000 */
[----:B------:R-:W-:-:S13]  /*42710*/  ELECT P1, URZ, PT ;  /* 0x00000000003f782f */ /* 0x000fda0003820000 */
.L_x_67:
[----:B------:R-:W0:Y:S01]  /*42720*/  LDC R2, c[0x0][0x28c] ;  /* 0x0000a300ff027b82 */ /* 0x000e220000000800 */
[----:B------:R-:W-:Y:S01]  /*42730*/  BSSY B1, `(.L_x_45) ;  /* 0x0000038000017945 */ /* 0x000fe20003800000 */
[----:B0-----:R-:W-:-:S13]  /*42740*/  ISETP.LT.OR P1, PT, R2, 0x1, !P1 ;  /* 0x000000010200780c */ /* 0x001fda0004f21670 */
[----:B------:R-:W-:Y:S05]  /*42750*/  @P1 BRA `(.L_x_46) ;  /* 0x0000000000d41947 */ /* 0x000fea0003800000 */
[----:B------:R-:W-:Y:S02]  /*42760*/  IMAD.SHL.U32 R4, R4, 0x100, RZ ;  /* 0x0000010004047824 */ /* 0x000fe400078e00ff */
[----:B------:R-:W-:Y:S02]  /*42770*/  IMAD R5, R5, 0x180, RZ ;  /* 0x0000018005057824 */ /* 0x000fe400078e02ff */
[----:B------:R-:W-:Y:S02]  /*42780*/  IMAD.MOV.U32 R13, RZ, RZ, RZ ;  /* 0x000000ffff0d7224 */ /* 0x000fe400078e00ff */
[----:B------:R-:W-:Y:S02]  /*42790*/  IMAD.MOV.U32 R2, RZ, RZ, R14 ;  /* 0x000000ffff027224 */ /* 0x000fe400078e000e */
[----:B------:R-:W-:Y:S02]  /*427a0*/  IMAD.MOV.U32 R3, RZ, RZ, R6 ;  /* 0x000000ffff037224 */ /* 0x000fe400078e0006 */
[----:B------:R-:W-:-:S07]  /*427b0*/  IMAD.MOV.U32 R8, RZ, RZ, R7 ;  /* 0x000000ffff087224 */ /* 0x000fce00078e0007 */
.L_x_50:
[----:B------:R-:W0:Y:S01]  /*427c0*/  S2R R12, SR_CgaCtaId ;  /* 0x00000000000c7919 */ /* 0x000e220000008800 */
[----:B------:R-:W-:-:S04]  /*427d0*/  MOV R11, 0x400 ;  /* 0x00000400000b7802 */ /* 0x000fc80000000f00 */
[----:B0-----:R-:W-:Y:S02]  /*427e0*/  LEA R15, R12, R11, 0x18 ;  /* 0x0000000b0c0f7211 */ /* 0x001fe400078ec0ff */
[----:B------:R-:W-:Y:S01]  /*427f0*/  SHF.L.U32 R11, R3, 0x1f, RZ ;  /* 0x0000001f030b7819 */ /* 0x000fe200000006ff */
[----:B------:R-:W0:Y:S02]  /*42800*/  @!P2 LDC R12, c[0x0][0x500] ;  /* 0x00014000ff0cab82 */ /* 0x000e240000000800 */
[----:B------:R-:W-:-:S04]  /*42810*/  IMAD R16, R8, 0x8, R15 ;  /* 0x0000000808107824 */ /* 0x000fc800078e020f */
[----:B------:R-:W1:Y:S02]  /*42820*/  SYNCS.PHASECHK.TRANS64.TRYWAIT P1, [R16+URZ+0x28], R11 ;  /* 0x0000280b100075a7 */ /* 0x000e64000802017f */
[----:B-1----:R-:W-:Y:S05]  /*42830*/  @!P1 BRA `(.L_x_47) ;  /* 0x0000000c00c49947 */ /* 0x002fea0003800000 */
.L_x_68:
[----:B------:R-:W-:Y:S01]  /*42840*/  UPRMT UR5, UR21, 0x9910, URZ ;  /* 0x0000991015057896 */ /* 0x000fe2000800003f */
[----:B0-----:R0:W-:Y:S03]  /*42850*/  @!P2 SYNCS.ARRIVE.TRANS64 RZ, [R16+URZ], R12 ;  /* 0x0000000c10ffa9a7 */ /* 0x0011e6000800003f */
[----:B------:R-:W-:-:S06]  /*42860*/  UISETP.NE.AND UP0, UPT, UR5, 0x2, UPT ;  /* 0x000000020500788c */ /* 0x000fcc000bf05270 */
[----:B------:R-:W-:-:S13]  /*42870*/  PLOP3.LUT P1, PT, PT, PT, UP0, 0x80, 0x0 ;  /* 0x000000000000781c */ /* 0x000fda0003f2f008 */
[----:B0-----:R-:W-:Y:S05]  /*42880*/  @P1 BRA `(.L_x_48) ;  /* 0x0000000000041947 */ /* 0x001fea0003800000 */
[----:B------:R-:W-:Y:S01]  /*42890*/  BPT.TRAP 0x1 ;  /* 0x000000040000795c */ /* 0x000fe20000300000 */
.L_x_48:
[----:B------:R-:W-:Y:S05]  /*428a0*/  @P0 BRA `(.L_x_49) ;  /* 0x0000000000040947 */ /* 0x000fea0003800000 */
[----:B------:R-:W-:Y:S01]  /*428b0*/  BPT.TRAP 0x1 ;  /* 0x000000040000795c */ /* 0x000fe20000300000 */
.L_x_49:
[--C-:B-1----:R-:W-:Y:S01]  /*428c0*/  IMAD R11, R8, 0x6000, R15.reuse ;  /* 0x00006000080b7824 */ /* 0x102fe200078e020f */
[----:B------:R-:W-:Y:S01]  /*428d0*/  R2UR UR9, R16 ;  /* 0x00000000100972ca */ /* 0x000fe200000e0000 */
[----:B------:R-:W-:Y:S01]  /*428e0*/  IMAD R15, R8, 0x4000, R15 ;  /* 0x00004000080f7824 */ /* 0x000fe200078e020f */
[----:B------:R-:W-:Y:S01]  /*428f0*/  UIADD3 UR6, UP0, UR24, 0xf0, URZ ;  /* 0x000000f018067890 */ /* 0x000fe2000ff1e03f */
[----:B------:R-:W-:Y:S01]  /*42900*/  VIADD R2, R2, 0xffffffff ;  /* 0xffffffff02027836 */ /* 0x000fe20000000000 */
[----:B------:R-:W-:Y:S01]  /*42910*/  R2UR UR5, R11 ;  /* 0x000000000b0572ca */ /* 0x000fe200000e0000 */
[----:B------:R-:W-:Y:S01]  /*42920*/  UIADD3 UR26, UP1, UR24, 0x1f0, URZ ;  /* 0x000001f0181a7890 */ /* 0x000fe2000ff3e03f */
[----:B------:R-:W-:Y:S01]  /*42930*/  R2UR UR8, R15 ;  /* 0x000000000f0872ca */ /* 0x000fe200000e0000 */
[----:B------:R-:W-:Y:S01]  /*42940*/  UIADD3.X UR7, URZ, UR25, URZ, UP0, !UPT ;  /* 0x000000193f077290 */ /* 0x000fe200087fe43f */
[----:B------:R-:W-:Y:S01]  /*42950*/  R2UR UR11, R5 ;  /* 0x00000000050b72ca */ /* 0x000fe200000e0000 */
[----:B------:R-:W-:Y:S01]  /*42960*/  VIADD R8, R8, 0x1 ;  /* 0x0000000108087836 */ /* 0x000fe20000000000 */
[C---:B------:R-:W-:Y:S01]  /*42970*/  R2UR UR10, R13.reuse ;  /* 0x000000000d0a72ca */ /* 0x040fe200000e0000 */
[----:B------:R-:W-:Y:S01]  /*42980*/  UIADD3.X UR27, URZ, UR25, URZ, UP1, !UPT ;  /* 0x000000193f1b7290 */ /* 0x000fe20008ffe43f */
[----:B------:R-:W-:Y:S01]  /*42990*/  R2UR UR12, R10 ;  /* 0x000000000a0c72ca */ /* 0x000fe200000e0000 */
[----:B------:R-:W-:Y:S01]  /*429a0*/  UMOV UR14, 0x0 ;  /* 0x00000000000e7882 */ /* 0x000fe20000000000 */
[----:B------:R-:W-:Y:S01]  /*429b0*/  R2UR UR20, R4 ;  /* 0x00000000041472ca */ /* 0x000fe200000e0000 */
[----:B------:R-:W-:Y:S01]  /*429c0*/  UMOV UR15, 0x10000000 ;  /* 0x10000000000f7882 */ /* 0x000fe20000000000 */
[----:B------:R-:W-:Y:S01]  /*429d0*/  ISETP.GT.AND P3, PT, R2, 0x1, PT ;  /* 0x000000010200780c */ /* 0x000fe20003f64270 */
[----:B------:R-:W-:Y:S01]  /*429e0*/  UIADD3 UR5, UR5, 0x100, URZ ;  /* 0x0000010005057890 */ /* 0x000fe2000fffe03f */
[----:B------:R-:W-:Y:S01]  /*429f0*/  ISETP.NE.AND P1, PT, R8, 0x5, PT ;  /* 0x000000050800780c */ /* 0x000fe20003f25270 */
[----:B------:R-:W-:Y:S01]  /*42a00*/  UIADD3 UR17, UR8, 0x1e100, URZ ;  /* 0x0001e10008117890 */ /* 0x000fe2000fffe03f */
[----:B------:R-:W-:-:S02]  /*42a10*/  VIADD R13, R13, 0x40 ;  /* 0x000000400d0d7836 */ /* 0x000fc40000000000 */
[----:B------:R-:W-:Y:S02]  /*42a20*/  SEL R12, RZ, 0x1, P1 ;  /* 0x00000001ff0c7807 */ /* 0x000fe40000800000 */
[----:B------:R-:W-:Y:S01]  /*42a30*/  UMOV UR8, UR5 ;  /* 0x0000000500087c82 */ /* 0x000fe20008000000 */
[----:B------:R-:W-:Y:S01]  /*42a40*/  SEL R8, R8, RZ, P1 ;  /* 0x000000ff08087207 */ /* 0x000fe20000800000 */
[----:B------:R0:W-:Y:S01]  /*42a50*/  UTMALDG.3D [UR8], [UR6], desc[UR14] ;  /* 0x00000e08060075b4 */ /* 0x0001e20008011000 */
[----:B------:R-:W-:Y:S01]  /*42a60*/  LOP3.LUT R3, R3, R12, RZ, 0x3c, !PT ;  /* 0x0000000c03037212 */ /* 0x000fe200078e3cff */
[----:B0-----:R-:W-:Y:S01]  /*42a70*/  UMOV UR8, UR17 ;  /* 0x0000001100087c82 */ /* 0x001fe20008000000 */
[----:B------:R-:W-:Y:S02]  /*42a80*/  UMOV UR11, UR20 ;  /* 0x00000014000b7c82 */ /* 0x000fe40008000000 */
[----:B------:R0:W-:Y:S02]  /*42a90*/  UTMALDG.3D [UR8], [UR26], desc[UR14] ;  /* 0x00000e081a0075b4 */ /* 0x0001e40008011000 */
[----:B0-----:R-:W-:Y:S05]  /*42aa0*/  @P3 BRA `(.L_x_50) ;  /* 0xfffffffc00443947 */ /* 0x001fea000383ffff */
.L_x_46:
[----:B------:R-:W-:Y:S05]  /*42ab0*/  BSYNC B1 ;  /* 0x0000000000017941 */ /* 0x000fea0003800000 */
.L_x_45:
[----:B------:R-:W2:Y:S01]  /*42ac0*/  LDL.LU R16, [R1+0x874] ;  /* 0x0008740001107983 */ /* 0x000ea20000300800 */
[----:B------:R-:W-:Y:S01]  /*42ad0*/  LOP3.LUT P1, RZ, R9, 0xff, RZ, 0xc0, !PT ;  /* 0x000000ff09ff7812 */ /* 0x000fe2000782c0ff */
[C---:B------:R-:W-:Y:S01]  /*42ae0*/  IMAD.IADD R4, R0.reuse, 0x1, R7 ;  /* 0x0000000100047824 */ /* 0x040fe200078e0207 */
[----:B------:R-:W-:Y:S01]  /*42af0*/  ULDC.64 UR6, c[0x0][0x650] ;  /* 0x0001940000067ab9 */ /* 0x000fe20000000a00 */
[----:B------:R-:W3:Y:S01]  /*42b00*/  LDL.LU R15, [R1+0x878] ;  /* 0x00087800010f7983 */ /* 0x000ee20000300800 */
[----:B------:R-:W-:Y:S01]  /*42b10*/  ISETP.GE.U32.AND P3, PT, R0, 0x5, PT ;  /* 0x000000050000780c */ /* 0x000fe20003f66070 */
[----:B------:R-:W-:Y:S01]  /*42b20*/  BSSY B1, `(.L_x_51) ;  /* 0x000006f000017945 */ /* 0x000fe20003800000 */
[----:B------:R-:W-:Y:S01]  /*42b30*/  IMAD.MOV.U32 R10, RZ, RZ, -0x1 ;  /* 0xffffffffff0a7424 */ /* 0x000fe200078e00ff */
[----:B------:R-:W-:-:S06]  /*42b40*/  PRMT R9, RZ, 0x7610, R9 ;  /* 0x00007610ff097816 */ /* 0x000fcc0000000009 */
[----:B------:R-:W0:Y:S01]  /*42b50*/  @P1 S2R R3, SR_CgaCtaId ;  /* 0x0000000000031919 */ /* 0x000e220000008800 */
[----:B------:R-:W-:-:S04]  /*42b60*/  @P1 MOV R2, 0x400 ;  /* 0x0000040000021802 */ /* 0x000fc80000000f00 */
[----:B0-----:R-:W-:-:S04]  /*42b70*/  @P1 LEA R2, R3, R2, 0x18 ;  /* 0x0000000203021211 */ /* 0x001fc800078ec0ff */
[----:B------:R0:W-:Y:S01]  /*42b80*/  @P1 SYNCS.ARRIVE.TRANS64.A1T0 RZ, [R2+URZ+0x68], RZ ;  /* 0x000068ff02ff19a7 */ /* 0x0001e2000810003f */
[----:B------:R-:W-:-:S04]  /*42b90*/  ISETP.GT.U32.AND P1, PT, R4, 0x4, PT ;  /* 0x000000040400780c */ /* 0x000fc80003f24070 */
[----:B------:R-:W-:Y:S01]  /*42ba0*/  ISETP.LT.U32.AND P1, PT, R0, 0x5, P1 ;  /* 0x000000050000780c */ /* 0x000fe20000f21070 */
[----:B0-----:R-:W-:-:S05]  /*42bb0*/  IMAD.WIDE.U32 R2, R4, -0x33333333, RZ ;  /* 0xcccccccd04027825 */ /* 0x001fca00078e00ff */
[----:B------:R-:W-:Y:S02]  /*42bc0*/  SHF.R.U32.HI R5, RZ, 0x2, R3 ;  /* 0x00000002ff057819 */ /* 0x000fe40000011603 */
[----:B------:R-:W-:Y:S02]  /*42bd0*/  SEL R3, RZ, 0x1, !P1 ;  /* 0x00000001ff037807 */ /* 0x000fe40004800000 */
[----:B------:R-:W-:Y:S01]  /*42be0*/  PRMT R2, RZ, 0x7610, R2 ;  /* 0x00007610ff027816 */ /* 0x000fe20000000002 */
[----:B------:R-:W-:Y:S01]  /*42bf0*/  IMAD R7, R5, -0x5, R4 ;  /* 0xfffffffb05077824 */ /* 0x000fe200078e0204 */
[----:B------:R-:W-:Y:S01]  /*42c00*/  LOP3.LUT R6, R6, R3, RZ, 0x3c, !PT ;  /* 0x0000000306067212 */ /* 0x000fe200078e3cff */
[----:B------:R-:W-:-:S03]  /*42c10*/  IMAD.MOV.U32 R4, RZ, RZ, -0x1 ;  /* 0xffffffffff047424 */ /* 0x000fc600078e00ff */
[----:B------:R-:W-:Y:S01]  /*42c20*/  @P3 LOP3.LUT R6, R6, 0x1, R5, 0x78, !PT ;  /* 0x0000000106063812 */ /* 0x000fe200078e7805 */
[----:B------:R-:W-:Y:S01]  /*42c30*/  IMAD.MOV.U32 R5, RZ, RZ, -0x1 ;  /* 0xffffffffff057424 */ /* 0x000fe200078e00ff */
[----:B---3--:R-:W-:-:S04]  /*42c40*/  IADD3 R15, P1, R15, UR22, RZ ;  /* 0x000000160f0f7c10 */ /* 0x008fc8000ff3e0ff */
[----:B--2---:R-:W-:Y:S01]  /*42c50*/  IADD3.X R16, R16, UR16, RZ, P1, !PT ;  /* 0x0000001010107c10 */ /* 0x004fe20008ffe4ff */
[----:B------:R0:W-:Y:S01]  /*42c60*/  STL [R1+0x878], R15 ;  /* 0x0008780f01007387 */ /* 0x0001e20000100800 */
[----:B------:R-:W-:-:S03]  /*42c70*/  ISETP.GE.U32.AND P1, PT, R15, UR6, PT ;  /* 0x000000060f007c0c */ /* 0x000fc6000bf26070 */
[----:B------:R0:W-:Y:S01]  /*42c80*/  STL [R1+0x874], R16 ;  /* 0x0008741001007387 */ /* 0x0001e20000100800 */
[----:B------:R-:W-:-:S13]  /*42c90*/  ISETP.GE.U32.AND.EX P1, PT, R16, UR7, PT, P1 ;  /* 0x0000000710007c0c */ /* 0x000fda000bf26110 */
[----:B0-----:R-:W-:Y:S05]  /*42ca0*/  @P1 BRA `(.L_x_52) ;  /* 0x0000000400581947 */ /* 0x001fea0003800000 */
[----:B------:R-:W0:Y:S01]  /*42cb0*/  S2R R8, SR_CTAID.X ;  /* 0x0000000000087919 */ /* 0x000e220000002500 */
[----:B------:R-:W1:Y:S01]  /*42cc0*/  LDC R11, c[0x0][0x65c] ;  /* 0x00019700ff0b7b82 */ /* 0x000e620000000800 */
[----:B------:R-:W-:Y:S01]  /*42cd0*/  ULDC UR5, c[0x0][0x150] ;  /* 0x0000540000057ab9 */ /* 0x000fe20000000800 */
[----:B------:R-:W-:Y:S01]  /*42ce0*/  ULDC.64 UR6, c[0x0][0x628] ;  /* 0x00018a0000067ab9 */ /* 0x000fe20000000a00 */
[----:B------:R-:W2:Y:S01]  /*42cf0*/  S2R R5, SR_CTAID.Y ;  /* 0x0000000000057919 */ /* 0x000ea20000002600 */
[----:B------:R-:W-:Y:S01]  /*42d00*/  ISETP.NE.U32.AND P1, PT, RZ, UR6, PT ;  /* 0x00000006ff007c0c */ /* 0x000fe2000bf25070 */
[----:B------:R-:W-:-:S03]  /*42d10*/  ULDC UR8, c[0x0][0x630] ;  /* 0x00018c0000087ab9 */ /* 0x000fc60000000800 */
[----:B------:R-:W3:Y:S01]  /*42d20*/  LDC R3, c[0x0][0x144] ;  /* 0x00005100ff037b82 */ /* 0x000ee20000000800 */
[----:B------:R-:W-:-:S07]  /*42d30*/  ISETP.NE.AND.EX P1, PT, RZ, UR7, PT, P1 ;  /* 0x00000007ff007c0c */ /* 0x000fce000bf25310 */
[----:B------:R-:W4:Y:S01]  /*42d40*/  LDC R12, c[0x0][0x148] ;  /* 0x00005200ff0c7b82 */ /* 0x000f220000000800 */
[----:B-1----:R-:W-:Y:S02]  /*42d50*/  ISETP.NE.AND P4, PT, R11, 0x1, PT ;  /* 0x000000010b00780c */ /* 0x002fe40003f85270 */
[----:B0-----:R-:W-:Y:S02]  /*42d60*/  I2FP.F32.U32 R2, R8 ;  /* 0x0000000800027245 */ /* 0x001fe40000201000 */
[----:B--2---:R-:W-:-:S03]  /*42d70*/  I2FP.F32.U32 R4, R5 ;  /* 0x0000000500047245 */ /* 0x004fc60000201000 */
[----:B------:R-:W-:Y:S01]  /*42d80*/  FMUL R2, R2, UR5 ;  /* 0x0000000502027c20 */ /* 0x000fe20008400000 */
[----:B------:R-:W-:Y:S02]  /*42d90*/  ULDC UR5, c[0x0][0x154] ;  /* 0x0000550000057ab9 */ /* 0x000fe40000000800 */
[----:B------:R-:W-:-:S03]  /*42da0*/  FMUL R10, R4, UR5 ;  /* 0x00000005040a7c20 */ /* 0x000fc60008400000 */
[----:B------:R-:W0:Y:S08]  /*42db0*/  F2I.U32.TRUNC.NTZ R2, R2 ;  /* 0x0000000200027305 */ /* 0x000e30000020f000 */
[----:B------:R-:W1:Y:S01]  /*42dc0*/  F2I.U32.TRUNC.NTZ R10, R10 ;  /* 0x0000000a000a7305 */ /* 0x000e62000020f000 */
[----:B0-----:R-:W-:Y:S02]  /*42dd0*/  IMAD.MOV R4, RZ, RZ, -R2 ;  /* 0x000000ffff047224 */ /* 0x001fe400078e0a02 */
[----:B------:R-:W-:-:S02]  /*42de0*/  IMAD.MOV.U32 R2, RZ, RZ, R15 ;  /* 0x000000ffff027224 */ /* 0x000fc400078e000f */
[----:B---3--:R-:W-:Y:S02]  /*42df0*/  IMAD R8, R3, R4, R8 ;  /* 0x0000000403087224 */ /* 0x008fe400078e0208 */
[----:B-1----:R-:W-:-:S04]  /*42e00*/  IMAD.MOV R3, RZ, RZ, -R10 ;  /* 0x000000ffff037224 */ /* 0x002fc800078e0a0a */
[----:B----4-:R-:W-:Y:S02]  /*42e10*/  @P4 IMAD R8, R12, R3, R5 ;  /* 0x000000030c084224 */ /* 0x010fe400078e0205 */
[----:B------:R-:W-:Y:S01]  /*42e20*/  IMAD.MOV.U32 R3, RZ, RZ, R16 ;  /* 0x000000ffff037224 */ /* 0x000fe200078e0010 */
[----:B------:R-:W-:Y:S06]  /*42e30*/  @!P1 BRA `(.L_x_53) ;  /* 0x0000000000289947 */ /* 0x000fec0003800000 */
[----:B------:R-:W-:Y:S02]  /*42e40*/  ULDC UR5, c[0x0][0x634] ;  /* 0x00018d0000057ab9 */ /* 0x000fe40000000800 */
[----:B------:R-:W-:-:S05]  /*42e50*/  IADD3 R3, P1, R15, UR5, RZ ;  /* 0x000000050f037c10 */ /* 0x000fca000ff3e0ff */
[----:B------:R-:W-:-:S04]  /*42e60*/  IMAD.X R11, RZ, RZ, R16, P1 ;  /* 0x000000ffff0b7224 */ /* 0x000fc800008e0610 */
[----:B------:R-:W-:-:S04]  /*42e70*/  IMAD.WIDE.U32 R4, R11, UR6, RZ ;  /* 0x000000060b047c25 */ /* 0x000fc8000f8e00ff */
[----:B------:R-:W-:-:S04]  /*42e80*/  IMAD.WIDE.U32 R4, P1, R3, UR7, R4 ;  /* 0x0000000703047c25 */ /* 0x000fc8000f820004 */
[----:B------:R-:W-:-:S04]  /*42e90*/  IMAD.WIDE.U32 R2, R3, UR6, RZ ;  /* 0x0000000603027c25 */ /* 0x000fc8000f8e00ff */
[----:B------:R-:W-:Y:S01]  /*42ea0*/  IMAD.MOV.U32 R2, RZ, RZ, R5 ;  /* 0x000000ffff027224 */ /* 0x000fe200078e0005 */
[----:B------:R-:W-:Y:S01]  /*42eb0*/  IADD3 RZ, P3, R3, R4, RZ ;  /* 0x0000000403ff7210 */ /* 0x000fe20007f7e0ff */
[----:B------:R-:W-:-:S04]  /*42ec0*/  IMAD.X R3, RZ, RZ, RZ, P1 ;  /* 0x000000ffff037224 */ /* 0x000fc800008e06ff */
[----:B------:R-:W-:-:S08]  /*42ed0*/  IMAD.WIDE.U32.X R2, R11, UR7, R2, P3 ;  /* 0x000000070b027c25 */ /* 0x000fd000098e0402 */
.L_x_53:
[--C-:B------:R-:W-:Y:S01]  /*42ee0*/  SHF.R.U64 R10, R2, UR8, R3.reuse ;  /* 0x00000008020a7c19 */ /* 0x100fe20008001203 */
[----:B------:R-:W-:Y:S01]  /*42ef0*/  ULDC.64 UR6, c[0x0][0x620] ;  /* 0x0001880000067ab9 */ /* 0x000fe20000000a00 */
[----:B------:R-:W-:Y:S01]  /*42f00*/  SHF.R.U32.HI R2, RZ, UR8, R3 ;  /* 0x00000008ff027c19 */ /* 0x000fe20008011603 */
[----:B------:R-:W-:Y:S01]  /*42f10*/  IMAD.MOV.U32 R3, RZ, RZ, R16 ;  /* 0x000000ffff037224 */ /* 0x000fe200078e0010 */
[----:B------:R-:W-:Y:S01]  /*42f20*/  IADD3 R11, P1, RZ, -R10, RZ ;  /* 0x8000000aff0b7210 */ /* 0x000fe20007f3e0ff */
[----:B------:R-:W-:-:S04]  /*42f30*/  ULDC UR5, c[0x0][0x618] ;  /* 0x0001860000057ab9 */ /* 0x000fc80000000800 */
[----:B------:R-:W-:-:S04]  /*42f40*/  IMAD.X R2, RZ, RZ, ~R2, P1 ;  /* 0x000000ffff027224 */ /* 0x000fc800008e0e02 */
[----:B------:R-:W-:-:S04]  /*42f50*/  IMAD R2, R2, UR6, RZ ;  /* 0x0000000602027c24 */ /* 0x000fc8000f8e02ff */
[----:B------:R-:W-:Y:S02]  /*42f60*/  IMAD R5, R11, UR7, R2 ;  /* 0x000000070b057c24 */ /* 0x000fe4000f8e0202 */
[----:B------:R-:W-:-:S04]  /*42f70*/  IMAD.MOV.U32 R2, RZ, RZ, R15 ;  /* 0x000000ffff027224 */ /* 0x000fc800078e000f */
[----:B------:R-:W-:Y:S01]  /*42f80*/  IMAD.WIDE.U32 R2, R11, UR6, R2 ;  /* 0x000000060b027c25 */ /* 0x000fe2000f8e0002 */
[----:B------:R-:W-:Y:S02]  /*42f90*/  ULDC.64 UR6, c[0x0][0x640] ;  /* 0x0001900000067ab9 */ /* 0x000fe40000000a00 */
[----:B------:R-:W-:Y:S01]  /*42fa0*/  ISETP.NE.U32.AND P1, PT, RZ, UR6, PT ;  /* 0x00000006ff007c0c */ /* 0x000fe2000bf25070 */
[----:B------:R-:W-:-:S03]  /*42fb0*/  IMAD.IADD R3, R3, 0x1, R5 ;  /* 0x0000000103037824 */ /* 0x000fc600078e0205 */
[----:B------:R-:W-:Y:S02]  /*42fc0*/  ISETP.NE.AND.EX P1, PT, RZ, UR7, PT, P1 ;  /* 0x00000007ff007c0c */ /* 0x000fe4000bf25310 */
[--C-:B------:R-:W-:Y:S02]  /*42fd0*/  SHF.R.U64 R11, R2, UR5, R3.reuse ;  /* 0x00000005020b7c19 */ /* 0x100fe40008001203 */
[----:B------:R-:W-:Y:S01]  /*42fe0*/  SHF.R.U32.HI R2, RZ, UR5, R3 ;  /* 0x00000005ff027c19 */ /* 0x000fe20008011603 */
[----:B------:R-:W-:-:S03]  /*42ff0*/  ULDC UR5, c[0x0][0x608] ;  /* 0x0001820000057ab9 */ /* 0x000fc60000000800 */
[--C-:B------:R-:W-:Y:S02]  /*43000*/  SHF.R.U64 R12, R11, UR5, R2.reuse ;  /* 0x000000050b0c7c19 */ /* 0x100fe40008001202 */
[----:B------:R-:W-:Y:S01]  /*43010*/  SHF.R.U32.HI R3, RZ, UR5, R2 ;  /* 0x00000005ff037c19 */ /* 0x000fe20008011602 */
[----:B------:R-:W-:-:S03]  /*43020*/  ULDC UR5, c[0x0][0x658] ;  /* 0x0001960000057ab9 */ /* 0x000fc60000000800 */
[--C-:B------:R-:W-:Y:S02]  /*43030*/  SHF.R.U64 R13, R12, UR5, R3.reuse ;  /* 0x000000050c0d7c19 */ /* 0x100fe40008001203 */
[----:B------:R-:W-:-:S03]  /*43040*/  SHF.R.U32.HI R15, RZ, UR5, R3 ;  /* 0x00000005ff0f7c19 */ /* 0x000fc60008011603 */
[----:B------:R-:W-:Y:S02]  /*43050*/  IMAD.MOV.U32 R2, RZ, RZ, R13 ;  /* 0x000000ffff027224 */ /* 0x000fe400078e000d */
        /* <DEDUP_REMOVED lines=12> */
.L_x_54:
[----:B------:R-:W-:Y:S01]  /*43120*/  ULDC UR5, c[0x0][0x648] ;  /* 0x0001920000057ab9 */ /* 0x000fe20000000800 */
[----:B------:R-:W-:Y:S02]  /*43130*/  LOP3.LUT R12, R12, UR18, RZ, 0xc0, !PT ;  /* 0x000000120c0c7c12 */ /* 0x000fe4000f8ec0ff */
[----:B------:R-:W-:Y:S01]  /*43140*/  SHF.R.U64 R3, R2, UR5, R3 ;  /* 0x0000000502037c19 */ /* 0x000fe20008001203 */
[----:B------:R-:W-:-:S04]  /*43150*/  ULDC UR5, c[0x0][0x638] ;  /* 0x00018e0000057ab9 */ /* 0x000fc80000000800 */
[----:B------:R-:W-:Y:S02]  /*43160*/  IMAD.MOV R2, RZ, RZ, -R3 ;  /* 0x000000ffff027224 */ /* 0x000fe400078e0a03 */
[----:B------:R-:W-:Y:S02]  /*43170*/  IMAD R5, R3, UR19, R12 ;  /* 0x0000001303057c24 */ /* 0x000fe4000f8e020c */
[----:B------:R-:W-:Y:S01]  /*43180*/  IMAD R13, R2, UR5, R13 ;  /* 0x00000005020d7c24 */ /* 0x000fe2000f8e020d */
[----:B------:R-:W-:Y:S01]  /*43190*/  ULDC UR5, c[0x0][0x610] ;  /* 0x0001840000057ab9 */ /* 0x000fe20000000800 */
[----:B------:R-:W-:Y:S01]  /*431a0*/  LOP3.LUT R2, R11, UR4, RZ, 0xc0, !PT ;  /* 0x000000040b027c12 */ /* 0x000fe2000f8ec0ff */
[----:B------:R-:W-:Y:S01]  /*431b0*/  IMAD R8, R5, UR5, R8 ;  /* 0x0000000505087c24 */ /* 0x000fe2000f8e0208 */
[----:B------:R-:W-:-:S03]  /*431c0*/  ULDC UR5, c[0x0][0x600] ;  /* 0x0001800000057ab9 */ /* 0x000fc60000000800 */
[----:B------:R-:W-:Y:S02]  /*431d0*/  IMAD R13, R13, UR5, R2 ;  /* 0x000000050d0d7c24 */ /* 0x000fe4000f8e0202 */
[----:B------:R-:W-:-:S03]  /*431e0*/  IMAD.MOV.U32 R2, RZ, RZ, 0x1 ;  /* 0x00000001ff027424 */ /* 0x000fc600078e00ff */
[----:B------:R-:W-:Y:S02]  /*431f0*/  SEL R4, R13, R8, !P4 ;  /* 0x000000080d047207 */ /* 0x000fe40006000000 */
[----:B------:R-:W-:-:S07]  /*43200*/  SEL R5, R8, R13, !P4 ;  /* 0x0000000d08057207 */ /* 0x000fce0006000000 */
.L_x_52:
[----:B------:R-:W-:Y:S05]  /*43210*/  BSYNC B1 ;  /* 0x0000000000017941 */ /* 0x000fea0003800000 */
.L_x_51:
[----:B------:R-:W-:-:S13]  /*43220*/  LOP3.LUT P1, RZ, R2, 0xff, RZ, 0xc0, !PT ;  /* 0x000000ff02ff7812 */ /* 0x000fda000782c0ff */
[----:B------:R-:W-:Y:S05]  /*43230*/  @P1 BRA `(.L_x_55) ;  /* 0xfffffff4002c1947 */ /* 0x000fea000383ffff */
[----:B------:R-:W-:Y:S05]  /*43240*/  BSYNC B0 ;  /* 0x0000000000007941 */ /* 0x000fea0003800000 */
.L_x_43:
[----:B------:R-:W-:-:S03]  /*43250*/  UMOV UR5, 0xffffffff ;  /* 0xffffffff00057882 */ /* 0x000fc60000000000 */
[----:B------:R-:W-:Y:S05]  /*43260*/  BRA.DIV UR5, `(.L_x_56) ;  /* 0x00000006054c7947 */ /* 0x000fea000b800000 */
[----:B------:R-:W-:-:S13]  /*43270*/  ELECT P0, URZ, PT ;  /* 0x00000000003f782f */ /* 0x000fda0003800000 */
.L_x_71:
[----:B------:R-:W-:Y:S04]  /*43280*/  BSSY B0, `(.L_x_57) ;  /* 0x0000035000007945 */ /* 0x000fe80003800000 */
[----:B------:R-:W-:Y:S05]  /*43290*/  @!P0 BRA `(.L_x_58) ;  /* 0x0000000000cc8947 */ /* 0x000fea0003800000 */
[----:B------:R-:W-:-:S04]  /*432a0*/  ULOP3.LUT UR5, UR13, 0x2, URZ, 0xfc, !UPT ;  /* 0x000000020d057892 */ /* 0x000fc8000f8efc3f */
[----:B------:R-:W-:-:S06]  /*432b0*/  UISETP.NE.AND UP0, UPT, UR5, 0x3, UPT ;  /* 0x000000030500788c */ /* 0x000fcc000bf05270 */
[----:B------:R-:W-:-:S13]  /*432c0*/  PLOP3.LUT P0, PT, PT, PT, UP0, 0x80, 0x0 ;  /* 0x000000000000781c */ /* 0x000fda0003f0f008 */
[----:B------:R-:W-:Y:S05]  /*432d0*/  @!P0 BRA `(.L_x_59) ;  /* 0x0000000000048947 */ /* 0x000fea0003800000 */
[----:B------:R-:W-:Y:S01]  /*432e0*/  BPT.TRAP 0x1 ;  /* 0x000000040000795c */ /* 0x000fe20000300000 */
.L_x_59:
[----:B------:R-:W0:Y:S01]  /*432f0*/  S2R R3, SR_CgaCtaId ;  /* 0x0000000000037919 */ /* 0x000e220000008800 */
[----:B------:R-:W-:Y:S02]  /*43300*/  MOV R0, 0x400 ;  /* 0x0000040000007802 */ /* 0x000fe40000000f00 */
[----:B------:R-:W-:Y:S02]  /*43310*/  SHF.L.U32 R2, R6, 0x1f, RZ ;  /* 0x0000001f06027819 */ /* 0x000fe400000006ff */
[----:B0-----:R-:W-:-:S05]  /*43320*/  LEA R0, R3, R0, 0x18 ;  /* 0x0000000003007211 */ /* 0x001fca00078ec0ff */
[----:B------:R-:W-:-:S04]  /*43330*/  VIADD R0, R0, 0x28 ;  /* 0x0000002800007836 */ /* 0x000fc80000000000 */
[----:B------:R-:W-:-:S04]  /*43340*/  IMAD R3, R7, 0x8, R0 ;  /* 0x0000000807037824 */ /* 0x000fc800078e0200 */
[----:B------:R-:W0:Y:S02]  /*43350*/  SYNCS.PHASECHK.TRANS64.TRYWAIT P0, [R3+URZ], R2 ;  /* 0x00000002030075a7 */ /* 0x000e24000800017f */
[----:B0-----:R-:W-:Y:S05]  /*43360*/  @!P0 BRA `(.L_x_60) ;  /* 0x0000000400308947 */ /* 0x001fea0003800000 */
.L_x_72:
[----:B------:R-:W-:-:S05]  /*43370*/  VIADD R7, R7, 0x1 ;  /* 0x0000000107077836 */ /* 0x000fca0000000000 */
[----:B------:R-:W-:-:S04]  /*43380*/  ISETP.NE.AND P0, PT, R7, 0x5, PT ;  /* 0x000000050700780c */ /* 0x000fc80003f05270 */
[----:B0-----:R-:W-:Y:S02]  /*43390*/  SEL R3, RZ, 0x1, P0 ;  /* 0x00000001ff037807 */ /* 0x001fe40000000000 */
[----:B------:R-:W-:Y:S02]  /*433a0*/  SEL R7, R7, RZ, P0 ;  /* 0x000000ff07077207 */ /* 0x000fe40000000000 */
[----:B------:R-:W-:-:S03]  /*433b0*/  LOP3.LUT R6, R6, R3, RZ, 0x3c, !PT ;  /* 0x0000000306067212 */ /* 0x000fc600078e3cff */
[----:B------:R-:W-:Y:S01]  /*433c0*/  IMAD R3, R7, 0x8, R0 ;  /* 0x0000000807037824 */ /* 0x000fe200078e0200 */
[----:B------:R-:W-:-:S04]  /*433d0*/  SHF.L.U32 R2, R6, 0x1f, RZ ;  /* 0x0000001f06027819 */ /* 0x000fc800000006ff */
[----:B------:R-:W0:Y:S02]  /*433e0*/  SYNCS.PHASECHK.TRANS64.TRYWAIT P0, [R3+URZ], R2 ;  /* 0x00000002030075a7 */ /* 0x000e24000800017f */
[----:B0-----:R-:W-:Y:S05]  /*433f0*/  @!P0 BRA `(.L_x_61) ;  /* 0x0000000400208947 */ /* 0x001fea0003800000 */
.L_x_73:
[----:B0-----:R-:W-:-:S05]  /*43400*/  VIADD R2, R7, 0x1 ;  /* 0x0000000107027836 */ /* 0x001fca0000000000 */
[----:B------:R-:W-:-:S04]  /*43410*/  ISETP.NE.AND P0, PT, R2, 0x5, PT ;  /* 0x000000050200780c */ /* 0x000fc80003f05270 */
[----:B------:R-:W-:Y:S02]  /*43420*/  SEL R3, RZ, 0x1, P0 ;  /* 0x00000001ff037807 */ /* 0x000fe40000000000 */
[----:B------:R-:W-:Y:S02]  /*43430*/  SEL R5, R2, RZ, P0 ;  /* 0x000000ff02057207 */ /* 0x000fe40000000000 */
[----:B------:R-:W-:-:S03]  /*43440*/  LOP3.LUT R6, R6, R3, RZ, 0x3c, !PT ;  /* 0x0000000306067212 */ /* 0x000fc600078e3cff */
[----:B------:R-:W-:Y:S01]  /*43450*/  IMAD R3, R5, 0x8, R0 ;  /* 0x0000000805037824 */ /* 0x000fe200078e0200 */
[----:B------:R-:W-:-:S04]  /*43460*/  SHF.L.U32 R2, R6, 0x1f, RZ ;  /* 0x0000001f06027819 */ /* 0x000fc800000006ff */
[----:B------:R-:W0:Y:S02]  /*43470*/  SYNCS.PHASECHK.TRANS64.TRYWAIT P0, [R3+URZ], R2 ;  /* 0x00000002030075a7 */ /* 0x000e24000800017f */
[----:B0-----:R-:W-:Y:S05]  /*43480*/  @!P0 BRA `(.L_x_62) ;  /* 0x0000000400108947 */ /* 0x001fea0003800000 */
.L_x_74:
        /* <DEDUP_REMOVED lines=9> */
.L_x_75:
[----:B0-----:R-:W-:-:S05]  /*43520*/  VIADD R2, R5, 0x1 ;  /* 0x0000000105027836 */ /* 0x001fca0000000000 */
[----:B------:R-:W-:-:S04]  /*43530*/  ISETP.NE.AND P0, PT, R2, 0x5, PT ;  /* 0x000000050200780c */ /* 0x000fc80003f05270 */
[----:B------:R-:W-:Y:S02]  /*43540*/  SEL R4, RZ, 0x1, P0 ;  /* 0x00000001ff047807 */ /* 0x000fe40000000000 */
[----:B------:R-:W-:Y:S02]  /*43550*/  SEL R3, R2, RZ, P0 ;  /* 0x000000ff02037207 */ /* 0x000fe40000000000 */
[----:B------:R-:W-:-:S03]  /*43560*/  LOP3.LUT R4, R7, R4, RZ, 0x3c, !PT ;  /* 0x0000000407047212 */ /* 0x000fc600078e3cff */
[----:B------:R-:W-:Y:S01]  /*43570*/  IMAD R3, R3, 0x8, R0 ;  /* 0x0000000803037824 */ /* 0x000fe200078e0200 */
[----:B------:R-:W-:-:S07]  /*43580*/  SHF.L.U32 R0, R4, 0x1f, RZ ;  /* 0x0000001f04007819 */ /* 0x000fce00000006ff */
.L_x_64:
[----:B0-----:R0:W1:Y:S02]  /*43590*/  SYNCS.PHASECHK.TRANS64.TRYWAIT P0, [R3+URZ], R0 ;  /* 0x00000000030075a7 */ /* 0x001064000800017f */
[----:B-1----:R-:W-:Y:S05]  /*435a0*/  @!P0 NANOSLEEP.SYNCS 0x989680 ;  /* 0x009896800000895d */ /* 0x002fea0003900000 */
[----:B------:R-:W1:Y:S02]  /*435b0*/  @!P0 SYNCS.PHASECHK.TRANS64 P0, [R3+URZ], R0 ;  /* 0x00000000030085a7 */ /* 0x000e64000800007f */
[----:B-1----:R-:W-:Y:S05]  /*435c0*/  @!P0 BRA `(.L_x_64) ;  /* 0xfffffffc00f08947 */ /* 0x002fea000383ffff */
.L_x_58:
[----:B------:R-:W-:Y:S05]  /*435d0*/  BSYNC B0 ;  /* 0x0000000000007941 */ /* 0x000fea0003800000 */
.L_x_57:
[----:B------:R-:W-:Y:S05]  /*435e0*/  EXIT ;  /* 0x000000000000794d */ /* 0x000fea0003800000 */
.L_x_17:
[----:B-1----:R-:W-:-:S04]  /*435f0*/  IMAD.U32 R7, RZ, RZ, UR7 ;  /* 0x00000007ff077e24 */ /* 0x002fc8000f8e00ff */
[----:B------:R1:W4:Y:S03]  /*43600*/  SYNCS.PHASECHK.TRANS64.TRYWAIT P0, [R7+URZ], R6 ;  /* 0x00000006070075a7 */ /* 0x000326000800017f */
[----:B----4-:R-:W-:Y:S05]  /*43610*/  @!P0 NANOSLEEP.SYNCS 0x989680 ;  /* 0x009896800000895d */ /* 0x010fea0003900000 */
[----:B------:R-:W4:Y:S02]  /*43620*/  @!P0 SYNCS.PHASECHK.TRANS64 P0, [R7+URZ], R6 ;  /* 0x00000006070085a7 */ /* 0x000f24000800007f */
[----:B----4-:R-:W-:Y:S05]  /*43630*/  @!P0 BRA `(.L_x_17) ;  /* 0xfffffffc00ec8947 */ /* 0x010fea000383ffff */
[----:B------:R-:W-:Y:S05]  /*43640*/  BRA `(.L_x_16) ;  /* 0xfffffc04006c7947 */ /* 0x000fea000383ffff */
.L_x_23:
[----:B-----5:R1:W-:Y:S02]  /*43650*/  STL [R1+0x880], R0 ;  /* 0x0008800001007387 */ /* 0x0203e40000100800 */
[----:B-1----:R-:W-:-:S04]  /*43660*/  IMAD.U32 R0, RZ, RZ, UR16 ;  /* 0x00000010ff007e24 */ /* 0x002fc8000f8e00ff */
[----:B------:R1:W3:Y:S03]  /*43670*/  SYNCS.PHASECHK.TRANS64.TRYWAIT P0, [R0+URZ], R8 ;  /* 0x00000008000075a7 */ /* 0x0002e6000800017f */
[----:B---3--:R-:W-:Y:S05]  /*43680*/  @!P0 NANOSLEEP.SYNCS 0x989680 ;  /* 0x009896800000895d */ /* 0x008fea0003900000 */
[----:B------:R1:W3:Y:S02]  /*43690*/  @!P0 SYNCS.PHASECHK.TRANS64 P0, [R0+URZ], R8 ;  /* 0x00000008000085a7 */ /* 0x0002e4000800007f */
[----:B-1----:R1:W5:Y:S02]  /*436a0*/  LDL.LU R0, [R1+0x880] ;  /* 0x0008800001007983 */ /* 0x0023640000300800 */
[----:B-1-3--:R-:W-:Y:S05]  /*436b0*/  @!P0 BRA `(.L_x_23) ;  /* 0xfffffffc00e48947 */ /* 0x00afea000383ffff */
[----:B------:R-:W-:Y:S05]  /*436c0*/  BRA `(.L_x_22) ;  /* 0xfffffc8400d07947 */ /* 0x000fea000383ffff */
.L_x_44:
[----:B------:R-:W-:Y:S01]  /*436d0*/  BSSY B1, `(.L_x_65) ;  /* 0x0000006000017945 */ /* 0x000fe20003800000 */
[----:B------:R-:W-:-:S07]  /*436e0*/  IMAD.MOV.U32 R2, RZ, RZ, -0x1 ;  /* 0xffffffffff027424 */ /* 0x000fce00078e00ff */
[----:B------:R-:W-:Y:S05]  /*436f0*/  WARPSYNC.COLLECTIVE R2, `(.L_x_66) ;  /* 0x00000000020c7348 */ /* 0x000fea0003c00000 */
[----:B------:R-:W-:Y:S02]  /*43700*/  ELECT P1, UR62, PT ;  /* 0x00000000003e782f */ /* 0x000fe40003820000 */
[----:B------:R-:W-:Y:S01]  /*43710*/  MOV R2, UR62 ;  /* 0x0000003e00027c02 */ /* 0x000fe20008000f00 */
[----:B------:R-:W-:Y:S10]  /*43720*/  ENDCOLLECTIVE ;  /* 0x000000000000791b */ /* 0x000ff40003800000 */
.L_x_66:
[----:B------:R-:W-:Y:S05]  /*43730*/  BSYNC B1 ;  /* 0x0000000000017941 */ /* 0x000fea0003800000 */
.L_x_65:
[----:B------:R-:W-:Y:S05]  /*43740*/  BRA `(.L_x_67) ;  /* 0xffffffec00f47947 */ /* 0x000fea000383ffff */
.L_x_47:
[----:B-1----:R1:W2:Y:S02]  /*43750*/  SYNCS.PHASECHK.TRANS64.TRYWAIT P1, [R16+URZ+0x28], R11 ;  /* 0x0000280b100075a7 */ /* 0x0022a4000802017f */
[----:B--2---:R-:W-:Y:S05]  /*43760*/  @!P1 NANOSLEEP.SYNCS 0x989680 ;  /* 0x009896800000995d */ /* 0x004fea0003900000 */
[----:B------:R-:W2:Y:S02]  /*43770*/  @!P1 SYNCS.PHASECHK.TRANS64 P1, [R16+URZ+0x28], R11 ;  /* 0x0000280b100095a7 */ /* 0x000ea4000802007f */
[----:B--2---:R-:W-:Y:S05]  /*43780*/  @!P1 BRA `(.L_x_47) ;  /* 0xfffffffc00f09947 */ /* 0x004fea000383ffff */
[----:B------:R-:W-:Y:S05]  /*43790*/  BRA `(.L_x_68) ;  /* 0xfffffff000287947 */ /* 0x000fea000383ffff */
.L_x_56:
[----:B------:R-:W-:Y:S01]  /*437a0*/  BSSY B0, `(.L_x_69) ;  /* 0x0000006000007945 */ /* 0x000fe20003800000 */
[----:B------:R-:W-:-:S07]  /*437b0*/  IMAD.MOV.U32 R2, RZ, RZ, -0x1 ;  /* 0xffffffffff027424 */ /* 0x000fce00078e00ff */
[----:B------:R-:W-:Y:S05]  /*437c0*/  WARPSYNC.COLLECTIVE R2, `(.L_x_70) ;  /* 0x00000000020c7348 */ /* 0x000fea0003c00000 */
[----:B------:R-:W-:Y:S02]  /*437d0*/  ELECT P1, UR62, PT ;  /* 0x00000000003e782f */ /* 0x000fe40003820000 */
[----:B------:R-:W-:Y:S01]  /*437e0*/  MOV R2, UR62 ;  /* 0x0000003e00027c02 */ /* 0x000fe20008000f00 */
[----:B------:R-:W-:Y:S10]  /*437f0*/  ENDCOLLECTIVE ;  /* 0x000000000000791b */ /* 0x000ff40003800000 */
.L_x_70:
[----:B------:R-:W-:Y:S05]  /*43800*/  BSYNC B0 ;  /* 0x0000000000007941 */ /* 0x000fea0003800000 */
.L_x_69:
[----:B------:R-:W-:Y:S01]  /*43810*/  PLOP3.LUT P0, PT, P1, PT, PT, 0x80, 0x0 ;  /* 0x000000000000781c */ /* 0x000fe20000f0f070 */
[----:B------:R-:W-:-:S12]  /*43820*/  BRA `(.L_x_71) ;  /* 0xfffffff800947947 */ /* 0x000fd8000383ffff */
.L_x_60:
[----:B0-----:R0:W1:Y:S02]  /*43830*/  SYNCS.PHASECHK.TRANS64.TRYWAIT P0, [R3+URZ], R2 ;  /* 0x00000002030075a7 */ /* 0x001064000800017f */
[----:B-1----:R-:W-:Y:S05]  /*43840*/  @!P0 NANOSLEEP.SYNCS 0x989680 ;  /* 0x009896800000895d */ /* 0x002fea0003900000 */
[----:B------:R-:W1:Y:S02]  /*43850*/  @!P0 SYNCS.PHASECHK.TRANS64 P0, [R3+URZ], R2 ;  /* 0x00000002030085a7 */ /* 0x000e64000800007f */
[----:B-1----:R-:W-:Y:S05]  /*43860*/  @!P0 BRA `(.L_x_60) ;  /* 0xfffffffc00f08947 */ /* 0x002fea000383ffff */
[----:B------:R-:W-:Y:S05]  /*43870*/  BRA `(.L_x_72) ;  /* 0xfffffff800bc7947 */ /* 0x000fea000383ffff */
.L_x_61:
[----:B0-----:R0:W1:Y:S02]  /*43880*/  SYNCS.PHASECHK.TRANS64.TRYWAIT P0, [R3+URZ], R2 ;  /* 0x00000002030075a7 */ /* 0x001064000800017f */
[----:B-1----:R-:W-:Y:S05]  /*43890*/  @!P0 NANOSLEEP.SYNCS 0x989680 ;  /* 0x009896800000895d */ /* 0x002fea0003900000 */
[----:B------:R-:W1:Y:S02]  /*438a0*/  @!P0 SYNCS.PHASECHK.TRANS64 P0, [R3+URZ], R2 ;  /* 0x00000002030085a7 */ /* 0x000e64000800007f */
[----:B-1----:R-:W-:Y:S05]  /*438b0*/  @!P0 BRA `(.L_x_61) ;  /* 0xfffffffc00f08947 */ /* 0x002fea000383ffff */
[----:B------:R-:W-:Y:S05]  /*438c0*/  BRA `(.L_x_73) ;  /* 0xfffffff800cc7947 */ /* 0x000fea000383ffff */
.L_x_62:
[----:B0-----:R0:W1:Y:S02]  /*438d0*/  SYNCS.PHASECHK.TRANS64.TRYWAIT P0, [R3+URZ], R2 ;  /* 0x00000002030075a7 */ /* 0x001064000800017f */
[----:B-1----:R-:W-:Y:S05]  /*438e0*/  @!P0 NANOSLEEP.SYNCS 0x989680 ;  /* 0x009896800000895d */ /* 0x002fea0003900000 */
[----:B------:R-:W1:Y:S02]  /*438f0*/  @!P0 SYNCS.PHASECHK.TRANS64 P0, [R3+URZ], R2 ;  /* 0x00000002030085a7 */ /* 0x000e64000800007f */
[----:B-1----:R-:W-:Y:S05]  /*43900*/  @!P0 BRA `(.L_x_62) ;  /* 0xfffffffc00f08947 */ /* 0x002fea000383ffff */
[----:B------:R-:W-:Y:S05]  /*43910*/  BRA `(.L_x_74) ;  /* 0xfffffff800dc7947 */ /* 0x000fea000383ffff */
.L_x_63:
[----:B0-----:R0:W1:Y:S02]  /*43920*/  SYNCS.PHASECHK.TRANS64.TRYWAIT P0, [R3+URZ], R2 ;  /* 0x00000002030075a7 */ /* 0x001064000800017f */
[----:B-1----:R-:W-:Y:S05]  /*43930*/  @!P0 NANOSLEEP.SYNCS 0x989680 ;  /* 0x009896800000895d */ /* 0x002fea0003900000 */
[----:B------:R-:W1:Y:S02]  /*43940*/  @!P0 SYNCS.PHASECHK.TRANS64 P0, [R3+URZ], R2 ;  /* 0x00000002030085a7 */ /* 0x000e64000800007f */
[----:B-1----:R-:W-:Y:S05]  /*43950*/  @!P0 BRA `(.L_x_63) ;  /* 0xfffffffc00f08947 */ /* 0x002fea000383ffff */
[----:B------:R-:W-:Y:S05]  /*43960*/  BRA `(.L_x_75) ;  /* 0xfffffff800ec7947 */ /* 0x000fea000383ffff */
.L_x_76:
[----:B------:R-:W-:-:S00]  /*43970*/  BRA `(.L_x_76) ;  /* 0xfffffffc00fc7947 */ /* 0x000fc0000383ffff */
[----:B------:R-:W-:-:S00]  /*43980*/  NOP ;  /* 0x0000000000007918 */ /* 0x000fc00000000000 */
[----:B------:R-:W-:-:S00]  /*43990*/  NOP ;  /* 0x0000000000007918 */ /* 0x000fc00000000000 */
[----:B------:R-:W-:-:S00]  /*439a0*/  NOP ;  /* 0x0000000000007918 */ /* 0x000fc00000000000 */
[----:B------:R-:W-:-:S00]  /*439b0*/  NOP ;  /* 0x0000000000007918 */ /* 0x000fc00000000000 */
[----:B------:R-:W-:-:S00]  /*439c0*/  NOP ;  /* 0x0000000000007918 */ /* 0x000fc00000000000 */
[----:B------:R-:W-:-:S00]  /*439d0*/  NOP ;  /* 0x0000000000007918 */ /* 0x000fc00000000000 */
[----:B------:R-:W-:-:S00]  /*439e0*/  NOP ;  /* 0x0000000000007918 */ /* 0x000fc00000000000 */
[----:B------:R-:W-:-:S00]  /*439f0*/  NOP ;  /* 0x0000000000007918 */ /* 0x000fc00000000000 */
.L_x_77:


//--------------------- .nv.shared._ZN7cutlass13device_kernelINS_4gemm6kernel13GemmUniversalIN4cute5tupleIJiiiiEEENS1_10collective13CollectiveMmaINS1_37MainloopSm90TmaGmmaWarpSpecializedFP8ILi5ENS5_IJNS4_1CILi1EEESB_SB_EEENS1_35KernelTmaWarpSpecializedCooperativeEEENS5_IJNSA_ILi384EEENSA_ILi256EEENSA_ILi64EEEEEENS_12float_e4m3_tENS5_IJlSB_lEEESJ_SK_NS4_8TiledMMAINS4_8MMA_AtomIJNS4_4SM904GMMA31MMA_64x256x32_F32E4M3E4M3_SS_TNILNSO_7ScaleInE1ELSQ_1EEEEEENS4_6LayoutINS5_IJNSA_ILi2EEESB_SB_EEENS5_IJSB_NSA_ILi0EEESW_EEEEENS5_IJNS4_10UnderscoreESZ_SZ_EEEEENS4_13SM90_TMA_LOADENS4_14ComposedLayoutINS4_7SwizzleILi2ELi4ELi3EEENS4_18smem_ptr_flag_bitsILi8EEENST_INS5_IJNSA_ILi8EEESH_EEENS5_IJSH_SB_EEEEEEEvNS4_8identityES12_S1C_vS1D_EENS_8epilogue10collective6detail29Sm90TmaWarpSpecializedAdapterINS1G_15DefaultEpilogueISJ_SK_SK_NS1F_6thread17LinearCombinationISJ_Li1EffLNS1K_9ScaleType4KindE0ELNS_15FloatRoundStyleE2ESJ_EENS1_15EpilogueDefaultEEEEEvvEEEEvNT_6ParamsE --------------------------
	.section	.nv.shared._ZN7cutlass13device_kernelINS_4gemm6kernel13GemmUniversalIN4cute5tupleIJiiiiEEENS1_10collective13CollectiveMmaINS1_37MainloopSm90TmaGmmaWarpSpecializedFP8ILi5ENS5_IJNS4_1CILi1EEESB_SB_EEENS1_35KernelTmaWarpSpecializedCooperativeEEENS5_IJNSA_ILi384EEENSA_ILi256EEENSA_ILi64EEEEEENS_12float_e4m3_tENS5_IJlSB_lEEESJ_SK_NS4_8TiledMMAINS4_8MMA_AtomIJNS4_4SM904GMMA31MMA_64x256x32_F32E4M3E4M3_SS_TNILNSO_7ScaleInE1ELSQ_1EEEEEENS4_6LayoutINS5_IJNSA_ILi2EEESB_SB_EEENS5_IJSB_NSA_ILi0EEESW_EEEEENS5_IJNS4_10UnderscoreESZ_SZ_EEEEENS4_13SM90_TMA_LOADENS4_14ComposedLayoutINS4_7SwizzleILi2ELi4ELi3EEENS4_18smem_ptr_flag_bitsILi8EEENST_INS5_IJNSA_ILi8EEESH_EEENS5_IJSH_SB_EEEEEEEvNS4_8identityES12_S1C_vS1D_EENS_8epilogue10collective6detail29Sm90TmaWarpSpecializedAdapterINS1G_15DefaultEpilogueISJ_SK_SK_NS1F_6thread17LinearCombinationISJ_Li1EffLNS1K_9ScaleType4KindE0ELNS_15FloatRoundStyleE2ESJ_EENS1_15EpilogueDefaultEEEEEvvEEEEvNT_6ParamsE,"aw",@nobits
	.sectionflags	@""
	.align	16
	.zero		1024


//--------------------- .nv.shared.reserved.0     --------------------------
	.section	.nv.shared.reserved.0,"aw",@nobits
	.weak		__nv_reservedSMEM_offset_0_alias
	.size		__nv_reservedSMEM_offset_0_alias, 0, 0
	.other		__nv_reservedSMEM_offset_0_alias,@"STO_CUDA_RESERVED_SHARED STV_DEFAULT"
__nv_reservedSMEM_offset_0_alias:
	.zero		0


//--------------------- .nv.global                --------------------------
	.section	.nv.global,"aw",@nobits
.nv.global:
	.type		_ZN40_INTERNAL_7e6438d8_4_k_cu_2c967d33_141604cute1_E,@object
	.size		_ZN40_INTERNAL_7e6438d8_4_k_cu_2c967d33_141604cute1_E,(_ZN40_INTERNAL_7e6438d8_4_k_cu_2c967d33_141604cuda3std3__45__cpo6cbeginE - _ZN40_INTERNAL_7e6438d8_4_k_cu_2c967d33_141604cute1_E)
_ZN40_INTERNAL_7e6438d8_4_k_cu_2c967d33_141604cute1_E:
	.zero		1
	.type		_ZN40_INTERNAL_7e6438d8_4_k_cu_2c967d33_141604cuda3std3__45__cpo6cbeginE,@object
	.size		_ZN40_INTERNAL_7e6438d8_4_k_cu_2c967d33_141604cuda3std3__45__cpo6cbeginE,(_ZN40_INTERNAL_7e6438d8_4_k_cu_2c967d33_141604cuda3std3__48in_placeE - _ZN40_INTERNAL_7e6438d8_4_k_cu_2c967d33_141604cuda3std3__45__cpo6cbeginE)
_ZN40_INTERNAL_7e6438d8_4_k_cu_2c967d33_141604cuda3std3__45__cpo6cbeginE:
	.zero		1
	.type		_ZN40_INTERNAL_7e6438d8_4_k_cu_2c967d33_141604cuda3std3__48in_placeE,@object
	.size		_ZN40_INTERNAL_7e6438d8_4_k_cu_2c967d33_141604cuda3std3__48in_placeE,(_ZN40_INTERNAL_7e6438d8_4_k_cu_2c967d33_141604cuda3std6ranges3__45__cpo9iter_moveE - _ZN40_INTERNAL_7e6438d8_4_k_cu_2c967d33_141604cuda3std3__48in_placeE)
_ZN40_INTERNAL_7e6438d8_4_k_cu_2c967d33_141604cuda3std3__48in_placeE:
	.zero		1
	.type		_ZN40_INTERNAL_7e6438d8_4_k_cu_2c967d33_141604cuda3std6ranges3__45__cpo9iter_moveE,@object
	.size		_ZN40_INTERNAL_7e6438d8_4_k_cu_2c967d33_141604cuda3std6ranges3__45__cpo9iter_moveE,(_ZN40_INTERNAL_7e6438d8_4_k_cu_2c967d33_141604cuda3std3__45__cpo5beginE - _ZN40_INTERNAL_7e6438d8_4_k_cu_2c967d33_141604cuda3std6ranges3__45__cpo9iter_moveE)
_ZN40_INTERNAL_7e6438d8_4_k_cu_2c967d33_141604cuda3std6ranges3__45__cpo9iter_moveE:
	.zero		1
	.type		_ZN40_INTERNAL_7e6438d8_4_k_cu_2c967d33_141604cuda3std3__45__cpo5beginE,@object
	.size		_ZN40_INTERNAL_7e6438d8_4_k_cu_2c967d33_141604cuda3std3__45__cpo5beginE,(_ZN40_INTERNAL_7e6438d8_4_k_cu_2c967d33_141604cuda3std3__442_GLOBAL__N__7e6438d8_4_k_cu_2c967d33_141606ignoreE - _ZN40_INTERNAL_7e6438d8_4_k_cu_2c967d33_141604cuda3std3__45__cpo5beginE)
_ZN40_INTERNAL_7e6438d8_4_k_cu_2c967d33_141604cuda3std3__45__cpo5beginE:
	.zero		1
	.type		_ZN40_INTERNAL_7e6438d8_4_k_cu_2c967d33_141604cuda3std3__442_GLOBAL__N__7e6438d8_4_k_cu_2c967d33_141606ignoreE,@object
	.size		_ZN40_INTERNAL_7e6438d8_4_k_cu_2c967d33_141604cuda3std3__442_GLOBAL__N__7e6438d8_4_k_cu_2c967d33_141606ignoreE,(_ZN40_INTERNAL_7e6438d8_4_k_cu_2c967d33_141604cute7productE - _ZN40_INTERNAL_7e6438d8_4_k_cu_2c967d33_141604cuda3std3__442_GLOBAL__N__7e6438d8_4_k_cu_2c967d33_141606ignoreE)
_ZN40_INTERNAL_7e6438d8_4_k_cu_2c967d33_141604cuda3std3__442_GLOBAL__N__7e6438d8_4_k_cu_2c967d33_141606ignoreE:
	.zero		1
	.type		_ZN40_INTERNAL_7e6438d8_4_k_cu_2c967d33_141604cute7productE,@object
	.size		_ZN40_INTERNAL_7e6438d8_4_k_cu_2c967d33_141604cute7productE,(_ZN40_INTERNAL_7e6438d8_4_k_cu_2c967d33_141604cuda3std3__45__cpo3endE - _ZN40_INTERNAL_7e6438d8_4_k_cu_2c967d33_141604cute7productE)
_ZN40_INTERNAL_7e6438d8_4_k_cu_2c967d33_141604cute7productE:
	.zero		1
	.type		_ZN40_INTERNAL_7e6438d8_4_k_cu_2c967d33_141604cuda3std3__45__cpo3endE,@object
	.size		_ZN40_INTERNAL_7e6438d8_4_k_cu_2c967d33_141604cuda3std3__45__cpo3endE,(_ZN40_INTERNAL_7e6438d8_4_k_cu_2c967d33_141604cuda3std3__419piecewise_constructE - _ZN40_INTERNAL_7e6438d8_4_k_cu_2c967d33_141604cuda3std3__45__cpo3endE)
_ZN40_INTERNAL_7e6438d8_4_k_cu_2c967d33_141604cuda3std3__45__cpo3endE:
	.zero		1
	.type		_ZN40_INTERNAL_7e6438d8_4_k_cu_2c967d33_141604cuda3std3__419piecewise_constructE,@object
	.size		_ZN40_INTERNAL_7e6438d8_4_k_cu_2c967d33_141604cuda3std3__419piecewise_constructE,(_ZN40_INTERNAL_7e6438d8_4_k_cu_2c967d33_141604cuda3std3__45__cpo4cendE - _ZN40_INTERNAL_7e6438d8_4_k_cu_2c967d33_141604cuda3std3__419piecewise_constructE)
_ZN40_INTERNAL_7e6438d8_4_k_cu_2c967d33_141604cuda3std3__419piecewise_constructE:
	.zero		1
	.type		_ZN40_INTERNAL_7e6438d8_4_k_cu_2c967d33_141604cuda3std3__45__cpo4cendE,@object
	.size		_ZN40_INTERNAL_7e6438d8_4_k_cu_2c967d33_141604cuda3std3__45__cpo4cendE,(_ZN40_INTERNAL_7e6438d8_4_k_cu_2c967d33_141604cuda3std6ranges3__45__cpo4swapE - _ZN40_INTERNAL_7e6438d8_4_k_cu_2c967d33_141604cuda3std3__45__cpo4cendE)
_ZN40_INTERNAL_7e6438d8_4_k_cu_2c967d33_141604cuda3std3__45__cpo4cendE:
	.zero		1
	.type		_ZN40_INTERNAL_7e6438d8_4_k_cu_2c967d33_141604cuda3std6ranges3__45__cpo4swapE,@object
	.size		_ZN40_INTERNAL_7e6438d8_4_k_cu_2c967d33_141604cuda3std6ranges3__45__cpo4swapE,(.L_7 - _ZN40_INTERNAL_7e6438d8_4_k_cu_2c967d33_141604cuda3std6ranges3__45__cpo4swapE)
_ZN40_INTERNAL_7e6438d8_4_k_cu_2c967d33_141604cuda3std6ranges3__45__cpo4swapE:
	.zero		1
.L_7:


//--------------------- .nv.constant0._ZN7cutlass13device_kernelINS_4gemm6kernel13GemmUniversalIN4cute5tupleIJiiiiEEENS1_10collective13CollectiveMmaINS1_37MainloopSm90TmaGmmaWarpSpecializedFP8ILi5ENS5_IJNS4_1CILi1EEESB_SB_EEENS1_35KernelTmaWarpSpecializedCooperativeEEENS5_IJNSA_ILi384EEENSA_ILi256EEENSA_ILi64EEEEEENS_12float_e4m3_tENS5_IJlSB_lEEESJ_SK_NS4_8TiledMMAINS4_8MMA_AtomIJNS4_4SM904GMMA31MMA_64x256x32_F32E4M3E4M3_SS_TNILNSO_7ScaleInE1ELSQ_1EEEEEENS4_6LayoutINS5_IJNSA_ILi2EEESB_SB_EEENS5_IJSB_NSA_ILi0EEESW_EEEEENS5_IJNS4_10UnderscoreESZ_SZ_EEEEENS4_13SM90_TMA_LOADENS4_14ComposedLayoutINS4_7SwizzleILi2ELi4ELi3EEENS4_18smem_ptr_flag_bitsILi8EEENST_INS5_IJNSA_ILi8EEESH_EEENS5_IJSH_SB_EEEEEEEvNS4_8identityES12_S1C_vS1D_EENS_8epilogue10collective6detail29Sm90TmaWarpSpecializedAdapterINS1G_15DefaultEpilogueISJ_SK_SK_NS1F_6thread17LinearCombinationISJ_Li1EffLNS1K_9ScaleType4KindE0ELNS_15FloatRoundStyleE2ESJ_EENS1_15EpilogueDefaultEEEEEvvEEEEvNT_6ParamsE --------------------------
	.section	.nv.constant0._ZN7cutlass13device_kernelINS_4gemm6kernel13GemmUniversalIN4cute5tupleIJiiiiEEENS1_10collective13CollectiveMmaINS1_37MainloopSm90TmaGmmaWarpSpecializedFP8ILi5ENS5_IJNS4_1CILi1EEESB_SB_EEENS1_35KernelTmaWarpSpecializedCooperativeEEENS5_IJNSA_ILi384EEENSA_ILi256EEENSA_ILi64EEEEEENS_12float_e4m3_tENS5_IJlSB_lEEESJ_SK_NS4_8TiledMMAINS4_8MMA_AtomIJNS4_4SM904GMMA31MMA_64x256x32_F32E4M3E4M3_SS_TNILNSO_7ScaleInE1ELSQ_1EEEEEENS4_6LayoutINS5_IJNSA_ILi2EEESB_SB_EEENS5_IJSB_NSA_ILi0EEESW_EEEEENS5_IJNS4_10UnderscoreESZ_SZ_EEEEENS4_13SM90_TMA_LOADENS4_14ComposedLayoutINS4_7SwizzleILi2ELi4ELi3EEENS4_18smem_ptr_flag_bitsILi8EEENST_INS5_IJNSA_ILi8EEESH_EEENS5_IJSH_SB_EEEEEEEvNS4_8identityES12_S1C_vS1D_EENS_8epilogue10collective6detail29Sm90TmaWarpSpecializedAdapterINS1G_15DefaultEpilogueISJ_SK_SK_NS1F_6thread17LinearCombinationISJ_Li1EffLNS1K_9ScaleType4KindE0ELNS_15FloatRoundStyleE2ESJ_EENS1_15EpilogueDefaultEEEEEvvEEEEvNT_6ParamsE,"a",@progbits
	.sectionflags	@""
	.align	4
.nv.constant0._ZN7cutlass13device_kernelINS_4gemm6kernel13GemmUniversalIN4cute5tupleIJiiiiEEENS1_10collective13CollectiveMmaINS1_37MainloopSm90TmaGmmaWarpSpecializedFP8ILi5ENS5_IJNS4_1CILi1EEESB_SB_EEENS1_35KernelTmaWarpSpecializedCooperativeEEENS5_IJNSA_ILi384EEENSA_ILi256EEENSA_ILi64EEEEEENS_12float_e4m3_tENS5_IJlSB_lEEESJ_SK_NS4_8TiledMMAINS4_8MMA_AtomIJNS4_4SM904GMMA31MMA_64x256x32_F32E4M3E4M3_SS_TNILNSO_7ScaleInE1ELSQ_1EEEEEENS4_6LayoutINS5_IJNSA_ILi2EEESB_SB_EEENS5_IJSB_NSA_ILi0EEESW_EEEEENS5_IJNS4_10UnderscoreESZ_SZ_EEEEENS4_13SM90_TMA_LOADENS4_14ComposedLayoutINS4_7SwizzleILi2ELi4ELi3EEENS4_18smem_ptr_flag_bitsILi8EEENST_INS5_IJNSA_ILi8EEESH_EEENS5_IJSH_SB_EEEEEEEvNS4_8identityES12_S1C_vS1D_EENS_8epilogue10collective6detail29Sm90TmaWarpSpecializedAdapterINS1G_15DefaultEpilogueISJ_SK_SK_NS1F_6thread17LinearCombinationISJ_Li1EffLNS1K_9ScaleType4KindE0ELNS_15FloatRoundStyleE2ESJ_EENS1_15EpilogueDefaultEEEEEvvEEEEvNT_6ParamsE:
	.zero		1664


//--------------------- SYMBOLS --------------------------

	.type		.nv.reservedSmem.offset0,@object
	.size		.nv.reservedSmem.offset0,0x4
